	.target	sm_90a

	.elftype	@"ET_EXEC"


//--------------------- .note.nv.tkinfo           --------------------------
	.section	.note.nv.tkinfo,"",@"SHT_NOTE"
	.sectionflags	@"SHF_NOTE_NV_TKINFO"
	.tkinfo
        /*0018*/ 	.word	0x00000002
        /*0030*/ 	.string	""
        /*0030*/ 	.string	"ptxas"
        /*0030*/ 	.string	"Cuda compilation tools, release 13.0, V13.0.88"
        /*0030*/ 	.string	"Build cuda_13.0.r13.0/compiler.36424714_0"
        /*0030*/ 	.string	"-v  -suppress-debug-info  -lineinfo  -arch sm_90a "



//--------------------- .note.nv.cuinfo           --------------------------
	.section	.note.nv.cuinfo,"",@"SHT_NOTE"
	.sectionflags	@"SHF_NOTE_NV_CUINFO"
        /*0018*/ 	.short	0x0002
        /*001a*/ 	.short	0x005a
        /*001c*/ 	.short	0x0082
	.zero		2


//--------------------- .nv.info                  --------------------------
	.section	.nv.info,"",@"SHT_CUDA_INFO"
	.align	4


	//----- nvinfo : EIATTR_REGCOUNT
	.align		4
        /*0000*/ 	.byte	0x04, 0x2f
        /*0002*/ 	.short	(.L_1 - .L_0)
	.align		4
.L_0:
        /*0004*/ 	.word	index@(matmul_kernel)
        /*0008*/ 	.word	0x000000ff


	//----- nvinfo : EIATTR_FRAME_SIZE
	.align		4
.L_1:
        /*000c*/ 	.byte	0x04, 0x11
        /*000e*/ 	.short	(.L_3 - .L_2)
	.align		4
.L_2:
        /*0010*/ 	.word	index@(matmul_kernel)
        /*0014*/ 	.word	0x00002508


	//----- nvinfo : EIATTR_MIN_STACK_SIZE
	.align		4
.L_3:
        /*0018*/ 	.byte	0x04, 0x12
        /*001a*/ 	.short	(.L_5 - .L_4)
	.align		4
.L_4:
        /*001c*/ 	.word	index@(matmul_kernel)
        /*0020*/ 	.word	0x00002508
.L_5:


//--------------------- .nv.compat                --------------------------
	.section	.nv.compat,"",@"SHT_CUDA_COMPAT_INFO"
	.align	4
        /*0000*/ 	.byte	0x02, 0x09, 0x01, 0x00, 0x02, 0x02, 0x04, 0x00, 0x02, 0x05, 0x05, 0x00, 0x03, 0x07, 0x01, 0x01
        /*0010*/ 	.byte	0x02, 0x03, 0x00, 0x00, 0x02, 0x06, 0x01, 0x00, 0x04, 0x0b, 0x08, 0x00, 0x00, 0x00, 0x00, 0x00
        /*0020*/ 	.byte	0x00, 0x00, 0x00, 0x00


//--------------------- .nv.info.matmul_kernel    --------------------------
	.section	.nv.info.matmul_kernel,"",@"SHT_CUDA_INFO"
	.sectionflags	@""
	.align	4


	//----- nvinfo : EIATTR_CUDA_API_VERSION
	.align		4
        /*0000*/ 	.byte	0x04, 0x37
        /*0002*/ 	.short	(.L_7 - .L_6)
.L_6:
        /*0004*/ 	.word	0x00000082


	//----- nvinfo : EIATTR_KPARAM_INFO
	.align		4
.L_7:
        /*0008*/ 	.byte	0x04, 0x17
        /*000a*/ 	.short	(.L_9 - .L_8)
.L_8:
        /*000c*/ 	.word	0x00000000
        /*0010*/ 	.short	0x000d
        /*0012*/ 	.short	0x0048
        /*0014*/ 	.byte	0x00, 0xf4, 0x21, 0x00


	//----- nvinfo : EIATTR_KPARAM_INFO
	.align		4
.L_9:
        /*0018*/ 	.byte	0x04, 0x17
        /*001a*/ 	.short	(.L_11 - .L_10)
.L_10:
        /*001c*/ 	.word	0x00000000
        /*0020*/ 	.short	0x000c
        /*0022*/ 	.short	0x0040
        /*0024*/ 	.byte	0x00, 0xf4, 0x21, 0x00


	//----- nvinfo : EIATTR_KPARAM_INFO
	.align		4
.L_11:
        /*0028*/ 	.byte	0x04, 0x17
        /*002a*/ 	.short	(.L_13 - .L_12)
.L_12:
        /*002c*/ 	.word	0x00000000
        /*0030*/ 	.short	0x000b
        /*0032*/ 	.short	0x0038
        /*0034*/ 	.byte	0x00, 0xf0, 0x11, 0x00


	//----- nvinfo : EIATTR_KPARAM_INFO
	.align		4
.L_13:
        /*0038*/ 	.byte	0x04, 0x17
        /*003a*/ 	.short	(.L_15 - .L_14)
.L_14:
        /*003c*/ 	.word	0x00000000
        /*0040*/ 	.short	0x000a
        /*0042*/ 	.short	0x0034
        /*0044*/ 	.byte	0x00, 0xf0, 0x11, 0x00


	//----- nvinfo : EIATTR_KPARAM_INFO
	.align		4
.L_15:
        /*0048*/ 	.byte	0x04, 0x17
        /*004a*/ 	.short	(.L_17 - .L_16)
.L_16:
        /*004c*/ 	.word	0x00000000
        /*0050*/ 	.short	0x0009
        /*0052*/ 	.short	0x0030
        /*0054*/ 	.byte	0x00, 0xf0, 0x11, 0x00


	//----- nvinfo : EIATTR_KPARAM_INFO
	.align		4
.L_17:
        /*0058*/ 	.byte	0x04, 0x17
        /*005a*/ 	.short	(.L_19 - .L_18)
.L_18:
        /*005c*/ 	.word	0x00000000
        /*0060*/ 	.short	0x0008
        /*0062*/ 	.short	0x002c
        /*0064*/ 	.byte	0x00, 0xf0, 0x11, 0x00


	//----- nvinfo : EIATTR_KPARAM_INFO
	.align		4
.L_19:
        /*0068*/ 	.byte	0x04, 0x17
        /*006a*/ 	.short	(.L_21 - .L_20)
.L_20:
        /*006c*/ 	.word	0x00000000
        /*0070*/ 	.short	0x0007
        /*0072*/ 	.short	0x0028
        /*0074*/ 	.byte	0x00, 0xf0, 0x11, 0x00


	//----- nvinfo : EIATTR_KPARAM_INFO
	.align		4
.L_21:
        /*0078*/ 	.byte	0x04, 0x17
        /*007a*/ 	.short	(.L_23 - .L_22)
.L_22:
        /*007c*/ 	.word	0x00000000
        /*0080*/ 	.short	0x0006
        /*0082*/ 	.short	0x0024
        /*0084*/ 	.byte	0x00, 0xf0, 0x11, 0x00


	//----- nvinfo : EIATTR_KPARAM_INFO
	.align		4
.L_23:
        /*0088*/ 	.byte	0x04, 0x17
        /*008a*/ 	.short	(.L_25 - .L_24)
.L_24:
        /*008c*/ 	.word	0x00000000
        /*0090*/ 	.short	0x0005
        /*0092*/ 	.short	0x0020
        /*0094*/ 	.byte	0x00, 0xf0, 0x11, 0x00


	//----- nvinfo : EIATTR_KPARAM_INFO
	.align		4
.L_25:
        /*0098*/ 	.byte	0x04, 0x17
        /*009a*/ 	.short	(.L_27 - .L_26)
.L_26:
        /*009c*/ 	.word	0x00000000
        /*00a0*/ 	.short	0x0004
        /*00a2*/ 	.short	0x001c
        /*00a4*/ 	.byte	0x00, 0xf0, 0x11, 0x00


	//----- nvinfo : EIATTR_KPARAM_INFO
	.align		4
.L_27:
        /*00a8*/ 	.byte	0x04, 0x17
        /*00aa*/ 	.short	(.L_29 - .L_28)
.L_28:
        /*00ac*/ 	.word	0x00000000
        /*00b0*/ 	.short	0x0003
        /*00b2*/ 	.short	0x0018
        /*00b4*/ 	.byte	0x00, 0xf0, 0x11, 0x00


	//----- nvinfo : EIATTR_KPARAM_INFO
	.align		4
.L_29:
        /*00b8*/ 	.byte	0x04, 0x17
        /*00ba*/ 	.short	(.L_31 - .L_30)
.L_30:
        /*00bc*/ 	.word	0x00000000
        /*00c0*/ 	.short	0x0002
        /*00c2*/ 	.short	0x0010
        /*00c4*/ 	.byte	0x00, 0xf4, 0x21, 0x00


	//----- nvinfo : EIATTR_KPARAM_INFO
	.align		4
.L_31:
        /*00c8*/ 	.byte	0x04, 0x17
        /*00ca*/ 	.short	(.L_33 - .L_32)
.L_32:
        /*00cc*/ 	.word	0x00000000
        /*00d0*/ 	.short	0x0001
        /*00d2*/ 	.short	0x0008
        /*00d4*/ 	.byte	0x00, 0xf4, 0x21, 0x00


	//----- nvinfo : EIATTR_KPARAM_INFO
	.align		4
.L_33:
        /*00d8*/ 	.byte	0x04, 0x17
        /*00da*/ 	.short	(.L_35 - .L_34)
.L_34:
        /*00dc*/ 	.word	0x00000000
        /*00e0*/ 	.short	0x0000
        /*00e2*/ 	.short	0x0000
        /*00e4*/ 	.byte	0x00, 0xf4, 0x21, 0x00


	//----- nvinfo : EIATTR_SPARSE_MMA_MASK
	.align		4
.L_35:
        /*00e8*/ 	.byte	0x03, 0x50
        /*00ea*/ 	.short	0x0000


	//----- nvinfo : EIATTR_MAXREG_COUNT
	.align		4
        /*00ec*/ 	.byte	0x03, 0x1b
        /*00ee*/ 	.short	0x00ff


	//----- nvinfo : EIATTR_NUM_BARRIERS
	.align		4
        /*00f0*/ 	.byte	0x02, 0x4c
        /*00f2*/ 	.byte	0x01
	.zero		1


	//----- nvinfo : EIATTR_ANNOTATIONS
	.align		4
        /*00f4*/ 	.byte	0x04, 0x55
        /*00f6*/ 	.short	(.L_37 - .L_36)


	//   ....[0]....
.L_36:
        /*00f8*/ 	.word	0x00000001
        /*00fc*/ 	.byte	0x20, 0x01, 0x00, 0x00, 0x01, 0x00, 0x00, 0x00, 0x20, 0x07, 0x00, 0x00, 0x01, 0x00, 0x00, 0x00
        /* <DEDUP_REMOVED lines=1815> */
        /*727c*/ 	.byte	0xb0, 0xcb, 0x02, 0x00


	//----- nvinfo : EIATTR_MERCURY_ISA_VERSION
	.align		4
.L_37:
        /*7280*/ 	.byte	0x03, 0x5f
        /*7282*/ 	.short	0x0101


	//----- nvinfo : EIATTR_EXIT_INSTR_OFFSETS
	.align		4
        /*7284*/ 	.byte	0x04, 0x1c
        /*7286*/ 	.short	(.L_39 - .L_38)


	//   ....[0]....
.L_38:
        /*7288*/ 	.word	0x0007a730


	//   ....[1]....
        /*728c*/ 	.word	0x0007a750


	//----- nvinfo : EIATTR_REQNTID
	.align		4
.L_39:
        /*7290*/ 	.byte	0x04, 0x10
        /*7292*/ 	.short	(.L_41 - .L_40)
.L_40:
        /*7294*/ 	.word	0x00000080
        /*7298*/ 	.word	0x00000001
        /*729c*/ 	.word	0x00000001


	//----- nvinfo : EIATTR_CBANK_PARAM_SIZE
	.align		4
.L_41:
        /*72a0*/ 	.byte	0x03, 0x19
        /*72a2*/ 	.short	0x0050


	//----- nvinfo : EIATTR_PARAM_CBANK
	.align		4
        /*72a4*/ 	.byte	0x04, 0x0a
        /*72a6*/ 	.short	(.L_43 - .L_42)
	.align		4
.L_42:
        /*72a8*/ 	.word	index@(.nv.constant0.matmul_kernel)
        /*72ac*/ 	.short	0x0210
        /*72ae*/ 	.short	0x0050


	//----- nvinfo : EIATTR_SW_WAR
	.align		4
.L_43:
        /*72b0*/ 	.byte	0x04, 0x36
        /*72b2*/ 	.short	(.L_45 - .L_44)
.L_44:
        /*72b4*/ 	.word	0x00000008
.L_45:


//--------------------- .nv.callgraph             --------------------------
	.section	.nv.callgraph,"",@"SHT_CUDA_CALLGRAPH"
	.align	4
	.sectionentsize	8
	.align		4
        /*0000*/ 	.word	0x00000000
	.align		4
        /*0004*/ 	.word	0xffffffff
	.align		4
        /*0008*/ 	.word	0x00000000
	.align		4
        /*000c*/ 	.word	0xfffffffe
	.align		4
        /*0010*/ 	.word	0x00000000
	.align		4
        /*0014*/ 	.word	0xfffffffd
	.align		4
        /*0018*/ 	.word	0x00000000
	.align		4
        /*001c*/ 	.word	0xfffffffc


//--------------------- .text.matmul_kernel       --------------------------
	.section	.text.matmul_kernel,"ax",@progbits
	.align	128
        .global         matmul_kernel
        .type           matmul_kernel,@function
        .size           matmul_kernel,(.L_x_3 - matmul_kernel)
        .other          matmul_kernel,@"STO_CUDA_ENTRY STV_DEFAULT"
matmul_kernel:
.text.matmul_kernel:
[----:B------:R-:W1:Y:S08]  /*0000*/  LDC R1, c[0x0][0x28] ;  /* 0x00000a00ff017b82 */ /* 0x000e700000000800 */
[----:B------:R-:W2:Y:S01]  /*0010*/  LDC.64 R2, c[0x0][0x228] ;  /* 0x00008a00ff027b82 */ /* 0x000ea20000000a00 */
[----:B-1----:R-:W-:Y:S01]  /*0020*/  VIADD R1, R1, 0xffffdaf8 ;  /* 0xffffdaf801017836 */ /* 0x002fe20000000000 */
[----:B------:R-:W1:Y:S01]  /*0030*/  S2R R5, SR_CTAID.X ;  /* 0x0000000000057919 */ /* 0x000e620000002500 */
[----:B------:R-:W-:Y:S01]  /*0040*/  ULDC.64 UR8, c[0x0][0x218] ;  /* 0x0000860000087ab9 */ /* 0x000fe20000000a00 */
[----:B------:R-:W-:Y:S01]  /*0050*/  ULDC UR4, c[0x0][0x234] ;  /* 0x00008d0000047ab9 */ /* 0x000fe20000000800 */
[----:B------:R-:W-:Y:S01]  /*0060*/  ULDC.64 UR6, c[0x0][0x210] ;  /* 0x0000840000067ab9 */ /* 0x000fe20000000a00 */
[----:B------:R-:W-:Y:S01]  /*0070*/  ULDC UR11, c[0x0][0x240] ;  /* 0x00009000000b7ab9 */ /* 0x000fe20000000800 */
        /* <DEDUP_REMOVED lines=9> */
[----:B--2---:R-:W-:Y:S01]  /*0110*/  IMAD.MOV.U32 R12, RZ, RZ, R3 ;  /* 0x000000ffff0c7224 */ /* 0x004fe200078e0003 */
[----:B------:R2:W-:Y:S01]  /*0120*/  STL.64 [R1+0x1be8], R2 ;  /* 0x001be80201007387 */ /* 0x0005e20000100a00 */
[----:B------:R-:W-:-:S02]  /*0130*/  IMAD.MOV.U32 R16, RZ, RZ, R2 ;  /* 0x000000ffff107224 */ /* 0x000fc400078e0002 */
[----:B------:R-:W-:-:S03]  /*0140*/  VIADD R0, R12, 0x1ff ;  /* 0x000001ff0c007836 */ /* 0x000fc60000000000 */
[----:B------:R-:W-:Y:S02]  /*0150*/  IABS R17, R16 ;  /* 0x0000001000117213 */ /* 0x000fe40000000000 */
[----:B-1----:R-:W-:Y:S02]  /*0160*/  IABS R8, R5 ;  /* 0x0000000500087213 */ /* 0x002fe40000000000 */
[----:B--2---:R-:W-:-:S04]  /*0170*/  SHF.R.S32.HI R3, RZ, 0x1f, R0 ;  /* 0x0000001fff037819 */ /* 0x004fc80000011400 */
[----:B------:R-:W-:-:S04]  /*0180*/  LEA.HI R3, R3, R0, RZ, 0x9 ;  /* 0x0000000003037211 */ /* 0x000fc800078f48ff */
[----:B------:R-:W-:-:S05]  /*0190*/  SHF.R.S32.HI R3, RZ, 0x9, R3 ;  /* 0x00000009ff037819 */ /* 0x000fca0000011403 */
[----:B------:R-:W-:-:S05]  /*01a0*/  IMAD.SHL.U32 R4, R3, 0x8, RZ ;  /* 0x0000000803047824 */ /* 0x000fca00078e00ff */
[-C--:B------:R-:W-:Y:S02]  /*01b0*/  IABS R7, R4.reuse ;  /* 0x0000000400077213 */ /* 0x080fe40000000000 */
[----:B------:R-:W-:Y:S02]  /*01c0*/  IABS R10, R4 ;  /* 0x00000004000a7213 */ /* 0x000fe40000000000 */
[----:B------:R-:W1:Y:S08]  /*01d0*/  I2F.RP R0, R7 ;  /* 0x0000000700007306 */ /* 0x000e700000209400 */
[----:B-1----:R-:W1:Y:S02]  /*01e0*/  MUFU.RCP R0, R0 ;  /* 0x0000000000007308 */ /* 0x002e640000001000 */
[----:B-1----:R-:W-:Y:S01]  /*01f0*/  VIADD R2, R0, 0xffffffe ;  /* 0x0ffffffe00027836 */ /* 0x002fe20000000000 */
[----:B------:R-:W-:-:S05]  /*0200*/  IADD3 R0, RZ, -R10, RZ ;  /* 0x8000000aff007210 */ /* 0x000fca0007ffe0ff */
[----:B------:R1:W2:Y:S02]  /*0210*/  F2I.FTZ.U32.TRUNC.NTZ R3, R2 ;  /* 0x0000000200037305 */ /* 0x0002a4000021f000 */
[----:B-1----:R-:W-:Y:S02]  /*0220*/  IMAD.MOV.U32 R2, RZ, RZ, RZ ;  /* 0x000000ffff027224 */ /* 0x002fe400078e00ff */
[----:B--2---:R-:W-:-:S04]  /*0230*/  IMAD.MOV R6, RZ, RZ, -R3 ;  /* 0x000000ffff067224 */ /* 0x004fc800078e0a03 */
[----:B------:R-:W-:Y:S02]  /*0240*/  IMAD R9, R6, R7, RZ ;  /* 0x0000000706097224 */ /* 0x000fe400078e02ff */
[----:B------:R-:W-:Y:S02]  /*0250*/  IMAD.MOV.U32 R6, RZ, RZ, R8 ;  /* 0x000000ffff067224 */ /* 0x000fe400078e0008 */
[----:B------:R-:W-:-:S06]  /*0260*/  IMAD.HI.U32 R3, R3, R9, R2 ;  /* 0x0000000903037227 */ /* 0x000fcc00078e0002 */
[----:B------:R-:W-:-:S04]  /*0270*/  IMAD.HI.U32 R3, R3, R6, RZ ;  /* 0x0000000603037227 */ /* 0x000fc800078e00ff */
[----:B------:R-:W-:-:S05]  /*0280*/  IMAD R0, R3, R0, R6 ;  /* 0x0000000003007224 */ /* 0x000fca00078e0206 */
[----:B------:R-:W-:-:S13]  /*0290*/  ISETP.GT.U32.AND P1, PT, R7, R0, PT ;  /* 0x000000000700720c */ /* 0x000fda0003f24070 */
[----:B------:R-:W-:Y:S02]  /*02a0*/  @!P1 IMAD.IADD R0, R0, 0x1, -R7 ;  /* 0x0000000100009824 */ /* 0x000fe400078e0a07 */
[----:B------:R-:W-:Y:S01]  /*02b0*/  @!P1 VIADD R3, R3, 0x1 ;  /* 0x0000000103039836 */ /* 0x000fe20000000000 */
[----:B------:R-:W-:Y:S02]  /*02c0*/  ISETP.NE.AND P1, PT, R4, RZ, PT ;  /* 0x000000ff0400720c */ /* 0x000fe40003f25270 */
[----:B------:R-:W-:Y:S02]  /*02d0*/  ISETP.GE.U32.AND P0, PT, R0, R7, PT ;  /* 0x000000070000720c */ /* 0x000fe40003f06070 */
[----:B------:R-:W-:-:S04]  /*02e0*/  LOP3.LUT R0, R5, R4, RZ, 0x3c, !PT ;  /* 0x0000000405007212 */ /* 0x000fc800078e3cff */
[----:B------:R-:W-:Y:S01]  /*02f0*/  ISETP.GE.AND P2, PT, R0, RZ, PT ;  /* 0x000000ff0000720c */ /* 0x000fe20003f46270 */
[----:B------:R-:W-:-:S06]  /*0300*/  VIADD R0, R16, 0xff ;  /* 0x000000ff10007836 */ /* 0x000fcc0000000000 */
[----:B------:R-:W-:-:S04]  /*0310*/  @P0 VIADD R3, R3, 0x1 ;  /* 0x0000000103030836 */ /* 0x000fc80000000000 */
[----:B------:R-:W-:Y:S01]  /*0320*/  IMAD.MOV.U32 R2, RZ, RZ, R3 ;  /* 0x000000ffff027224 */ /* 0x000fe200078e0003 */
[----:B------:R-:W-:-:S03]  /*0330*/  SHF.R.S32.HI R3, RZ, 0x1f, R0 ;  /* 0x0000001fff037819 */ /* 0x000fc60000011400 */
[----:B------:R-:W-:Y:S01]  /*0340*/  @!P2 IMAD.MOV R2, RZ, RZ, -R2 ;  /* 0x000000ffff02a224 */ /* 0x000fe200078e0a02 */
[----:B------:R-:W-:Y:S02]  /*0350*/  @!P1 LOP3.LUT R2, RZ, R4, RZ, 0x33, !PT ;  /* 0x00000004ff029212 */ /* 0x000fe400078e33ff */
[----:B------:R-:W-:-:S03]  /*0360*/  LEA.HI R3, R3, R0, RZ, 0x8 ;  /* 0x0000000003037211 */ /* 0x000fc600078f40ff */
[----:B------:R-:W-:Y:S02]  /*0370*/  IMAD.SHL.U32 R7, R2, 0x8, RZ ;  /* 0x0000000802077824 */ /* 0x000fe400078e00ff */
[----:B------:R-:W-:-:S03]  /*0380*/  IMAD.MOV R2, RZ, RZ, -R2 ;  /* 0x000000ffff027224 */ /* 0x000fc600078e0a02 */
[----:B------:R-:W-:Y:S01]  /*0390*/  LEA.HI.SX32 R3, R3, -R7, 0x18 ;  /* 0x8000000703037211 */ /* 0x000fe200078fc2ff */
[----:B------:R-:W-:Y:S02]  /*03a0*/  IMAD R8, R4, R2, R5 ;  /* 0x0000000204087224 */ /* 0x000fe400078e0205 */
[----:B------:R-:W-:Y:S01]  /*03b0*/  IMAD.MOV.U32 R2, RZ, RZ, RZ ;  /* 0x000000ffff027224 */ /* 0x000fe200078e00ff */
[----:B------:R-:W-:Y:S02]  /*03c0*/  VIMNMX R9, R3, 0x8, PT ;  /* 0x0000000803097848 */ /* 0x000fe40003fe0100 */
[----:B------:R-:W-:Y:S02]  /*03d0*/  IABS R4, R8 ;  /* 0x0000000800047213 */ /* 0x000fe40000000000 */
[-C--:B------:R-:W-:Y:S02]  /*03e0*/  IABS R6, R9.reuse ;  /* 0x0000000900067213 */ /* 0x080fe40000000000 */
[----:B------:R-:W-:-:S02]  /*03f0*/  IABS R10, R9 ;  /* 0x00000009000a7213 */ /* 0x000fc40000000000 */
[----:B------:R-:W1:Y:S08]  /*0400*/  I2F.RP R0, R6 ;  /* 0x0000000600007306 */ /* 0x000e700000209400 */
[----:B-1----:R-:W1:Y:S02]  /*0410*/  MUFU.RCP R0, R0 ;  /* 0x0000000000007308 */ /* 0x002e640000001000 */
[----:B-1----:R-:W-:-:S02]  /*0420*/  VIADD R3, R0, 0xffffffe ;  /* 0x0ffffffe00037836 */ /* 0x002fc40000000000 */
[----:B------:R-:W-:Y:S02]  /*0430*/  IMAD.MOV R0, RZ, RZ, -R10 ;  /* 0x000000ffff007224 */ /* 0x000fe400078e0a0a */
[----:B------:R-:W1:Y:S02]  /*0440*/  S2R R10, SR_TID.X ;  /* 0x00000000000a7919 */ /* 0x000e640000002100 */
[----:B------:R-:W2:Y:S02]  /*0450*/  F2I.FTZ.U32.TRUNC.NTZ R3, R3 ;  /* 0x0000000300037305 */ /* 0x000ea4000021f000 */
[----:B--2---:R-:W-:-:S05]  /*0460*/  IADD3 R11, RZ, -R3, RZ ;  /* 0x80000003ff0b7210 */ /* 0x004fca0007ffe0ff */
[----:B------:R-:W-:-:S04]  /*0470*/  IMAD R5, R11, R6, RZ ;  /* 0x000000060b057224 */ /* 0x000fc800078e02ff */
[----:B------:R-:W-:-:S04]  /*0480*/  IMAD.HI.U32 R2, R3, R5, R2 ;  /* 0x0000000503027227 */ /* 0x000fc800078e0002 */
[----:B------:R-:W-:Y:S02]  /*0490*/  IMAD.MOV.U32 R3, RZ, RZ, R4 ;  /* 0x000000ffff037224 */ /* 0x000fe400078e0004 */
[----:B------:R-:W2:Y:S01]  /*04a0*/  I2F.RP R4, R17 ;  /* 0x0000001100047306 */ /* 0x000ea20000209400 */
[----:B-1----:R-:W-:Y:S01]  /*04b0*/  LOP3.LUT R11, R10, 0x7f, RZ, 0xc0, !PT ;  /* 0x0000007f0a0b7812 */ /* 0x002fe200078ec0ff */
[----:B------:R-:W-:-:S04]  /*04c0*/  IMAD.HI.U32 R2, R2, R3, RZ ;  /* 0x0000000302027227 */ /* 0x000fc800078e00ff */
[----:B------:R-:W-:Y:S01]  /*04d0*/  IMAD R3, R2, R0, R3 ;  /* 0x0000000002037224 */ /* 0x000fe200078e0203 */
[----:B------:R-:W-:-:S04]  /*04e0*/  IABS R0, R12 ;  /* 0x0000000c00007213 */ /* 0x000fc80000000000 */
[----:B------:R-:W-:Y:S01]  /*04f0*/  ISETP.GT.U32.AND P1, PT, R6, R3, PT ;  /* 0x000000030600720c */ /* 0x000fe20003f24070 */
[----:B--2---:R-:W1:-:S12]  /*0500*/  MUFU.RCP R4, R4 ;  /* 0x0000000400047308 */ /* 0x004e580000001000 */
[----:B------:R-:W-:Y:S02]  /*0510*/  @!P1 IMAD.IADD R3, R3, 0x1, -R6 ;  /* 0x0000000103039824 */ /* 0x000fe400078e0a06 */
[----:B------:R-:W-:Y:S01]  /*0520*/  @!P1 VIADD R2, R2, 0x1 ;  /* 0x0000000102029836 */ /* 0x000fe20000000000 */
[----:B------:R-:W-:Y:S02]  /*0530*/  ISETP.NE.AND P1, PT, R9, RZ, PT ;  /* 0x000000ff0900720c */ /* 0x000fe40003f25270 */
[----:B------:R-:W-:Y:S02]  /*0540*/  ISETP.GE.U32.AND P0, PT, R3, R6, PT ;  /* 0x000000060300720c */ /* 0x000fe40003f06070 */
[----:B------:R-:W-:Y:S01]  /*0550*/  LOP3.LUT R3, R8, R9, RZ, 0x3c, !PT ;  /* 0x0000000908037212 */ /* 0x000fe200078e3cff */
[----:B------:R-:W2:Y:S03]  /*0560*/  I2F.RP R6, R0 ;  /* 0x0000000000067306 */ /* 0x000ea60000209400 */
[----:B------:R-:W-:Y:S01]  /*0570*/  ISETP.GE.AND P2, PT, R3, RZ, PT ;  /* 0x000000ff0300720c */ /* 0x000fe20003f46270 */
[----:B-1----:R-:W-:-:S06]  /*0580*/  VIADD R3, R4, 0xffffffe ;  /* 0x0ffffffe04037836 */ /* 0x002fcc0000000000 */
[----:B------:R-:W-:Y:S01]  /*0590*/  @P0 VIADD R2, R2, 0x1 ;  /* 0x0000000102020836 */ /* 0x000fe20000000000 */
[----:B------:R-:W1:Y:S03]  /*05a0*/  F2I.FTZ.U32.TRUNC.NTZ R3, R3 ;  /* 0x0000000300037305 */ /* 0x000e66000021f000 */
[----:B------:R-:W-:-:S04]  /*05b0*/  IMAD.MOV.U32 R14, RZ, RZ, R2 ;  /* 0x000000ffff0e7224 */ /* 0x000fc800078e0002 */
[----:B------:R-:W-:Y:S01]  /*05c0*/  @!P2 IMAD.MOV R14, RZ, RZ, -R14 ;  /* 0x000000ffff0ea224 */ /* 0x000fe200078e0a0e */
[----:B------:R-:W-:Y:S01]  /*05d0*/  @!P1 LOP3.LUT R14, RZ, R9, RZ, 0x33, !PT ;  /* 0x00000009ff0e9212 */ /* 0x000fe200078e33ff */
[----:B--2---:R-:W2:Y:S03]  /*05e0*/  MUFU.RCP R6, R6 ;  /* 0x0000000600067308 */ /* 0x004ea60000001000 */
[----:B------:R-:W-:Y:S01]  /*05f0*/  IADD3 R2, -R14, RZ, RZ ;  /* 0x000000ff0e027210 */ /* 0x000fe20007ffe1ff */
[----:B-1----:R-:W-:-:S04]  /*0600*/  IMAD.MOV R5, RZ, RZ, -R3 ;  /* 0x000000ffff057224 */ /* 0x002fc800078e0a03 */
[----:B------:R-:W-:Y:S02]  /*0610*/  IMAD R2, R9, R2, R8 ;  /* 0x0000000209027224 */ /* 0x000fe400078e0208 */
[----:B------:R-:W-:Y:S02]  /*0620*/  IMAD.MOV.U32 R8, RZ, RZ, R5 ;  /* 0x000000ffff087224 */ /* 0x000fe400078e0005 */
[----:B------:R-:W-:Y:S02]  /*0630*/  IMAD.IADD R2, R7, 0x1, R2 ;  /* 0x0000000107027824 */ /* 0x000fe400078e0202 */
[----:B------:R-:W-:Y:S02]  /*0640*/  IMAD R7, R8, R17, RZ ;  /* 0x0000001108077224 */ /* 0x000fe400078e02ff */
[----:B------:R-:W-:Y:S02]  /*0650*/  IMAD R8, R2, 0x100, R11 ;  /* 0x0000010002087824 */ /* 0x000fe400078e020b */
[----:B------:R-:W-:-:S02]  /*0660*/  IMAD.MOV.U32 R2, RZ, RZ, RZ ;  /* 0x000000ffff027224 */ /* 0x000fc400078e00ff */
[----:B--2---:R-:W-:Y:S01]  /*0670*/  VIADD R4, R6, 0xffffffe ;  /* 0x0ffffffe06047836 */ /* 0x004fe20000000000 */
[----:B------:R-:W-:Y:S01]  /*0680*/  IABS R12, R8 ;  /* 0x00000008000c7213 */ /* 0x000fe20000000000 */
[----:B------:R-:W-:Y:S01]  /*0690*/  IMAD.HI.U32 R2, R3, R7, R2 ;  /* 0x0000000703027227 */ /* 0x000fe200078e0002 */
[--C-:B------:R-:W-:Y:S01]  /*06a0*/  SHF.R.S32.HI R3, RZ, 0x6, R10.reuse ;  /* 0x00000006ff037819 */ /* 0x100fe2000001140a */
[----:B------:R1:W2:Y:S01]  /*06b0*/  F2I.FTZ.U32.TRUNC.NTZ R5, R4 ;  /* 0x0000000400057305 */ /* 0x0002a2000021f000 */
[----:B------:R-:W-:Y:S01]  /*06c0*/  SHF.R.U32.HI R6, RZ, 0x6, R10 ;  /* 0x00000006ff067819 */ /* 0x000fe2000001160a */
[----:B------:R-:W-:Y:S01]  /*06d0*/  VIADD R9, R8, 0x80 ;  /* 0x0000008008097836 */ /* 0x000fe20000000000 */
[----:B------:R-:W-:Y:S01]  /*06e0*/  SHF.L.U32 R7, R14, 0x9, RZ ;  /* 0x000000090e077819 */ /* 0x000fe200000006ff */
[----:B------:R-:W-:Y:S01]  /*06f0*/  IMAD.SHL.U32 R10, R10, 0x4, RZ ;  /* 0x000000040a0a7824 */ /* 0x000fe200078e00ff */
[----:B------:R-:W-:Y:S02]  /*0700*/  SGXT.U32 R6, R6, 0x1 ;  /* 0x000000010606781a */ /* 0x000fe40000000000 */
[----:B------:R-:W-:Y:S01]  /*0710*/  IABS R13, R9 ;  /* 0x00000009000d7213 */ /* 0x000fe20000000000 */
[----:B------:R-:W-:Y:S01]  /*0720*/  STL [R1+0x1c70], R7 ;  /* 0x001c700701007387 */ /* 0x000fe20000100800 */
[----:B-1----:R-:W-:Y:S01]  /*0730*/  SGXT R4, R3, 0x1 ;  /* 0x000000010304781a */ /* 0x002fe20000000200 */
[----:B------:R-:W-:-:S03]  /*0740*/  IMAD.HI.U32 R3, R2, R12, RZ ;  /* 0x0000000c02037227 */ /* 0x000fc600078e00ff */
[----:B------:R-:W-:Y:S01]  /*0750*/  LOP3.LUT R11, R4, 0x90, RZ, 0xc0, !PT ;  /* 0x00000090040b7812 */ /* 0x000fe200078ec0ff */
[----:B------:R-:W-:Y:S01]  /*0760*/  IMAD.MOV R4, RZ, RZ, -R3 ;  /* 0x000000ffff047224 */ /* 0x000fe200078e0a03 */
[----:B------:R-:W-:Y:S01]  /*0770*/  LOP3.LUT R3, R7, R6, RZ, 0xfc, !PT ;  /* 0x0000000607037212 */ /* 0x000fe200078efcff */
[----:B--2---:R-:W-:Y:S01]  /*0780*/  IMAD.MOV R15, RZ, RZ, -R5 ;  /* 0x000000ffff0f7224 */ /* 0x004fe200078e0a05 */
[----:B------:R-:W-:Y:S01]  /*0790*/  LOP3.LUT R10, R11, 0x7c, R10, 0x78, !PT ;  /* 0x0000007c0b0a7812 */ /* 0x000fe200078e780a */
[----:B------:R-:W-:Y:S01]  /*07a0*/  IMAD R6, R17, R4, R12 ;  /* 0x0000000411067224 */ /* 0x000fe200078e020c */
[C---:B------:R-:W-:Y:S01]  /*07b0*/  LOP3.LUT R12, R3.reuse, 0x1fe, RZ, 0xfc, !PT ;  /* 0x000001fe030c7812 */ /* 0x040fe200078efcff */
[----:B------:R-:W-:Y:S01]  /*07c0*/  IMAD.HI.U32 R2, R2, R13, RZ ;  /* 0x0000000d02027227 */ /* 0x000fe200078e00ff */
[----:B------:R-:W-:Y:S01]  /*07d0*/  LOP3.LUT R14, R3, 0x6, RZ, 0xfc, !PT ;  /* 0x00000006030e7812 */ /* 0x000fe200078efcff */
[----:B------:R1:W-:Y:S01]  /*07e0*/  STL [R1+0x48], R10 ;  /* 0x0000480a01007387 */ /* 0x0003e20000100800 */
[----:B------:R-:W-:Y:S01]  /*07f0*/  ISETP.GT.U32.AND P0, PT, R17, R6, PT ;  /* 0x000000061100720c */ /* 0x000fe20003f04070 */
[----:B------:R-:W-:Y:S01]  /*0800*/  IMAD R11, R15, R0, RZ ;  /* 0x000000000f0b7224 */ /* 0x000fe200078e02ff */
[----:B------:R-:W-:Y:S01]  /*0810*/  ISETP.GE.AND P2, PT, R12, RZ, PT ;  /* 0x000000ff0c00720c */ /* 0x000fe20003f46270 */
[----:B------:R-:W-:Y:S01]  /*0820*/  IMAD.MOV.U32 R4, RZ, RZ, RZ ;  /* 0x000000ffff047224 */ /* 0x000fe200078e00ff */
[----:B------:R-:W-:Y:S01]  /*0830*/  IABS R247, R12 ;  /* 0x0000000c00f77213 */ /* 0x000fe20000000000 */
[----:B------:R-:W-:Y:S01]  /*0840*/  STL.64 [R1+0x1c40], R8 ;  /* 0x001c400801007387 */ /* 0x000fe20000100a00 */
[----:B------:R-:W-:-:S02]  /*0850*/  LOP3.LUT R12, R3, 0x4, RZ, 0xfc, !PT ;  /* 0x00000004030c7812 */ /* 0x000fc400078efcff */
[----:B------:R-:W-:Y:S01]  /*0860*/  LOP3.LUT R18, R3, 0x11c, RZ, 0xfc, !PT ;  /* 0x0000011c03127812 */ /* 0x000fe200078efcff */
[----:B-1----:R-:W-:Y:S01]  /*0870*/  IMAD.MOV R10, RZ, RZ, -R2 ;  /* 0x000000ffff0a7224 */ /* 0x002fe200078e0a02 */
[----:B------:R-:W-:Y:S01]  /*0880*/  ISETP.GE.AND P4, PT, R12, RZ, PT ;  /* 0x000000ff0c00720c */ /* 0x000fe20003f86270 */
[----:B------:R-:W-:Y:S01]  /*0890*/  IMAD.HI.U32 R2, R5, R11, R4 ;  /* 0x0000000b05027227 */ /* 0x000fe200078e0004 */
[----:B------:R-:W-:Y:S02]  /*08a0*/  IABS R11, R3 ;  /* 0x00000003000b7213 */ /* 0x000fe40000000000 */
[----:B------:R-:W-:Y:S01]  /*08b0*/  LOP3.LUT R5, R3, 0x2, RZ, 0xfc, !PT ;  /* 0x0000000203057812 */ /* 0x000fe200078efcff */
[----:B------:R-:W-:Y:S01]  /*08c0*/  IMAD R4, R17, R10, R13 ;  /* 0x0000000a11047224 */ /* 0x000fe200078e020d */
[----:B------:R-:W-:Y:S01]  /*08d0*/  IABS R15, R12 ;  /* 0x0000000c000f7213 */ /* 0x000fe20000000000 */
[----:B------:R-:W-:Y:S01]  /*08e0*/  @!P0 IMAD.IADD R6, R6, 0x1, -R17 ;  /* 0x0000000106068824 */ /* 0x000fe200078e0a11 */
[----:B------:R-:W-:Y:S01]  /*08f0*/  ISETP.GE.AND P1, PT, R5, RZ, PT ;  /* 0x000000ff0500720c */ /* 0x000fe20003f26270 */
[----:B------:R-:W-:Y:S01]  /*0900*/  IMAD.HI.U32 R10, R2, R247, RZ ;  /* 0x000000f7020a7227 */ /* 0x000fe200078e00ff */
[----:B------:R-:W-:-:S02]  /*0910*/  ISETP.GT.U32.AND P3, PT, R17, R4, PT ;  /* 0x000000041100720c */ /* 0x000fc40003f64070 */
[----:B------:R-:W-:Y:S01]  /*0920*/  IABS R13, R5 ;  /* 0x00000005000d7213 */ /* 0x000fe20000000000 */
[----:B------:R-:W-:Y:S01]  /*0930*/  IMAD.HI.U32 R5, R2, R11, RZ ;  /* 0x0000000b02057227 */ /* 0x000fe200078e00ff */
[----:B------:R-:W-:Y:S02]  /*0940*/  ISETP.GT.U32.AND P5, PT, R17, R6, PT ;  /* 0x000000061100720c */ /* 0x000fe40003fa4070 */
[C---:B------:R-:W-:Y:S01]  /*0950*/  LOP3.LUT R20, R3.reuse, 0x142, RZ, 0xfc, !PT ;  /* 0x0000014203147812 */ /* 0x040fe200078efcff */
[----:B------:R-:W-:Y:S01]  /*0960*/  IMAD.MOV R12, RZ, RZ, -R5 ;  /* 0x000000ffff0c7224 */ /* 0x000fe200078e0a05 */
[C---:B------:R-:W-:Y:S01]  /*0970*/  LOP3.LUT R22, R3.reuse, 0x146, RZ, 0xfc, !PT ;  /* 0x0000014603167812 */ /* 0x040fe200078efcff */
[----:B------:R-:W-:Y:S01]  /*0980*/  IMAD.MOV R10, RZ, RZ, -R10 ;  /* 0x000000ffff0a7224 */ /* 0x000fe200078e0a0a */
[----:B------:R-:W-:Y:S01]  /*0990*/  LOP3.LUT R24, R3, 0x14e, RZ, 0xfc, !PT ;  /* 0x0000014e03187812 */ /* 0x000fe200078efcff */
[----:B------:R-:W-:Y:S01]  /*09a0*/  IMAD R11, R0, R12, R11 ;  /* 0x0000000c000b7224 */ /* 0x000fe200078e020b */
[----:B------:R-:W-:Y:S01]  /*09b0*/  IABS R12, R14 ;  /* 0x0000000e000c7213 */ /* 0x000fe20000000000 */
[----:B------:R-:W-:Y:S01]  /*09c0*/  @!P3 IMAD.IADD R4, R4, 0x1, -R17 ;  /* 0x000000010404b824 */ /* 0x000fe200078e0a11 */
[----:B------:R-:W-:Y:S01]  /*09d0*/  IABS R23, R24 ;  /* 0x0000001800177213 */ /* 0x000fe20000000000 */
[C---:B------:R-:W-:Y:S01]  /*09e0*/  IMAD R247, R0.reuse, R10, R247 ;  /* 0x0000000a00f77224 */ /* 0x040fe200078e02f7 */
[----:B------:R-:W-:Y:S01]  /*09f0*/  ISETP.GT.U32.AND P0, PT, R0, R11, PT ;  /* 0x0000000b0000720c */ /* 0x000fe20003f04070 */
[----:B------:R-:W-:Y:S01]  /*0a00*/  IMAD.HI.U32 R10, R2, R15, RZ ;  /* 0x0000000f020a7227 */ /* 0x000fe200078e00ff */
[----:B------:R-:W-:-:S02]  /*0a10*/  ISETP.GT.U32.AND P6, PT, R17, R4, PT ;  /* 0x000000041100720c */ /* 0x000fc40003fc4070 */
[----:B------:R-:W-:Y:S01]  /*0a20*/  @!P5 IADD3 R6, R6, -R17, RZ ;  /* 0x800000110606d210 */ /* 0x000fe20007ffe0ff */
[----:B------:R-:W-:Y:S01]  /*0a30*/  IMAD.MOV R10, RZ, RZ, -R10 ;  /* 0x000000ffff0a7224 */ /* 0x000fe200078e0a0a */
[----:B------:R-:W-:Y:S01]  /*0a40*/  ISETP.GE.AND P5, PT, R8, RZ, PT ;  /* 0x000000ff0800720c */ /* 0x000fe20003fa6270 */
[----:B------:R-:W-:Y:S01]  /*0a50*/  IMAD.HI.U32 R5, R2, R13, RZ ;  /* 0x0000000d02057227 */ /* 0x000fe200078e00ff */
[C---:B------:R-:W-:Y:S02]  /*0a60*/  ISETP.GT.U32.AND P3, PT, R0.reuse, R247, PT ;  /* 0x000000f70000720c */ /* 0x040fe40003f64070 */
[C---:B------:R-:W-:Y:S01]  /*0a70*/  LOP3.LUT R26, R3.reuse, 0x152, RZ, 0xfc, !PT ;  /* 0x00000152031a7812 */ /* 0x040fe200078efcff */
[----:B------:R-:W-:Y:S01]  /*0a80*/  IMAD R15, R0, R10, R15 ;  /* 0x0000000a000f7224 */ /* 0x000fe200078e020f */
[----:B------:R-:W-:Y:S01]  /*0a90*/  LOP3.LUT R28, R3, 0x154, RZ, 0xfc, !PT ;  /* 0x00000154031c7812 */ /* 0x000fe200078efcff */
[----:B------:R-:W-:Y:S01]  /*0aa0*/  @!P0 IMAD.IADD R11, R11, 0x1, -R0 ;  /* 0x000000010b0b8824 */ /* 0x000fe200078e0a00 */
[----:B------:R-:W-:Y:S01]  /*0ab0*/  IABS R25, R26 ;  /* 0x0000001a00197213 */ /* 0x000fe20000000000 */
[----:B------:R-:W-:Y:S01]  /*0ac0*/  @!P6 IMAD.IADD R4, R4, 0x1, -R17 ;  /* 0x000000010404e824 */ /* 0x000fe200078e0a11 */
[----:B------:R-:W-:Y:S01]  /*0ad0*/  ISETP.GE.AND P6, PT, R9, RZ, PT ;  /* 0x000000ff0900720c */ /* 0x000fe20003fc6270 */
[----:B------:R-:W-:Y:S01]  /*0ae0*/  IMAD.MOV.U32 R17, RZ, RZ, R12 ;  /* 0x000000ffff117224 */ /* 0x000fe200078e000c */
[----:B------:R-:W-:Y:S01]  /*0af0*/  LOP3.LUT R30, R3, 0x156, RZ, 0xfc, !PT ;  /* 0x00000156031e7812 */ /* 0x000fe200078efcff */
[----:B------:R-:W-:Y:S01]  /*0b00*/  @!P5 IMAD.MOV R6, RZ, RZ, -R6 ;  /* 0x000000ffff06d224 */ /* 0x000fe200078e0a06 */
[----:B------:R-:W-:Y:S01]  /*0b10*/  ISETP.GT.U32.AND P5, PT, R0, R11, PT ;  /* 0x0000000b0000720c */ /* 0x000fe20003fa4070 */
[----:B------:R-:W-:Y:S01]  /*0b20*/  IMAD.HI.U32 R10, R2, R17, RZ ;  /* 0x00000011020a7227 */ /* 0x000fe200078e00ff */
[----:B------:R-:W-:-:S02]  /*0b30*/  IABS R27, R28 ;  /* 0x0000001c001b7213 */ /* 0x000fc40000000000 */
[----:B------:R-:W-:Y:S01]  /*0b40*/  IABS R29, R30 ;  /* 0x0000001e001d7213 */ /* 0x000fe20000000000 */
[----:B------:R-:W-:Y:S01]  /*0b50*/  IMAD.MOV R5, RZ, RZ, -R5 ;  /* 0x000000ffff057224 */ /* 0x000fe200078e0a05 */
[C---:B------:R-:W-:Y:S01]  /*0b60*/  LOP3.LUT R31, R3.reuse, 0x158, RZ, 0xfc, !PT ;  /* 0x00000158031f7812 */ /* 0x040fe200078efcff */
[----:B------:R-:W-:Y:S01]  /*0b70*/  IMAD.MOV R10, RZ, RZ, -R10 ;  /* 0x000000ffff0a7224 */ /* 0x000fe200078e0a0a */
[----:B------:R-:W-:Y:S01]  /*0b80*/  LOP3.LUT R36, R3, 0x164, RZ, 0xfc, !PT ;  /* 0x0000016403247812 */ /* 0x000fe200078efcff */
[----:B------:R-:W-:Y:S01]  /*0b90*/  IMAD R13, R0, R5, R13 ;  /* 0x00000005000d7224 */ /* 0x000fe200078e020d */
[----:B------:R-:W-:Y:S01]  /*0ba0*/  LOP3.LUT R5, RZ, R16, RZ, 0x33, !PT ;  /* 0x00000010ff057212 */ /* 0x000fe200078e33ff */
[----:B------:R-:W-:Y:S01]  /*0bb0*/  @!P3 IMAD.IADD R247, R247, 0x1, -R0 ;  /* 0x00000001f7f7b824 */ /* 0x000fe200078e0a00 */
[----:B------:R-:W-:Y:S01]  /*0bc0*/  ISETP.NE.AND P3, PT, R16, RZ, PT ;  /* 0x000000ff1000720c */ /* 0x000fe20003f65270 */
[C---:B------:R-:W-:Y:S01]  /*0bd0*/  IMAD R17, R0.reuse, R10, R17 ;  /* 0x0000000a00117224 */ /* 0x040fe200078e0211 */
[----:B------:R-:W-:Y:S01]  /*0be0*/  LOP3.LUT R16, R3, 0x8, RZ, 0xfc, !PT ;  /* 0x0000000803107812 */ /* 0x000fe200078efcff */
[----:B------:R-:W-:Y:S01]  /*0bf0*/  @!P6 IMAD.MOV R4, RZ, RZ, -R4 ;  /* 0x000000ffff04e224 */ /* 0x000fe200078e0a04 */
[----:B------:R-:W-:-:S02]  /*0c00*/  ISETP.GT.U32.AND P0, PT, R0, R247, PT ;  /* 0x000000f70000720c */ /* 0x000fc40003f04070 */
[C---:B------:R-:W-:Y:S02]  /*0c10*/  ISETP.GT.U32.AND P6, PT, R0.reuse, R13, PT ;  /* 0x0000000d0000720c */ /* 0x040fe40003fc4070 */
[----:B------:R-:W-:Y:S02]  /*0c20*/  @!P5 IADD3 R11, R11, -R0, RZ ;  /* 0x800000000b0bd210 */ /* 0x000fe40007ffe0ff */
[C---:B------:R-:W-:Y:S02]  /*0c30*/  ISETP.GT.U32.AND P5, PT, R0.reuse, R17, PT ;  /* 0x000000110000720c */ /* 0x040fe40003fa4070 */
[----:B------:R-:W-:Y:S02]  /*0c40*/  IABS R12, R16 ;  /* 0x00000010000c7213 */ /* 0x000fe40000000000 */
[C---:B------:R-:W-:Y:S02]  /*0c50*/  SEL R6, R5.reuse, R6, !P3 ;  /* 0x0000000605067207 */ /* 0x040fe40005800000 */
[----:B------:R-:W-:Y:S01]  /*0c60*/  SEL R4, R5, R4, !P3 ;  /* 0x0000000405047207 */ /* 0x000fe20005800000 */
[----:B------:R-:W-:Y:S01]  /*0c70*/  IMAD.MOV.U32 R5, RZ, RZ, R12 ;  /* 0x000000ffff057224 */ /* 0x000fe200078e000c */
[C---:B------:R-:W-:Y:S01]  /*0c80*/  ISETP.GT.U32.AND P3, PT, R0.reuse, R15, PT ;  /* 0x0000000f0000720c */ /* 0x040fe20003f64070 */
[----:B------:R1:W-:Y:S01]  /*0c90*/  STL [R1+0x6c], R6 ;  /* 0x00006c0601007387 */ /* 0x0003e20000100800 */
[--C-:B------:R-:W-:Y:S01]  /*0ca0*/  @!P0 IMAD.IADD R247, R247, 0x1, -R0.reuse ;  /* 0x00000001f7f78824 */ /* 0x100fe200078e0a00 */
[----:B------:R-:W-:Y:S01]  /*0cb0*/  LOP3.LUT R10, R3, 0xc, RZ, 0xfc, !PT ;  /* 0x0000000c030a7812 */ /* 0x000fe200078efcff */
[--C-:B------:R-:W-:Y:S01]  /*0cc0*/  @!P6 IMAD.IADD R13, R13, 0x1, -R0.reuse ;  /* 0x000000010d0de824 */ /* 0x100fe200078e0a00 */
[----:B------:R2:W-:Y:S01]  /*0cd0*/  STL [R1+0x68], R4 ;  /* 0x0000680401007387 */ /* 0x0005e20000100800 */
[----:B------:R-:W-:Y:S01]  /*0ce0*/  @!P5 IMAD.IADD R17, R17, 0x1, -R0 ;  /* 0x000000011111d824 */ /* 0x000fe200078e0a00 */
[----:B------:R-:W-:Y:S01]  /*0cf0*/  IABS R21, R10 ;  /* 0x0000000a00157213 */ /* 0x000fe20000000000 */
[----:B------:R-:W-:Y:S01]  /*0d00*/  @!P2 IMAD.MOV R247, RZ, RZ, -R247 ;  /* 0x000000fffff7a224 */ /* 0x000fe200078e0af7 */
[----:B------:R-:W-:-:S02]  /*0d10*/  ISETP.GT.U32.AND P2, PT, R0, R13, PT ;  /* 0x0000000d0000720c */ /* 0x000fc40003f44070 */
[C---:B-1----:R-:W-:Y:S02]  /*0d20*/  LOP3.LUT R6, R3.reuse, 0xa, RZ, 0xfc, !PT ;  /* 0x0000000a03067812 */ /* 0x042fe400078efcff */
[----:B------:R-:W-:Y:S01]  /*0d30*/  ISETP.GT.U32.AND P5, PT, R0, R17, PT ;  /* 0x000000110000720c */ /* 0x000fe20003fa4070 */
[----:B------:R1:W-:Y:S01]  /*0d40*/  STL [R1+0x1ca0], R247 ;  /* 0x001ca0f701007387 */ /* 0x0003e20000100800 */
[----:B--2---:R-:W-:Y:S01]  /*0d50*/  IMAD.HI.U32 R4, R2, R5, RZ ;  /* 0x0000000502047227 */ /* 0x004fe200078e00ff */
[----:B------:R-:W-:Y:S02]  /*0d60*/  IABS R19, R6 ;  /* 0x0000000600137213 */ /* 0x000fe40000000000 */
[----:B------:R-:W-:Y:S01]  /*0d70*/  ISETP.GE.AND P6, PT, R3, RZ, PT ;  /* 0x000000ff0300720c */ /* 0x000fe20003fc6270 */
[----:B------:R-:W-:Y:S01]  /*0d80*/  IMAD.MOV R4, RZ, RZ, -R4 ;  /* 0x000000ffff047224 */ /* 0x000fe200078e0a04 */
[----:B------:R-:W-:Y:S01]  /*0d90*/  ISETP.GE.AND P0, PT, R14, RZ, PT ;  /* 0x000000ff0e00720c */ /* 0x000fe20003f06270 */
[----:B------:R-:W-:Y:S01]  /*0da0*/  @!P3 IMAD.IADD R15, R15, 0x1, -R0 ;  /* 0x000000010f0fb824 */ /* 0x000fe200078e0a00 */
[C---:B------:R-:W-:Y:S01]  /*0db0*/  LOP3.LUT R12, R3.reuse, 0xe, RZ, 0xfc, !PT ;  /* 0x0000000e030c7812 */ /* 0x040fe200078efcff */
[----:B------:R-:W-:Y:S01]  /*0dc0*/  IMAD R5, R0, R4, R5 ;  /* 0x0000000400057224 */ /* 0x000fe200078e0205 */
[----:B------:R-:W-:Y:S01]  /*0dd0*/  LOP3.LUT R14, R3, 0x10, RZ, 0xfc, !PT ;  /* 0x00000010030e7812 */ /* 0x000fe200078efcff */
[----:B------:R-:W-:Y:S01]  /*0de0*/  IMAD.HI.U32 R4, R2, R19, RZ ;  /* 0x0000001302047227 */ /* 0x000fe200078e00ff */
[----:B------:R-:W-:-:S02]  /*0df0*/  ISETP.GT.U32.AND P3, PT, R0, R15, PT ;  /* 0x0000000f0000720c */ /* 0x000fc40003f64070 */
[C---:B------:R-:W-:Y:S01]  /*0e00*/  LOP3.LUT R38, R3.reuse, 0x166, RZ, 0xfc, !PT ;  /* 0x0000016603267812 */ /* 0x040fe200078efcff */
[----:B------:R-:W-:Y:S01]  /*0e10*/  IMAD.MOV R4, RZ, RZ, -R4 ;  /* 0x000000ffff047224 */ /* 0x000fe200078e0a04 */
[C---:B------:R-:W-:Y:S01]  /*0e20*/  LOP3.LUT R40, R3.reuse, 0x168, RZ, 0xfc, !PT ;  /* 0x0000016803287812 */ /* 0x040fe200078efcff */
[----:B-1----:R-:W-:Y:S01]  /*0e30*/  IMAD.MOV.U32 R247, RZ, RZ, R11 ;  /* 0x000000fffff77224 */ /* 0x002fe200078e000b */
[----:B------:R-:W-:Y:S01]  /*0e40*/  LOP3.LUT R41, R3, 0x16a, RZ, 0xfc, !PT ;  /* 0x0000016a03297812 */ /* 0x000fe200078efcff */
[C---:B------:R-:W-:Y:S01]  /*0e50*/  IMAD R11, R0.reuse, R4, R19 ;  /* 0x00000004000b7224 */ /* 0x040fe200078e0213 */
[----:B------:R-:W-:Y:S01]  /*0e60*/  IABS R19, R12 ;  /* 0x0000000c00137213 */ /* 0x000fe20000000000 */
[--C-:B------:R-:W-:Y:S01]  /*0e70*/  @!P2 IMAD.IADD R13, R13, 0x1, -R0.reuse ;  /* 0x000000010d0da824 */ /* 0x100fe200078e0a00 */
[C---:B------:R-:W-:Y:S01]  /*0e80*/  ISETP.GT.U32.AND P2, PT, R0.reuse, R5, PT ;  /* 0x000000050000720c */ /* 0x040fe20003f44070 */
[----:B------:R-:W-:Y:S01]  /*0e90*/  @!P5 IMAD.IADD R17, R17, 0x1, -R0 ;  /* 0x000000011111d824 */ /* 0x000fe200078e0a00 */
[----:B------:R-:W-:Y:S01]  /*0ea0*/  ISETP.GT.U32.AND P5, PT, R0, R11, PT ;  /* 0x0000000b0000720c */ /* 0x000fe20003fa4070 */
[----:B------:R-:W-:Y:S01]  /*0eb0*/  IMAD.HI.U32 R4, R2, R21, RZ ;  /* 0x0000001502047227 */ /* 0x000fe200078e00ff */
[----:B------:R-:W-:-:S02]  /*0ec0*/  @!P3 IADD3 R15, R15, -R0, RZ ;  /* 0x800000000f0fb210 */ /* 0x000fc40007ffe0ff */
[----:B------:R-:W-:Y:S01]  /*0ed0*/  ISETP.GE.AND P3, PT, R6, RZ, PT ;  /* 0x000000ff0600720c */ /* 0x000fe20003f66270 */
[----:B------:R-:W-:Y:S01]  /*0ee0*/  IMAD.MOV.U32 R7, RZ, RZ, R13 ;  /* 0x000000ffff077224 */ /* 0x000fe200078e000d */
[----:B------:R-:W-:Y:S01]  /*0ef0*/  IABS R6, R14 ;  /* 0x0000000e00067213 */ /* 0x000fe20000000000 */
[----:B------:R-:W-:Y:S01]  /*0f00*/  IMAD.MOV R4, RZ, RZ, -R4 ;  /* 0x000000ffff047224 */ /* 0x000fe200078e0a04 */
[----:B------:R-:W-:Y:S01]  /*0f10*/  IABS R34, R40 ;  /* 0x0000002800227213 */ /* 0x000fe20000000000 */
[----:B------:R-:W-:Y:S01]  /*0f20*/  @!P1 IMAD.MOV R7, RZ, RZ, -R7 ;  /* 0x000000ffff079224 */ /* 0x000fe200078e0a07 */
[----:B------:R-:W-:Y:S01]  /*0f30*/  IABS R37, R41 ;  /* 0x0000002900257213 */ /* 0x000fe20000000000 */
[--C-:B------:R-:W-:Y:S01]  /*0f40*/  @!P2 IMAD.IADD R5, R5, 0x1, -R0.reuse ;  /* 0x000000010505a824 */ /* 0x100fe200078e0a00 */
[----:B------:R-:W-:Y:S01]  /*0f50*/  ISETP.GE.AND P2, PT, R10, RZ, PT ;  /* 0x000000ff0a00720c */ /* 0x000fe20003f46270 */
[----:B------:R-:W-:Y:S01]  /*0f60*/  @!P5 IMAD.IADD R11, R11, 0x1, -R0 ;  /* 0x000000010b0bd824 */ /* 0x000fe200078e0a00 */
[----:B------:R-:W-:Y:S01]  /*0f70*/  LOP3.LUT R10, R3, 0x12, RZ, 0xfc, !PT ;  /* 0x00000012030a7812 */ /* 0x000fe200078efcff */
[C---:B------:R-:W-:Y:S01]  /*0f80*/  IMAD R13, R0.reuse, R4, R21 ;  /* 0x00000004000d7224 */ /* 0x040fe200078e0215 */
[----:B------:R-:W-:Y:S01]  /*0f90*/  ISETP.GT.U32.AND P1, PT, R0, R5, PT ;  /* 0x000000050000720c */ /* 0x000fe20003f24070 */
[----:B------:R-:W-:Y:S01]  /*0fa0*/  IMAD.HI.U32 R4, R2, R19, RZ ;  /* 0x0000001302047227 */ /* 0x000fe200078e00ff */
[----:B------:R-:W-:-:S02]  /*0fb0*/  ISETP.GT.U32.AND P5, PT, R0, R11, PT ;  /* 0x0000000b0000720c */ /* 0x000fc40003fa4070 */
[C---:B------:R-:W-:Y:S01]  /*0fc0*/  LOP3.LUT R42, R3.reuse, 0x16c, RZ, 0xfc, !PT ;  /* 0x0000016c032a7812 */ /* 0x040fe200078efcff */
[----:B------:R-:W-:Y:S01]  /*0fd0*/  IMAD.MOV.U32 R21, RZ, RZ, R6 ;  /* 0x000000ffff157224 */ /* 0x000fe200078e0006 */
[----:B------:R-:W-:Y:S01]  /*0fe0*/  LOP3.LUT R44, R3, 0x170, RZ, 0xfc, !PT ;  /* 0x00000170032c7812 */ /* 0x000fe200078efcff */
[----:B------:R-:W-:Y:S01]  /*0ff0*/  IMAD.MOV.U32 R8, RZ, RZ, R15 ;  /* 0x000000ffff087224 */ /* 0x000fe200078e000f */
[----:B------:R-:W-:Y:S01]  /*1000*/  IABS R39, R42 ;  /* 0x0000002a00277213 */ /* 0x000fe20000000000 */
[----:B------:R-:W-:Y:S01]  /*1010*/  @!P6 IMAD.MOV R247, RZ, RZ, -R247 ;  /* 0x000000fffff7e224 */ /* 0x000fe200078e0af7 */
[----:B------:R-:W-:Y:S01]  /*1020*/  ISETP.GE.AND P6, PT, R16, RZ, PT ;  /* 0x000000ff1000720c */ /* 0x000fe20003fc6270 */
[----:B------:R-:W-:Y:S01]  /*1030*/  IMAD.MOV R4, RZ, RZ, -R4 ;  /* 0x000000ffff047224 */ /* 0x000fe200078e0a04 */
[----:B------:R-:W-:Y:S01]  /*1040*/  @!P4 IADD3 R8, -R8, RZ, RZ ;  /* 0x000000ff0808c210 */ /* 0x000fe20007ffe1ff */
[----:B------:R-:W-:Y:S01]  /*1050*/  IMAD.HI.U32 R6, R2, R21, RZ ;  /* 0x0000001502067227 */ /* 0x000fe200078e00ff */
[----:B------:R-:W-:Y:S01]  /*1060*/  STL [R1+0x1ca4], R247 ;  /* 0x001ca4f701007387 */ /* 0x000fe20000100800 */
[----:B------:R-:W-:-:S02]  /*1070*/  ISETP.GT.U32.AND P4, PT, R0, R13, PT ;  /* 0x0000000d0000720c */ /* 0x000fc40003f84070 */
[C---:B------:R-:W-:Y:S01]  /*1080*/  IMAD R15, R0.reuse, R4, R19 ;  /* 0x00000004000f7224 */ /* 0x040fe200078e0213 */
[----:B------:R1:W-:Y:S01]  /*1090*/  STL [R1+0x24], R7 ;  /* 0x0000240701007387 */ /* 0x0003e20000100800 */
[----:B------:R-:W-:Y:S01]  /*10a0*/  IMAD.MOV R6, RZ, RZ, -R6 ;  /* 0x000000ffff067224 */ /* 0x000fe200078e0a06 */
[----:B------:R-:W-:Y:S01]  /*10b0*/  IABS R19, R10 ;  /* 0x0000000a00137213 */ /* 0x000fe20000000000 */
[--C-:B------:R-:W-:Y:S01]  /*10c0*/  @!P1 IMAD.IADD R5, R5, 0x1, -R0.reuse ;  /* 0x0000000105059824 */ /* 0x100fe200078e0a00 */
[----:B------:R2:W-:Y:S01]  /*10d0*/  STL [R1+0x20], R8 ;  /* 0x0000200801007387 */ /* 0x0005e20000100800 */
[----:B------:R-:W-:Y:S01]  /*10e0*/  @!P5 IMAD.IADD R11, R11, 0x1, -R0 ;  /* 0x000000010b0bd824 */ /* 0x000fe200078e0a00 */
[----:B------:R-:W-:Y:S01]  /*10f0*/  ISETP.GT.U32.AND P5, PT, R0, R15, PT ;  /* 0x0000000f0000720c */ /* 0x000fe20003fa4070 */
[----:B------:R-:W-:Y:S01]  /*1100*/  IMAD.HI.U32 R4, R2, R19, RZ ;  /* 0x0000001302047227 */ /* 0x000fe200078e00ff */
[----:B------:R-:W-:Y:S02]  /*1110*/  ISETP.GE.AND P1, PT, R14, RZ, PT ;  /* 0x000000ff0e00720c */ /* 0x000fe40003f26270 */
[C---:B------:R-:W-:Y:S01]  /*1120*/  LOP3.LUT R14, R3.reuse, 0x16, RZ, 0xfc, !PT ;  /* 0x00000016030e7812 */ /* 0x040fe200078efcff */
[----:B-1----:R-:W-:Y:S01]  /*1130*/  IMAD.MOV.U32 R7, RZ, RZ, R17 ;  /* 0x000000ffff077224 */ /* 0x002fe200078e0011 */
[----:B------:R-:W-:Y:S01]  /*1140*/  LOP3.LUT R16, R3, 0x36, RZ, 0xfc, !PT ;  /* 0x0000003603107812 */ /* 0x000fe200078efcff */
[----:B------:R-:W-:Y:S01]  /*1150*/  IMAD R17, R0, R6, R21 ;  /* 0x0000000600117224 */ /* 0x000fe200078e0215 */
[----:B------:R-:W-:Y:S01]  /*1160*/  IABS R251, R14 ;  /* 0x0000000e00fb7213 */ /* 0x000fe20000000000 */
[----:B--2---:R-:W-:Y:S01]  /*1170*/  IMAD.MOV.U32 R8, RZ, RZ, R5 ;  /* 0x000000ffff087224 */ /* 0x004fe200078e0005 */
[----:B------:R-:W-:Y:S01]  /*1180*/  IABS R131, R16 ;  /* 0x0000001000837213 */ /* 0x000fe20000000000 */
[----:B------:R-:W-:Y:S01]  /*1190*/  @!P0 IMAD.MOV R7, RZ, RZ, -R7 ;  /* 0x000000ffff078224 */ /* 0x000fe200078e0a07 */
[----:B------:R-:W-:Y:S01]  /*11a0*/  ISETP.GE.AND P0, PT, R12, RZ, PT ;  /* 0x000000ff0c00720c */ /* 0x000fe20003f06270 */
[----:B------:R-:W-:Y:S01]  /*11b0*/  @!P6 IMAD.MOV R8, RZ, RZ, -R8 ;  /* 0x000000ffff08e224 */ /* 0x000fe200078e0a08 */
[C---:B------:R-:W-:Y:S01]  /*11c0*/  ISETP.GT.U32.AND P6, PT, R0.reuse, R17, PT ;  /* 0x000000110000720c */ /* 0x040fe20003fc4070 */
[----:B------:R-:W-:Y:S01]  /*11d0*/  @!P5 IMAD.IADD R15, R15, 0x1, -R0 ;  /* 0x000000010f0fd824 */ /* 0x000fe200078e0a00 */
[----:B------:R-:W-:Y:S01]  /*11e0*/  LOP3.LUT R12, R3, 0x14, RZ, 0xfc, !PT ;  /* 0x00000014030c7812 */ /* 0x000fe200078efcff */
[----:B------:R-:W-:Y:S01]  /*11f0*/  IMAD.MOV R5, RZ, RZ, -R4 ;  /* 0x000000ffff057224 */ /* 0x000fe200078e0a04 */
[----:B------:R1:W-:Y:S01]  /*1200*/  STL [R1+0x1c], R7 ;  /* 0x00001c0701007387 */ /* 0x0003e20000100800 */
[----:B------:R-:W-:Y:S01]  /*1210*/  @!P4 IMAD.IADD R13, R13, 0x1, -R0 ;  /* 0x000000010d0dc824 */ /* 0x000fe200078e0a00 */
[C---:B------:R-:W-:Y:S01]  /*1220*/  ISETP.GT.U32.AND P5, PT, R0.reuse, R15, PT ;  /* 0x0000000f0000720c */ /* 0x040fe20003fa4070 */
[C---:B------:R-:W-:Y:S01]  /*1230*/  IMAD R5, R0.reuse, R5, R19 ;  /* 0x0000000500057224 */ /* 0x040fe200078e0213 */
[----:B------:R-:W-:Y:S01]  /*1240*/  IABS R6, R12 ;  /* 0x0000000c00067213 */ /* 0x000fe20000000000 */
[----:B------:R-:W-:Y:S01]  /*1250*/  STL [R1+0x18], R8 ;  /* 0x0000180801007387 */ /* 0x000fe20000100800 */
[----:B------:R-:W-:-:S02]  /*1260*/  ISETP.GT.U32.AND P4, PT, R0, R13, PT ;  /* 0x0000000d0000720c */ /* 0x000fc40003f84070 */
[----:B------:R-:W-:Y:S01]  /*1270*/  LOP3.LUT R19, R3, 0x140, RZ, 0xfc, !PT ;  /* 0x0000014003137812 */ /* 0x000fe200078efcff */
[----:B------:R-:W-:Y:S01]  /*1280*/  @!P6 IMAD.IADD R17, R17, 0x1, -R0 ;  /* 0x000000011111e824 */ /* 0x000fe200078e0a00 */
[C---:B------:R-:W-:Y:S01]  /*1290*/  LOP3.LUT R21, R3.reuse, 0x144, RZ, 0xfc, !PT ;  /* 0x0000014403157812 */ /* 0x040fe200078efcff */
[----:B-1----:R-:W-:Y:S01]  /*12a0*/  IMAD.MOV.U32 R7, RZ, RZ, R11 ;  /* 0x000000ffff077224 */ /* 0x002fe200078e000b */
[----:B------:R-:W-:Y:S01]  /*12b0*/  LOP3.LUT R45, R3, 0x174, RZ, 0xfc, !PT ;  /* 0x00000174032d7812 */ /* 0x000fe200078efcff */
[----:B------:R-:W-:Y:S01]  /*12c0*/  IMAD.MOV.U32 R11, RZ, RZ, R6 ;  /* 0x000000ffff0b7224 */ /* 0x000fe200078e0006 */
[----:B------:R-:W-:Y:S01]  /*12d0*/  ISETP.GT.U32.AND P6, PT, R0, R17, PT ;  /* 0x000000110000720c */ /* 0x000fe20003fc4070 */
[----:B------:R-:W-:Y:S01]  /*12e0*/  IMAD.HI.U32 R6, R2, R251, RZ ;  /* 0x000000fb02067227 */ /* 0x000fe200078e00ff */
[----:B------:R-:W-:Y:S02]  /*12f0*/  @!P5 IADD3 R15, R15, -R0, RZ ;  /* 0x800000000f0fd210 */ /* 0x000fe40007ffe0ff */
[----:B------:R-:W-:Y:S01]  /*1300*/  ISETP.GT.U32.AND P5, PT, R0, R5, PT ;  /* 0x000000050000720c */ /* 0x000fe20003fa4070 */
[----:B------:R-:W-:Y:S01]  /*1310*/  IMAD.MOV R6, RZ, RZ, -R6 ;  /* 0x000000ffff067224 */ /* 0x000fe200078e0a06 */
[----:B------:R-:W-:Y:S01]  /*1320*/  @!P3 IADD3 R7, -R7, RZ, RZ ;  /* 0x000000ff0707b210 */ /* 0x000fe20007ffe1ff */
[----:B------:R-:W-:Y:S01]  /*1330*/  @!P4 IMAD.IADD R13, R13, 0x1, -R0 ;  /* 0x000000010d0dc824 */ /* 0x000fe200078e0a00 */
[----:B------:R-:W-:Y:S01]  /*1340*/  ISETP.GE.AND P3, PT, R10, RZ, PT ;  /* 0x000000ff0a00720c */ /* 0x000fe20003f66270 */
[----:B------:R-:W-:Y:S01]  /*1350*/  IMAD R251, R0, R6, R251 ;  /* 0x0000000600fb7224 */ /* 0x000fe200078e02fb */
[----:B------:R-:W-:Y:S01]  /*1360*/  LOP3.LUT R10, R3, 0x1a, RZ, 0xfc, !PT ;  /* 0x0000001a030a7812 */ /* 0x000fe200078efcff */
[----:B------:R1:W-:Y:S01]  /*1370*/  STL [R1+0x14], R7 ;  /* 0x0000140701007387 */ /* 0x0003e20000100800 */
[----:B------:R-:W-:Y:S01]  /*1380*/  IMAD.HI.U32 R4, R2, R11, RZ ;  /* 0x0000000b02047227 */ /* 0x000fe200078e00ff */
[----:B------:R-:W-:-:S02]  /*1390*/  ISETP.GE.AND P4, PT, R12, RZ, PT ;  /* 0x000000ff0c00720c */ /* 0x000fc40003f86270 */
[----:B------:R-:W-:Y:S01]  /*13a0*/  IABS R117, R10 ;  /* 0x0000000a00757213 */ /* 0x000fe20000000000 */
[--C-:B------:R-:W-:Y:S01]  /*13b0*/  @!P6 IMAD.IADD R17, R17, 0x1, -R0.reuse ;  /* 0x000000011111e824 */ /* 0x100fe200078e0a00 */
[----:B------:R-:W-:Y:S01]  /*13c0*/  LOP3.LUT R12, R3, 0x1c, RZ, 0xfc, !PT ;  /* 0x0000001c030c7812 */ /* 0x000fe200078efcff */
[----:B------:R-:W-:Y:S01]  /*13d0*/  @!P5 IMAD.IADD R5, R5, 0x1, -R0 ;  /* 0x000000010505d824 */ /* 0x000fe200078e0a00 */
[C---:B------:R-:W-:Y:S01]  /*13e0*/  LOP3.LUT R46, R3.reuse, 0x176, RZ, 0xfc, !PT ;  /* 0x00000176032e7812 */ /* 0x040fe200078efcff */
[----:B------:R-:W-:Y:S01]  /*13f0*/  IMAD.MOV.U32 R9, RZ, RZ, R17 ;  /* 0x000000ffff097224 */ /* 0x000fe200078e0011 */
[C---:B------:R-:W-:Y:S01]  /*1400*/  LOP3.LUT R17, R3.reuse, 0x11a, RZ, 0xfc, !PT ;  /* 0x0000011a03117812 */ /* 0x040fe200078efcff */
[----:B-1----:R-:W-:Y:S01]  /*1410*/  IMAD.MOV.U32 R7, RZ, RZ, R13 ;  /* 0x000000ffff077224 */ /* 0x002fe200078e000d */
[C---:B------:R-:W-:Y:S01]  /*1420*/  ISETP.GT.U32.AND P5, PT, R0.reuse, R5, PT ;  /* 0x000000050000720c */ /* 0x040fe20003fa4070 */
[----:B------:R-:W-:Y:S01]  /*1430*/  @!P1 IMAD.MOV R9, RZ, RZ, -R9 ;  /* 0x000000ffff099224 */ /* 0x000fe200078e0a09 */
[----:B------:R-:W-:Y:S01]  /*1440*/  ISETP.GT.U32.AND P1, PT, R0, R251, PT ;  /* 0x000000fb0000720c */ /* 0x000fe20003f24070 */
[----:B------:R-:W-:Y:S01]  /*1450*/  @!P2 IMAD.MOV R7, RZ, RZ, -R7 ;  /* 0x000000ffff07a224 */ /* 0x000fe200078e0a07 */
[----:B------:R-:W-:Y:S01]  /*1460*/  ISETP.GE.AND P2, PT, R14, RZ, PT ;  /* 0x000000ff0e00720c */ /* 0x000fe20003f46270 */
[----:B------:R-:W-:Y:S01]  /*1470*/  IMAD.MOV R4, RZ, RZ, -R4 ;  /* 0x000000ffff047224 */ /* 0x000fe200078e0a04 */
[----:B------:R-:W-:Y:S01]  /*1480*/  LOP3.LUT R14, R3, 0x1e, RZ, 0xfc, !PT ;  /* 0x0000001e030e7812 */ /* 0x000fe200078efcff */
[----:B------:R-:W-:Y:S01]  /*1490*/  IMAD.HI.U32 R6, R2, R117, RZ ;  /* 0x0000007502067227 */ /* 0x000fe200078e00ff */
[----:B------:R1:W-:Y:S01]  /*14a0*/  STL [R1+0x10], R7 ;  /* 0x0000100701007387 */ /* 0x0003e20000100800 */
[----:B------:R-:W-:-:S02]  /*14b0*/  IABS R245, R17 ;  /* 0x0000001100f57213 */ /* 0x000fc40000000000 */
[C---:B------:R-:W-:Y:S01]  /*14c0*/  IMAD R11, R0.reuse, R4, R11 ;  /* 0x00000004000b7224 */ /* 0x040fe200078e020b */
[----:B------:R-:W-:Y:S01]  /*14d0*/  IABS R119, R14 ;  /* 0x0000000e00777213 */ /* 0x000fe20000000000 */
[----:B------:R-:W-:Y:S01]  /*14e0*/  IMAD.MOV R6, RZ, RZ, -R6 ;  /* 0x000000ffff067224 */ /* 0x000fe200078e0a06 */
[----:B------:R-:W-:Y:S01]  /*14f0*/  @!P5 IADD3 R5, R5, -R0, RZ ;  /* 0x800000000505d210 */ /* 0x000fe20007ffe0ff */
[----:B------:R-:W-:Y:S01]  /*1500*/  @!P1 IMAD.IADD R251, R251, 0x1, -R0 ;  /* 0x00000001fbfb9824 */ /* 0x000fe200078e0a00 */
[----:B------:R-:W-:Y:S01]  /*1510*/  LOP3.LUT R4, R3, 0x18, RZ, 0xfc, !PT ;  /* 0x0000001803047812 */ /* 0x000fe200078efcff */
[----:B------:R-:W-:Y:S01]  /*1520*/  IMAD R117, R0, R6, R117 ;  /* 0x0000000600757224 */ /* 0x000fe200078e0275 */
[----:B------:R-:W-:Y:S01]  /*1530*/  ISETP.GE.AND P5, PT, R10, RZ, PT ;  /* 0x000000ff0a00720c */ /* 0x000fe20003fa6270 */
[----:B-1----:R-:W-:Y:S01]  /*1540*/  IMAD.MOV.U32 R7, RZ, RZ, R15 ;  /* 0x000000ffff077224 */ /* 0x002fe200078e000f */
[C---:B------:R-:W-:Y:S01]  /*1550*/  ISETP.GT.U32.AND P1, PT, R0.reuse, R251, PT ;  /* 0x000000fb0000720c */ /* 0x040fe20003f24070 */
[----:B------:R-:W-:Y:S01]  /*1560*/  IMAD.MOV.U32 R8, RZ, RZ, R5 ;  /* 0x000000ffff087224 */ /* 0x000fe200078e0005 */
[----:B------:R-:W-:Y:S01]  /*1570*/  IABS R13, R4 ;  /* 0x00000004000d7213 */ /* 0x000fe20000000000 */
[----:B------:R-:W-:Y:S01]  /*1580*/  @!P0 IMAD.MOV R7, RZ, RZ, -R7 ;  /* 0x000000ffff078224 */ /* 0x000fe200078e0a07 */
[----:B------:R-:W-:Y:S01]  /*1590*/  ISETP.GT.U32.AND P0, PT, R0, R11, PT ;  /* 0x0000000b0000720c */ /* 0x000fe20003f04070 */
[----:B------:R-:W-:Y:S01]  /*15a0*/  IMAD.HI.U32 R6, R2, R119, RZ ;  /* 0x0000007702067227 */ /* 0x000fe200078e00ff */
[----:B------:R-:W-:-:S02]  /*15b0*/  ISETP.GE.AND P6, PT, R4, RZ, PT ;  /* 0x000000ff0400720c */ /* 0x000fc40003fc6270 */
[----:B------:R-:W-:Y:S01]  /*15c0*/  IABS R15, R12 ;  /* 0x0000000c000f7213 */ /* 0x000fe20000000000 */
[----:B------:R-:W-:Y:S01]  /*15d0*/  @!P3 IMAD.MOV R8, RZ, RZ, -R8 ;  /* 0x000000ffff08b224 */ /* 0x000fe200078e0a08 */
[----:B------:R-:W-:Y:S01]  /*15e0*/  ISETP.GT.U32.AND P3, PT, R0, R117, PT ;  /* 0x000000750000720c */ /* 0x000fe20003f64070 */
[----:B------:R-:W-:Y:S01]  /*15f0*/  IMAD.MOV R6, RZ, RZ, -R6 ;  /* 0x000000ffff067224 */ /* 0x000fe200078e0a06 */
[----:B------:R-:W-:Y:S01]  /*1600*/  LOP3.LUT R10, R3, 0x20, RZ, 0xfc, !PT ;  /* 0x00000020030a7812 */ /* 0x000fe200078efcff */
[----:B------:R-:W-:Y:S01]  /*1610*/  IMAD.HI.U32 R4, R2, R13, RZ ;  /* 0x0000000d02047227 */ /* 0x000fe200078e00ff */
[----:B------:R-:W-:Y:S01]  /*1620*/  @!P1 IADD3 R251, R251, -R0, RZ ;  /* 0x80000000fbfb9210 */ /* 0x000fe20007ffe0ff */
[----:B------:R1:W-:Y:S01]  /*1630*/  STL [R1+0xc], R7 ;  /* 0x00000c0701007387 */ /* 0x0003e20000100800 */
[----:B------:R-:W-:Y:S01]  /*1640*/  IABS R5, R10 ;  /* 0x0000000a00057213 */ /* 0x000fe20000000000 */
[----:B------:R-:W-:Y:S01]  /*1650*/  @!P0 IMAD.IADD R11, R11, 0x1, -R0 ;  /* 0x000000010b0b8824 */ /* 0x000fe200078e0a00 */
[----:B------:R-:W-:Y:S01]  /*1660*/  IABS R43, R45 ;  /* 0x0000002d002b7213 */ /* 0x000fe20000000000 */
[C---:B------:R-:W-:Y:S01]  /*1670*/  IMAD R119, R0.reuse, R6, R119 ;  /* 0x0000000600777224 */ /* 0x040fe200078e0277 */
[C---:B------:R-:W-:Y:S01]  /*1680*/  LOP3.LUT R6, R3.reuse, 0x22, RZ, 0xfc, !PT ;  /* 0x0000002203067812 */ /* 0x040fe200078efcff */
[----:B------:R-:W-:Y:S01]  /*1690*/  IMAD.MOV R116, RZ, RZ, -R4 ;  /* 0x000000ffff747224 */ /* 0x000fe200078e0a04 */
[----:B------:R-:W-:Y:S01]  /*16a0*/  ISETP.GT.U32.AND P0, PT, R0, R11, PT ;  /* 0x0000000b0000720c */ /* 0x000fe20003f04070 */
[----:B------:R-:W-:Y:S01]  /*16b0*/  IMAD.HI.U32 R4, R2, R15, RZ ;  /* 0x0000000f02047227 */ /* 0x000fe200078e00ff */
[----:B------:R-:W-:Y:S01]  /*16c0*/  IABS R121, R6 ;  /* 0x0000000600797213 */ /* 0x000fe20000000000 */
[----:B------:R-:W-:Y:S01]  /*16d0*/  STL [R1+0x1c94], R9 ;  /* 0x001c940901007387 */ /* 0x000fe20000100800 */
[----:B------:R-:W-:Y:S01]  /*16e0*/  LOP3.LUT R48, R3, 0x17e, RZ, 0xfc, !PT ;  /* 0x0000017e03307812 */ /* 0x000fe200078efcff */
[----:B------:R-:W-:Y:S01]  /*16f0*/  @!P2 IMAD.MOV R251, RZ, RZ, -R251 ;  /* 0x000000fffffba224 */ /* 0x000fe200078e0afb */
[C---:B------:R-:W-:Y:S01]  /*1700*/  ISETP.GT.U32.AND P2, PT, R0.reuse, R119, PT ;  /* 0x000000770000720c */ /* 0x040fe20003f44070 */
[----:B------:R-:W-:Y:S01]  /*1710*/  IMAD.MOV R4, RZ, RZ, -R4 ;  /* 0x000000ffff047224 */ /* 0x000fe200078e0a04 */
[----:B------:R-:W-:Y:S01]  /*1720*/  IABS R47, R48 ;  /* 0x00000030002f7213 */ /* 0x000fe20000000000 */
[--C-:B------:R-:W-:Y:S01]  /*1730*/  @!P3 IMAD.IADD R117, R117, 0x1, -R0.reuse ;  /* 0x000000017575b824 */ /* 0x100fe200078e0a00 */
[C---:B------:R-:W-:Y:S01]  /*1740*/  LOP3.LUT R50, R3.reuse, 0x180, RZ, 0xfc, !PT ;  /* 0x0000018003327812 */ /* 0x040fe200078efcff */
[C---:B------:R-:W-:Y:S01]  /*1750*/  IMAD R118, R0.reuse, R4, R15 ;  /* 0x0000000400767224 */ /* 0x040fe200078e020f */
[----:B------:R-:W-:Y:S01]  /*1760*/  LOP3.LUT R15, R3, 0x34, RZ, 0xfc, !PT ;  /* 0x00000034030f7812 */ /* 0x000fe200078efcff */
[C---:B------:R-:W-:Y:S01]  /*1770*/  IMAD R116, R0.reuse, R116, R13 ;  /* 0x0000007400747224 */ /* 0x040fe200078e020d */
[----:B------:R-:W-:Y:S01]  /*1780*/  ISETP.GT.U32.AND P3, PT, R0, R117, PT ;  /* 0x000000750000720c */ /* 0x000fe20003f64070 */
[----:B------:R-:W-:Y:S01]  /*1790*/  IMAD.HI.U32 R4, R2, R5, RZ ;  /* 0x0000000502047227 */ /* 0x000fe200078e00ff */
[C---:B------:R-:W-:Y:S01]  /*17a0*/  ISETP.GT.U32.AND P1, PT, R0.reuse, R118, PT ;  /* 0x000000760000720c */ /* 0x040fe20003f24070 */
[----:B------:R-:W-:Y:S01]  /*17b0*/  STL [R1+0x1c98], R8 ;  /* 0x001c980801007387 */ /* 0x000fe20000100800 */
[----:B------:R-:W-:Y:S01]  /*17c0*/  IABS R49, R50 ;  /* 0x0000003200317213 */ /* 0x000fe20000000000 */
[----:B------:R-:W-:Y:S01]  /*17d0*/  @!P0 IMAD.IADD R11, R11, 0x1, -R0 ;  /* 0x000000010b0b8824 */ /* 0x000fe200078e0a00 */
[C---:B------:R-:W-:Y:S01]  /*17e0*/  ISETP.GT.U32.AND P0, PT, R0.reuse, R116, PT ;  /* 0x000000740000720c */ /* 0x040fe20003f04070 */
[----:B------:R-:W-:Y:S01]  /*17f0*/  IMAD.MOV R4, RZ, RZ, -R4 ;  /* 0x000000ffff047224 */ /* 0x000fe200078e0a04 */
[----:B------:R-:W-:Y:S01]  /*1800*/  LOP3.LUT R52, R3, 0x182, RZ, 0xfc, !PT ;  /* 0x0000018203347812 */ /* 0x000fe200078efcff */
[----:B------:R-:W-:Y:S01]  /*1810*/  @!P2 IMAD.IADD R119, R119, 0x1, -R0 ;  /* 0x000000017777a824 */ /* 0x000fe200078e0a00 */
[----:B------:R-:W-:Y:S01]  /*1820*/  LOP3.LUT R53, R3, 0x184, RZ, 0xfc, !PT ;  /* 0x0000018403357812 */ /* 0x000fe200078efcff */
[----:B------:R-:W-:Y:S01]  /*1830*/  IMAD R120, R0, R4, R5 ;  /* 0x0000000400787224 */ /* 0x000fe200078e0205 */
[----:B------:R-:W-:Y:S01]  /*1840*/  IABS R51, R52 ;  /* 0x0000003400337213 */ /* 0x000fe20000000000 */
[----:B------:R-:W-:Y:S01]  /*1850*/  IMAD.HI.U32 R4, R2, R121, RZ ;  /* 0x0000007902047227 */ /* 0x000fe200078e00ff */
[----:B------:R-:W-:-:S02]  /*1860*/  ISETP.GT.U32.AND P2, PT, R0, R119, PT ;  /* 0x000000770000720c */ /* 0x000fc40003f44070 */
[----:B------:R-:W-:Y:S01]  /*1870*/  LOP3.LUT R54, R3, 0x186, RZ, 0xfc, !PT ;  /* 0x0000018603367812 */ /* 0x000fe200078efcff */
[--C-:B------:R-:W-:Y:S01]  /*1880*/  @!P3 IMAD.IADD R117, R117, 0x1, -R0.reuse ;  /* 0x000000017575b824 */ /* 0x100fe200078e0a00 */
[----:B------:R-:W-:Y:S01]  /*1890*/  IADD3 R4, -R4, RZ, RZ ;  /* 0x000000ff04047210 */ /* 0x000fe20007ffe1ff */
[--C-:B------:R-:W-:Y:S01]  /*18a0*/  @!P0 IMAD.IADD R116, R116, 0x1, -R0.reuse ;  /* 0x0000000174748824 */ /* 0x100fe200078e0a00 */
[----:B------:R-:W-:Y:S01]  /*18b0*/  ISETP.GT.U32.AND P3, PT, R0, R120, PT ;  /* 0x000000780000720c */ /* 0x000fe20003f64070 */
[----:B-1----:R-:W-:Y:S01]  /*18c0*/  IMAD.MOV.U32 R7, RZ, RZ, R11 ;  /* 0x000000ffff077224 */ /* 0x002fe200078e000b */
[C---:B------:R-:W-:Y:S01]  /*18d0*/  LOP3.LUT R56, R3.reuse, 0x18a, RZ, 0xfc, !PT ;  /* 0x0000018a03387812 */ /* 0x040fe200078efcff */
[--C-:B------:R-:W-:Y:S01]  /*18e0*/  @!P1 IMAD.IADD R118, R118, 0x1, -R0.reuse ;  /* 0x0000000176769824 */ /* 0x100fe200078e0a00 */
[C---:B------:R-:W-:Y:S01]  /*18f0*/  ISETP.GT.U32.AND P0, PT, R0.reuse, R116, PT ;  /* 0x000000740000720c */ /* 0x040fe20003f04070 */
[----:B------:R-:W-:Y:S01]  /*1900*/  IMAD R121, R0, R4, R121 ;  /* 0x0000000400797224 */ /* 0x000fe200078e0279 */
[----:B------:R-:W-:Y:S01]  /*1910*/  LOP3.LUT R4, R3, 0x26, RZ, 0xfc, !PT ;  /* 0x0000002603047812 */ /* 0x000fe200078efcff */
[----:B------:R-:W-:Y:S01]  /*1920*/  @!P4 IMAD.MOV R7, RZ, RZ, -R7 ;  /* 0x000000ffff07c224 */ /* 0x000fe200078e0a07 */
[----:B------:R-:W-:Y:S01]  /*1930*/  ISETP.GE.AND P4, PT, R12, RZ, PT ;  /* 0x000000ff0c00720c */ /* 0x000fe20003f86270 */
[--C-:B------:R-:W-:Y:S01]  /*1940*/  @!P2 IMAD.IADD R119, R119, 0x1, -R0.reuse ;  /* 0x000000017777a824 */ /* 0x100fe200078e0a00 */
[C---:B------:R-:W-:Y:S01]  /*1950*/  ISETP.GT.U32.AND P1, PT, R0.reuse, R118, PT ;  /* 0x000000760000720c */ /* 0x040fe20003f24070 */
[----:B------:R-:W-:Y:S01]  /*1960*/  @!P5 IMAD.MOV R117, RZ, RZ, -R117 ;  /* 0x000000ffff75d224 */ /* 0x000fe200078e0a75 */
[----:B------:R-:W-:Y:S01]  /*1970*/  ISETP.GT.U32.AND P2, PT, R0, R121, PT ;  /* 0x000000790000720c */ /* 0x000fe20003f44070 */
[--C-:B------:R-:W-:Y:S01]  /*1980*/  @!P3 IMAD.IADD R120, R120, 0x1, -R0.reuse ;  /* 0x000000017878b824 */ /* 0x100fe200078e0a00 */
[----:B------:R-:W-:Y:S01]  /*1990*/  LOP3.LUT R12, R3, 0x24, RZ, 0xfc, !PT ;  /* 0x00000024030c7812 */ /* 0x000fe200078efcff */
[----:B------:R-:W-:Y:S01]  /*19a0*/  STL [R1+0x1c9c], R7 ;  /* 0x001c9c0701007387 */ /* 0x000fe20000100800 */
[----:B------:R-:W-:Y:S01]  /*19b0*/  IABS R123, R4 ;  /* 0x00000004007b7213 */ /* 0x000fe20000000000 */
[----:B------:R-:W-:Y:S01]  /*19c0*/  @!P0 IMAD.IADD R116, R116, 0x1, -R0 ;  /* 0x0000000174748824 */ /* 0x000fe200078e0a00 */
[----:B------:R-:W-:Y:S01]  /*19d0*/  IABS R11, R12 ;  /* 0x0000000c000b7213 */ /* 0x000fe20000000000 */
[----:B------:R-:W-:Y:S01]  /*19e0*/  STL [R1+0x1ca8], R251 ;  /* 0x001ca8fb01007387 */ /* 0x000fe20000100800 */
[----:B------:R-:W-:Y:S01]  /*19f0*/  ISETP.GT.U32.AND P3, PT, R0, R120, PT ;  /* 0x000000780000720c */ /* 0x000fe20003f64070 */
[----:B------:R-:W-:Y:S01]  /*1a00*/  @!P6 IMAD.MOV R116, RZ, RZ, -R116 ;  /* 0x000000ffff74e224 */ /* 0x000fe200078e0a74 */
[----:B------:R-:W-:Y:S01]  /*1a10*/  ISETP.GE.AND P0, PT, R14, RZ, PT ;  /* 0x000000ff0e00720c */ /* 0x000fe20003f06270 */
[----:B------:R-:W-:Y:S01]  /*1a20*/  IMAD.HI.U32 R5, R2, R11, RZ ;  /* 0x0000000b02057227 */ /* 0x000fe200078e00ff */
[----:B------:R-:W-:-:S02]  /*1a30*/  ISETP.GE.AND P6, PT, R10, RZ, PT ;  /* 0x000000ff0a00720c */ /* 0x000fc40003fc6270 */
[----:B------:R-:W-:Y:S01]  /*1a40*/  ISETP.GE.AND P5, PT, R6, RZ, PT ;  /* 0x000000ff0600720c */ /* 0x000fe20003fa6270 */
[--C-:B------:R-:W-:Y:S01]  /*1a50*/  @!P1 IMAD.IADD R118, R118, 0x1, -R0.reuse ;  /* 0x0000000176769824 */ /* 0x100fe200078e0a00 */
[----:B------:R-:W-:Y:S01]  /*1a60*/  LOP3.LUT R6, R3, 0x2a, RZ, 0xfc, !PT ;  /* 0x0000002a03067812 */ /* 0x000fe200078efcff */
[----:B------:R-:W-:Y:S01]  /*1a70*/  @!P2 IMAD.IADD R121, R121, 0x1, -R0 ;  /* 0x000000017979a824 */ /* 0x000fe200078e0a00 */
[C---:B------:R-:W-:Y:S01]  /*1a80*/  LOP3.LUT R10, R3.reuse, 0x2c, RZ, 0xfc, !PT ;  /* 0x0000002c030a7812 */ /* 0x040fe200078efcff */
[----:B------:R-:W-:Y:S01]  /*1a90*/  IMAD.MOV R5, RZ, RZ, -R5 ;  /* 0x000000ffff057224 */ /* 0x000fe200078e0a05 */
[----:B------:R-:W-:Y:S01]  /*1aa0*/  IABS R125, R6 ;  /* 0x00000006007d7213 */ /* 0x000fe20000000000 */
[----:B------:R-:W-:Y:S01]  /*1ab0*/  @!P4 IMAD.MOV R118, RZ, RZ, -R118 ;  /* 0x000000ffff76c224 */ /* 0x000fe200078e0a76 */
[----:B------:R-:W-:Y:S01]  /*1ac0*/  ISETP.GE.AND P4, PT, R4, RZ, PT ;  /* 0x000000ff0400720c */ /* 0x000fe20003f86270 */
[C---:B------:R-:W-:Y:S01]  /*1ad0*/  IMAD R122, R0.reuse, R5, R11 ;  /* 0x00000005007a7224 */ /* 0x040fe200078e020b */
[----:B------:R-:W-:Y:S01]  /*1ae0*/  ISETP.GT.U32.AND P2, PT, R0, R121, PT ;  /* 0x000000790000720c */ /* 0x000fe20003f44070 */
[----:B------:R-:W-:Y:S01]  /*1af0*/  IMAD.HI.U32 R4, R2, R123, RZ ;  /* 0x0000007b02047227 */ /* 0x000fe200078e00ff */
[----:B------:R-:W-:Y:S01]  /*1b00*/  LOP3.LUT R5, R3, 0x28, RZ, 0xfc, !PT ;  /* 0x0000002803057812 */ /* 0x000fe200078efcff */
[----:B------:R-:W-:Y:S01]  /*1b10*/  STL [R1+0x1cac], R116 ;  /* 0x001cac7401007387 */ /* 0x000fe20000100800 */
[----:B------:R-:W-:Y:S01]  /*1b20*/  IABS R13, R10 ;  /* 0x0000000a000d7213 */ /* 0x000fe20000000000 */
[----:B------:R-:W-:Y:S01]  /*1b30*/  @!P3 IMAD.IADD R120, R120, 0x1, -R0 ;  /* 0x000000017878b824 */ /* 0x000fe200078e0a00 */
[----:B------:R-:W-:Y:S01]  /*1b40*/  IABS R11, R5 ;  /* 0x00000005000b7213 */ /* 0x000fe20000000000 */
[----:B------:R-:W-:Y:S01]  /*1b50*/  IMAD.MOV R4, RZ, RZ, -R4 ;  /* 0x000000ffff047224 */ /* 0x000fe200078e0a04 */
[C---:B------:R-:W-:Y:S01]  /*1b60*/  ISETP.GT.U32.AND P3, PT, R0.reuse, R122, PT ;  /* 0x0000007a0000720c */ /* 0x040fe20003f64070 */
[----:B------:R-:W-:Y:S01]  /*1b70*/  @!P0 IMAD.MOV R119, RZ, RZ, -R119 ;  /* 0x000000ffff778224 */ /* 0x000fe200078e0a77 */
[----:B------:R-:W-:Y:S01]  /*1b80*/  ISETP.GE.AND P0, PT, R5, RZ, PT ;  /* 0x000000ff0500720c */ /* 0x000fe20003f06270 */
[----:B------:R-:W-:Y:S01]  /*1b90*/  IMAD R123, R0, R4, R123 ;  /* 0x00000004007b7224 */ /* 0x000fe200078e027b */
[----:B------:R-:W-:Y:S01]  /*1ba0*/  ISETP.GE.AND P1, PT, R12, RZ, PT ;  /* 0x000000ff0c00720c */ /* 0x000fe20003f26270 */
[----:B------:R-:W-:Y:S01]  /*1bb0*/  IMAD.HI.U32 R5, R2, R11, RZ ;  /* 0x0000000b02057227 */ /* 0x000fe200078e00ff */
[C---:B------:R-:W-:Y:S01]  /*1bc0*/  LOP3.LUT R12, R3.reuse, 0x30, RZ, 0xfc, !PT ;  /* 0x00000030030c7812 */ /* 0x040fe200078efcff */
[----:B------:R-:W-:Y:S01]  /*1bd0*/  STL [R1+0x1cb0], R117 ;  /* 0x001cb07501007387 */ /* 0x000fe20000100800 */
[----:B------:R-:W-:Y:S01]  /*1be0*/  LOP3.LUT R14, R3, 0x32, RZ, 0xfc, !PT ;  /* 0x00000032030e7812 */ /* 0x000fe200078efcff */
[----:B------:R-:W-:Y:S01]  /*1bf0*/  @!P2 IMAD.IADD R121, R121, 0x1, -R0 ;  /* 0x000000017979a824 */ /* 0x000fe200078e0a00 */
[----:B------:R-:W-:Y:S01]  /*1c00*/  ISETP.GT.U32.AND P2, PT, R0, R123, PT ;  /* 0x0000007b0000720c */ /* 0x000fe20003f44070 */
[----:B------:R-:W-:Y:S01]  /*1c10*/  @!P6 IMAD.MOV R120, RZ, RZ, -R120 ;  /* 0x000000ffff78e224 */ /* 0x000fe200078e0a78 */
[----:B------:R-:W-:Y:S01]  /*1c20*/  IADD3 R5, -R5, RZ, RZ ;  /* 0x000000ff05057210 */ /* 0x000fe20007ffe1ff */
[----:B------:R-:W-:Y:S01]  /*1c30*/  @!P3 IMAD.IADD R122, R122, 0x1, -R0 ;  /* 0x000000017a7ab824 */ /* 0x000fe200078e0a00 */
[----:B------:R-:W-:Y:S01]  /*1c40*/  IABS R129, R14 ;  /* 0x0000000e00817213 */ /* 0x000fe20000000000 */
[----:B------:R-:W-:Y:S01]  /*1c50*/  IMAD.HI.U32 R4, R2, R125, RZ ;  /* 0x0000007d02047227 */ /* 0x000fe200078e00ff */
[C---:B------:R-:W-:Y:S01]  /*1c60*/  LOP3.LUT R59, R3.reuse, 0x18e, RZ, 0xfc, !PT ;  /* 0x0000018e033b7812 */ /* 0x040fe200078efcff */
[----:B------:R-:W-:Y:S01]  /*1c70*/  STL [R1+0x1cb4], R118 ;  /* 0x001cb47601007387 */ /* 0x000fe20000100800 */
[C---:B------:R-:W-:Y:S01]  /*1c80*/  ISETP.GT.U32.AND P3, PT, R0.reuse, R122, PT ;  /* 0x0000007a0000720c */ /* 0x040fe20003f64070 */
[C---:B------:R-:W-:Y:S01]  /*1c90*/  IMAD R124, R0.reuse, R5, R11 ;  /* 0x00000005007c7224 */ /* 0x040fe200078e020b */
[----:B------:R-:W-:Y:S01]  /*1ca0*/  IABS R11, R12 ;  /* 0x0000000c000b7213 */ /* 0x000fe20000000000 */
[----:B------:R-:W-:Y:S01]  /*1cb0*/  IMAD.MOV R4, RZ, RZ, -R4 ;  /* 0x000000ffff047224 */ /* 0x000fe200078e0a04 */
[----:B------:R-:W-:Y:S01]  /*1cc0*/  LOP3.LUT R58, R3, 0x18c, RZ, 0xfc, !PT ;  /* 0x0000018c033a7812 */ /* 0x000fe200078efcff */
[--C-:B------:R-:W-:Y:S01]  /*1cd0*/  @!P2 IMAD.IADD R123, R123, 0x1, -R0.reuse ;  /* 0x000000017b7ba824 */ /* 0x100fe200078e0a00 */
[C---:B------:R-:W-:Y:S01]  /*1ce0*/  ISETP.GT.U32.AND P6, PT, R0.reuse, R124, PT ;  /* 0x0000007c0000720c */ /* 0x040fe20003fc4070 */
[----:B------:R-:W-:Y:S01]  /*1cf0*/  IMAD R125, R0, R4, R125 ;  /* 0x00000004007d7224 */ /* 0x000fe200078e027d */
[----:B------:R-:W-:Y:S01]  /*1d00*/  IABS R57, R59 ;  /* 0x0000003b00397213 */ /* 0x000fe20000000000 */
[----:B------:R-:W-:Y:S01]  /*1d10*/  IMAD.HI.U32 R5, R2, R13, RZ ;  /* 0x0000000d02057227 */ /* 0x000fe200078e00ff */
[----:B------:R-:W-:Y:S01]  /*1d20*/  ISETP.GT.U32.AND P2, PT, R0, R123, PT ;  /* 0x0000007b0000720c */ /* 0x000fe20003f44070 */
[----:B------:R-:W-:Y:S01]  /*1d30*/  STL [R1+0x1cb8], R119 ;  /* 0x001cb87701007387 */ /* 0x000fe20000100800 */
[----:B------:R-:W-:Y:S01]  /*1d40*/  IABS R55, R58 ;  /* 0x0000003a00377213 */ /* 0x000fe20000000000 */
[--C-:B------:R-:W-:Y:S01]  /*1d50*/  @!P3 IMAD.IADD R122, R122, 0x1, -R0.reuse ;  /* 0x000000017a7ab824 */ /* 0x100fe200078e0a00 */
[----:B------:R-:W-:Y:S01]  /*1d60*/  ISETP.GE.AND P3, PT, R10, RZ, PT ;  /* 0x000000ff0a00720c */ /* 0x000fe20003f66270 */
[----:B------:R-:W-:Y:S01]  /*1d70*/  IMAD.MOV R5, RZ, RZ, -R5 ;  /* 0x000000ffff057224 */ /* 0x000fe200078e0a05 */
[----:B------:R-:W-:Y:S01]  /*1d80*/  LOP3.LUT R10, R3, 0x2e, RZ, 0xfc, !PT ;  /* 0x0000002e030a7812 */ /* 0x000fe200078efcff */
[----:B------:R-:W-:Y:S01]  /*1d90*/  @!P5 IMAD.MOV R121, RZ, RZ, -R121 ;  /* 0x000000ffff79d224 */ /* 0x000fe200078e0a79 */
[----:B------:R-:W-:Y:S01]  /*1da0*/  ISETP.GE.AND P5, PT, R6, RZ, PT ;  /* 0x000000ff0600720c */ /* 0x000fe20003fa6270 */
[----:B------:R-:W-:Y:S01]  /*1db0*/  @!P6 IMAD.IADD R124, R124, 0x1, -R0 ;  /* 0x000000017c7ce824 */ /* 0x000fe200078e0a00 */
[----:B------:R-:W-:Y:S01]  /*1dc0*/  IABS R127, R10 ;  /* 0x0000000a007f7213 */ /* 0x000fe20000000000 */
[----:B------:R-:W-:Y:S01]  /*1dd0*/  IMAD R126, R0, R5, R13 ;  /* 0x00000005007e7224 */ /* 0x000fe200078e020d */
[----:B------:R-:W-:Y:S01]  /*1de0*/  IABS R13, R15 ;  /* 0x0000000f000d7213 */ /* 0x000fe20000000000 */
[----:B------:R-:W-:Y:S01]  /*1df0*/  IMAD.HI.U32 R5, R2, R129, RZ ;  /* 0x0000008102057227 */ /* 0x000fe200078e00ff */
[----:B------:R-:W-:Y:S01]  /*1e00*/  ISETP.GT.U32.AND P6, PT, R0, R124, PT ;  /* 0x0000007c0000720c */ /* 0x000fe20003fc4070 */
[----:B------:R-:W-:Y:S01]  /*1e10*/  STL [R1+0x1cbc], R120 ;  /* 0x001cbc7801007387 */ /* 0x000fe20000100800 */
[----:B------:R-:W-:Y:S01]  /*1e20*/  @!P2 IADD3 R123, R123, -R0, RZ ;  /* 0x800000007b7ba210 */ /* 0x000fe20007ffe0ff */
[----:B------:R-:W-:Y:S01]  /*1e30*/  IMAD.HI.U32 R4, R2, R127, RZ ;  /* 0x0000007f02047227 */ /* 0x000fe200078e00ff */
[----:B------:R-:W-:Y:S01]  /*1e40*/  ISETP.GT.U32.AND P2, PT, R0, R125, PT ;  /* 0x0000007d0000720c */ /* 0x000fe20003f44070 */
[----:B------:R-:W-:Y:S01]  /*1e50*/  STL [R1+0x1cc0], R121 ;  /* 0x001cc07901007387 */ /* 0x000fe20000100800 */
[----:B------:R-:W-:Y:S01]  /*1e60*/  @!P1 IADD3 R122, -R122, RZ, RZ ;  /* 0x000000ff7a7a9210 */ /* 0x000fe20007ffe1ff */
[----:B------:R-:W-:Y:S01]  /*1e70*/  IMAD.MOV R6, RZ, RZ, -R4 ;  /* 0x000000ffff067224 */ /* 0x000fe200078e0a04 */
[C---:B------:R-:W-:Y:S01]  /*1e80*/  LOP3.LUT R60, R3.reuse, 0x190, RZ, 0xfc, !PT ;  /* 0x00000190033c7812 */ /* 0x040fe200078efcff */
[----:B------:R-:W-:Y:S01]  /*1e90*/  IMAD.HI.U32 R4, R2, R11, RZ ;  /* 0x0000000b02047227 */ /* 0x000fe200078e00ff */
[C---:B------:R-:W-:Y:S01]  /*1ea0*/  LOP3.LUT R61, R3.reuse, 0x192, RZ, 0xfc, !PT ;  /* 0x00000192033d7812 */ /* 0x040fe200078efcff */
[----:B------:R1:W-:Y:S01]  /*1eb0*/  STL [R1+0x1cc4], R122 ;  /* 0x001cc47a01007387 */ /* 0x0003e20000100800 */
[C---:B------:R-:W-:Y:S01]  /*1ec0*/  LOP3.LUT R64, R3.reuse, 0x19e, RZ, 0xfc, !PT ;  /* 0x0000019e03407812 */ /* 0x040fe200078efcff */
[----:B------:R-:W-:Y:S01]  /*1ed0*/  IMAD R127, R0, R6, R127 ;  /* 0x00000006007f7224 */ /* 0x000fe200078e027f */
[----:B------:R-:W-:Y:S01]  /*1ee0*/  LOP3.LUT R68, R3, 0x1a4, RZ, 0xfc, !PT ;  /* 0x000001a403447812 */ /* 0x000fe200078efcff */
[--C-:B------:R-:W-:Y:S01]  /*1ef0*/  @!P6 IMAD.IADD R124, R124, 0x1, -R0.reuse ;  /* 0x000000017c7ce824 */ /* 0x100fe200078e0a00 */
[C---:B------:R-:W-:Y:S01]  /*1f00*/  ISETP.GT.U32.AND P6, PT, R0.reuse, R126, PT ;  /* 0x0000007e0000720c */ /* 0x040fe20003fc4070 */
[----:B------:R-:W-:Y:S01]  /*1f10*/  @!P2 IMAD.IADD R125, R125, 0x1, -R0 ;  /* 0x000000017d7da824 */ /* 0x000fe200078e0a00 */
[C---:B------:R-:W-:Y:S01]  /*1f20*/  ISETP.GT.U32.AND P2, PT, R0.reuse, R127, PT ;  /* 0x0000007f0000720c */ /* 0x040fe20003f44070 */
[----:B------:R-:W-:Y:S01]  /*1f30*/  IMAD.MOV R128, RZ, RZ, -R4 ;  /* 0x000000ffff807224 */ /* 0x000fe200078e0a04 */
[----:B------:R-:W-:Y:S01]  /*1f40*/  IABS R65, R64 ;  /* 0x0000004000417213 */ /* 0x000fe20000000000 */
[----:B------:R-:W-:Y:S01]  /*1f50*/  IMAD.MOV R5, RZ, RZ, -R5 ;  /* 0x000000ffff057224 */ /* 0x000fe200078e0a05 */
[C---:B------:R-:W-:Y:S01]  /*1f60*/  LOP3.LUT R73, R3.reuse, 0x1a2, RZ, 0xfc, !PT ;  /* 0x000001a203497812 */ /* 0x040fe200078efcff */
[C---:B------:R-:W-:Y:S01]  /*1f70*/  IMAD R128, R0.reuse, R128, R11 ;  /* 0x0000008000807224 */ /* 0x040fe200078e020b */
[----:B------:R-:W-:Y:S01]  /*1f80*/  IABS R67, R68 ;  /* 0x0000004400437213 */ /* 0x000fe20000000000 */
[----:B------:R-:W-:Y:S01]  /*1f90*/  IMAD R129, R0, R5, R129 ;  /* 0x0000000500817224 */ /* 0x000fe200078e0281 */
[C---:B------:R-:W-:Y:S01]  /*1fa0*/  LOP3.LUT R72, R3.reuse, 0x1a6, RZ, 0xfc, !PT ;  /* 0x000001a603487812 */ /* 0x040fe200078efcff */
[----:B------:R-:W-:Y:S01]  /*1fb0*/  @!P0 IMAD.MOV R124, RZ, RZ, -R124 ;  /* 0x000000ffff7c8224 */ /* 0x000fe200078e0a7c */
[----:B------:R-:W-:Y:S01]  /*1fc0*/  LOP3.LUT R70, R3, 0x1a8, RZ, 0xfc, !PT ;  /* 0x000001a803467812 */ /* 0x000fe200078efcff */
[--C-:B------:R-:W-:Y:S01]  /*1fd0*/  @!P6 IMAD.IADD R126, R126, 0x1, -R0.reuse ;  /* 0x000000017e7ee824 */ /* 0x100fe200078e0a00 */
[C---:B------:R-:W-:Y:S01]  /*1fe0*/  ISETP.GT.U32.AND P6, PT, R0.reuse, R128, PT ;  /* 0x000000800000720c */ /* 0x040fe20003fc4070 */
[----:B------:R-:W-:Y:S01]  /*1ff0*/  @!P2 IMAD.IADD R127, R127, 0x1, -R0 ;  /* 0x000000017f7fa824 */ /* 0x000fe200078e0a00 */
[----:B------:R-:W-:Y:S01]  /*2000*/  ISETP.GT.U32.AND P2, PT, R0, R125, PT ;  /* 0x0000007d0000720c */ /* 0x000fe20003f44070 */
[----:B------:R-:W-:Y:S01]  /*2010*/  IMAD.HI.U32 R6, R2, R13, RZ ;  /* 0x0000000d02067227 */ /* 0x000fe200078e00ff */
[----:B------:R-:W-:-:S02]  /*2020*/  ISETP.GT.U32.AND P0, PT, R0, R129, PT ;  /* 0x000000810000720c */ /* 0x000fc40003f04070 */
[----:B------:R-:W-:Y:S01]  /*2030*/  ISETP.GT.U32.AND P1, PT, R0, R126, PT ;  /* 0x0000007e0000720c */ /* 0x000fe20003f24070 */
[----:B------:R-:W-:Y:S01]  /*2040*/  IMAD.MOV R6, RZ, RZ, -R6 ;  /* 0x000000ffff067224 */ /* 0x000fe200078e0a06 */
[----:B------:R-:W-:Y:S01]  /*2050*/  IABS R69, R72 ;  /* 0x0000004800457213 */ /* 0x000fe20000000000 */
[----:B------:R-:W-:Y:S01]  /*2060*/  IMAD.HI.U32 R4, R2, R131, RZ ;  /* 0x0000008302047227 */ /* 0x000fe200078e00ff */
[C---:B------:R-:W-:Y:S02]  /*2070*/  LOP3.LUT R74, R3.reuse, 0x1aa, RZ, 0xfc, !PT ;  /* 0x000001aa034a7812 */ /* 0x040fe400078efcff */
[----:B------:R-:W-:Y:S01]  /*2080*/  IABS R71, R70 ;  /* 0x0000004600477213 */ /* 0x000fe20000000000 */
[----:B------:R-:W-:Y:S01]  /*2090*/  IMAD R130, R0, R6, R13 ;  /* 0x0000000600827224 */ /* 0x000fe200078e020d */
[----:B------:R-:W-:Y:S01]  /*20a0*/  LOP3.LUT R13, R3, 0x3a, RZ, 0xfc, !PT ;  /* 0x0000003a030d7812 */ /* 0x000fe200078efcff */
[--C-:B------:R-:W-:Y:S01]  /*20b0*/  @!P6 IMAD.IADD R128, R128, 0x1, -R0.reuse ;  /* 0x000000018080e824 */ /* 0x100fe200078e0a00 */
[----:B------:R-:W-:Y:S01]  /*20c0*/  ISETP.GT.U32.AND P6, PT, R0, R127, PT ;  /* 0x0000007f0000720c */ /* 0x000fe20003fc4070 */
[----:B------:R-:W-:Y:S01]  /*20d0*/  @!P2 IMAD.IADD R125, R125, 0x1, -R0 ;  /* 0x000000017d7da824 */ /* 0x000fe200078e0a00 */
[----:B------:R-:W-:Y:S01]  /*20e0*/  LOP3.LUT R6, R3, 0x38, RZ, 0xfc, !PT ;  /* 0x0000003803067812 */ /* 0x000fe200078efcff */
[----:B------:R-:W-:Y:S01]  /*20f0*/  IMAD.MOV R4, RZ, RZ, -R4 ;  /* 0x000000ffff047224 */ /* 0x000fe200078e0a04 */
[----:B------:R-:W-:Y:S01]  /*2100*/  IABS R133, R13 ;  /* 0x0000000d00857213 */ /* 0x000fe20000000000 */
[----:B------:R-:W-:Y:S01]  /*2110*/  @!P5 IMAD.MOV R125, RZ, RZ, -R125 ;  /* 0x000000ffff7dd224 */ /* 0x000fe200078e0a7d */
[----:B------:R-:W-:Y:S01]  /*2120*/  @!P0 IADD3 R129, R129, -R0, RZ ;  /* 0x8000000081818210 */ /* 0x000fe20007ffe0ff */
[----:B------:R-:W-:Y:S01]  /*2130*/  @!P4 IMAD.MOV R123, RZ, RZ, -R123 ;  /* 0x000000ffff7bc224 */ /* 0x000fe200078e0a7b */
[----:B------:R-:W-:Y:S01]  /*2140*/  IABS R11, R6 ;  /* 0x00000006000b7213 */ /* 0x000fe20000000000 */
[----:B------:R-:W-:Y:S01]  /*2150*/  IMAD.HI.U32 R5, R2, R133, RZ ;  /* 0x0000008502057227 */ /* 0x000fe200078e00ff */
[----:B------:R-:W-:-:S02]  /*2160*/  ISETP.GT.U32.AND P5, PT, R0, R129, PT ;  /* 0x000000810000720c */ /* 0x000fc40003fa4070 */
[C---:B------:R-:W-:Y:S01]  /*2170*/  ISETP.GT.U32.AND P4, PT, R0.reuse, R128, PT ;  /* 0x000000800000720c */ /* 0x040fe20003f84070 */
[C---:B------:R-:W-:Y:S01]  /*2180*/  IMAD R131, R0.reuse, R4, R131 ;  /* 0x0000000400837224 */ /* 0x040fe200078e0283 */
[----:B------:R-:W-:Y:S01]  /*2190*/  ISETP.GT.U32.AND P2, PT, R0, R130, PT ;  /* 0x000000820000720c */ /* 0x000fe20003f44070 */
[--C-:B------:R-:W-:Y:S01]  /*21a0*/  @!P1 IMAD.IADD R126, R126, 0x1, -R0.reuse ;  /* 0x000000017e7e9824 */ /* 0x100fe200078e0a00 */
[----:B------:R-:W-:Y:S01]  /*21b0*/  ISETP.GE.AND P1, PT, R10, RZ, PT ;  /* 0x000000ff0a00720c */ /* 0x000fe20003f26270 */
[----:B------:R-:W-:Y:S01]  /*21c0*/  IMAD.HI.U32 R4, R2, R11, RZ ;  /* 0x0000000b02047227 */ /* 0x000fe200078e00ff */
[----:B------:R-:W-:Y:S01]  /*21d0*/  LOP3.LUT R10, R3, 0x3e, RZ, 0xfc, !PT ;  /* 0x0000003e030a7812 */ /* 0x000fe200078efcff */
[----:B------:R2:W-:Y:S01]  /*21e0*/  STL [R1+0x1cc8], R123 ;  /* 0x001cc87b01007387 */ /* 0x0005e20000100800 */
[----:B------:R-:W-:Y:S01]  /*21f0*/  ISETP.GE.AND P0, PT, R14, RZ, PT ;  /* 0x000000ff0e00720c */ /* 0x000fe20003f06270 */
[----:B------:R-:W-:Y:S01]  /*2200*/  IMAD.MOV R5, RZ, RZ, -R5 ;  /* 0x000000ffff057224 */ /* 0x000fe200078e0a05 */
[----:B------:R-:W-:Y:S01]  /*2210*/  IABS R135, R10 ;  /* 0x0000000a00877213 */ /* 0x000fe20000000000 */
[----:B------:R-:W-:Y:S01]  /*2220*/  @!P6 IMAD.IADD R127, R127, 0x1, -R0 ;  /* 0x000000017f7fe824 */ /* 0x000fe200078e0a00 */
[C---:B------:R-:W-:Y:S01]  /*2230*/  ISETP.GT.U32.AND P6, PT, R0.reuse, R131, PT ;  /* 0x000000830000720c */ /* 0x040fe20003fc4070 */
[----:B------:R-:W-:Y:S01]  /*2240*/  IMAD.MOV R4, RZ, RZ, -R4 ;  /* 0x000000ffff047224 */ /* 0x000fe200078e0a04 */
[C---:B------:R-:W-:Y:S01]  /*2250*/  LOP3.LUT R14, R3.reuse, 0x4c, RZ, 0xfc, !PT ;  /* 0x0000004c030e7812 */ /* 0x040fe200078efcff */
[C---:B------:R-:W-:Y:S01]  /*2260*/  IMAD R133, R0.reuse, R5, R133 ;  /* 0x0000000500857224 */ /* 0x040fe200078e0285 */
[C---:B------:R-:W-:Y:S01]  /*2270*/  LOP3.LUT R5, R3.reuse, 0x3c, RZ, 0xfc, !PT ;  /* 0x0000003c03057812 */ /* 0x040fe200078efcff */
[C---:B------:R-:W-:Y:S01]  /*2280*/  IMAD R132, R0.reuse, R4, R11 ;  /* 0x0000000400847224 */ /* 0x040fe200078e020b */
[----:B------:R-:W-:Y:S01]  /*2290*/  LOP3.LUT R76, R3, 0x1ac, RZ, 0xfc, !PT ;  /* 0x000001ac034c7812 */ /* 0x000fe200078efcff */
[--C-:B------:R-:W-:Y:S01]  /*22a0*/  @!P5 IMAD.IADD R129, R129, 0x1, -R0.reuse ;  /* 0x000000018181d824 */ /* 0x100fe200078e0a00 */
[----:B------:R-:W-:Y:S01]  /*22b0*/  ISETP.GT.U32.AND P5, PT, R0, R133, PT ;  /* 0x000000850000720c */ /* 0x000fe20003fa4070 */
[--C-:B------:R-:W-:Y:S01]  /*22c0*/  @!P4 IMAD.IADD R128, R128, 0x1, -R0.reuse ;  /* 0x000000018080c824 */ /* 0x100fe200078e0a00 */
[----:B------:R-:W-:Y:S01]  /*22d0*/  ISETP.GE.AND P4, PT, R12, RZ, PT ;  /* 0x000000ff0c00720c */ /* 0x000fe20003f86270 */
[----:B------:R-:W-:Y:S01]  /*22e0*/  @!P1 IMAD.MOV R127, RZ, RZ, -R127 ;  /* 0x000000ffff7f9224 */ /* 0x000fe200078e0a7f */
[----:B------:R-:W-:Y:S01]  /*22f0*/  ISETP.GT.U32.AND P1, PT, R0, R132, PT ;  /* 0x000000840000720c */ /* 0x000fe20003f24070 */
[--C-:B------:R-:W-:Y:S01]  /*2300*/  @!P6 IMAD.IADD R131, R131, 0x1, -R0.reuse ;  /* 0x000000018383e824 */ /* 0x100fe200078e0a00 */
[----:B------:R-:W-:Y:S01]  /*2310*/  IABS R11, R5 ;  /* 0x00000005000b7213 */ /* 0x000fe20000000000 */
[----:B------:R-:W-:Y:S01]  /*2320*/  @!P2 IMAD.IADD R130, R130, 0x1, -R0 ;  /* 0x000000018282a824 */ /* 0x000fe200078e0a00 */
[----:B------:R-:W-:Y:S01]  /*2330*/  ISETP.GE.AND P2, PT, R15, RZ, PT ;  /* 0x000000ff0f00720c */ /* 0x000fe20003f46270 */
[----:B------:R-:W-:Y:S01]  /*2340*/  @!P3 IMAD.MOV R126, RZ, RZ, -R126 ;  /* 0x000000ffff7eb224 */ /* 0x000fe200078e0a7e */
[----:B------:R-:W-:Y:S01]  /*2350*/  ISETP.GT.U32.AND P6, PT, R0, R131, PT ;  /* 0x000000830000720c */ /* 0x000fe20003fc4070 */
[----:B------:R-:W-:Y:S01]  /*2360*/  IMAD.HI.U32 R4, R2, R11, RZ ;  /* 0x0000000b02047227 */ /* 0x000fe200078e00ff */
[----:B------:R-:W-:-:S02]  /*2370*/  ISETP.GT.U32.AND P3, PT, R0, R130, PT ;  /* 0x000000820000720c */ /* 0x000fc40003f64070 */
[----:B------:R-:W-:Y:S01]  /*2380*/  LOP3.LUT R12, R3, 0x4a, RZ, 0xfc, !PT ;  /* 0x0000004a030c7812 */ /* 0x000fe200078efcff */
[----:B------:R-:W-:Y:S01]  /*2390*/  @!P5 IMAD.IADD R133, R133, 0x1, -R0 ;  /* 0x000000018585d824 */ /* 0x000fe200078e0a00 */
[----:B------:R-:W-:Y:S01]  /*23a0*/  LOP3.LUT R15, R3, 0x70, RZ, 0xfc, !PT ;  /* 0x00000070030f7812 */ /* 0x000fe200078efcff */
[----:B------:R-:W-:Y:S01]  /*23b0*/  @!P4 IMAD.MOV R128, RZ, RZ, -R128 ;  /* 0x000000ffff80c224 */ /* 0x000fe200078e0a80 */
[----:B------:R-:W-:Y:S01]  /*23c0*/  ISETP.GE.AND P4, PT, R16, RZ, PT ;  /* 0x000000ff1000720c */ /* 0x000fe20003f86270 */
[----:B------:R-:W-:Y:S01]  /*23d0*/  IMAD.MOV R4, RZ, RZ, -R4 ;  /* 0x000000ffff047224 */ /* 0x000fe200078e0a04 */
[----:B------:R-:W-:Y:S01]  /*23e0*/  @!P1 IADD3 R132, R132, -R0, RZ ;  /* 0x8000000084849210 */ /* 0x000fe20007ffe0ff */
[----:B------:R-:W-:Y:S01]  /*23f0*/  @!P0 IMAD.MOV R129, RZ, RZ, -R129 ;  /* 0x000000ffff818224 */ /* 0x000fe200078e0a81 */
[----:B------:R-:W-:Y:S01]  /*2400*/  ISETP.GE.AND P1, PT, R5, RZ, PT ;  /* 0x000000ff0500720c */ /* 0x000fe20003f26270 */
[----:B------:R-:W-:Y:S01]  /*2410*/  IMAD.HI.U32 R5, R2, R135, RZ ;  /* 0x0000008702057227 */ /* 0x000fe200078e00ff */
[----:B------:R-:W-:-:S02]  /*2420*/  ISETP.GT.U32.AND P5, PT, R0, R133, PT ;  /* 0x000000850000720c */ /* 0x000fc40003fa4070 */
[C---:B------:R-:W-:Y:S01]  /*2430*/  ISETP.GT.U32.AND P0, PT, R0.reuse, R132, PT ;  /* 0x000000840000720c */ /* 0x040fe20003f04070 */
[----:B------:R-:W-:Y:S01]  /*2440*/  IMAD.MOV R5, RZ, RZ, -R5 ;  /* 0x000000ffff057224 */ /* 0x000fe200078e0a05 */
[----:B------:R-:W-:Y:S01]  /*2450*/  IABS R141, R12 ;  /* 0x0000000c008d7213 */ /* 0x000fe20000000000 */
[--C-:B------:R-:W-:Y:S01]  /*2460*/  @!P6 IMAD.IADD R131, R131, 0x1, -R0.reuse ;  /* 0x000000018383e824 */ /* 0x100fe200078e0a00 */
[----:B------:R-:W-:Y:S01]  /*2470*/  ISETP.GE.AND P6, PT, R13, RZ, PT ;  /* 0x000000ff0d00720c */ /* 0x000fe20003fc6270 */
[C---:B------:R-:W-:Y:S01]  /*2480*/  IMAD R134, R0.reuse, R4, R11 ;  /* 0x0000000400867224 */ /* 0x040fe200078e020b */
[C---:B------:R-:W-:Y:S01]  /*2490*/  LOP3.LUT R4, R3.reuse, 0x40, RZ, 0xfc, !PT ;  /* 0x0000004003047812 */ /* 0x040fe200078efcff */
[C---:B------:R-:W-:Y:S01]  /*24a0*/  IMAD R135, R0.reuse, R5, R135 ;  /* 0x0000000500877224 */ /* 0x040fe200078e0287 */
[----:B------:R-:W-:Y:S01]  /*24b0*/  LOP3.LUT R5, R3, 0x42, RZ, 0xfc, !PT ;  /* 0x0000004203057812 */ /* 0x000fe200078efcff */
[----:B------:R-:W-:Y:S01]  /*24c0*/  @!P4 IMAD.MOV R131, RZ, RZ, -R131 ;  /* 0x000000ffff83c224 */ /* 0x000fe200078e0a83 */
[C---:B------:R-:W-:Y:S01]  /*24d0*/  ISETP.GT.U32.AND P4, PT, R0.reuse, R134, PT ;  /* 0x000000860000720c */ /* 0x040fe20003f84070 */
[--C-:B------:R-:W-:Y:S01]  /*24e0*/  @!P5 IMAD.IADD R133, R133, 0x1, -R0.reuse ;  /* 0x000000018585d824 */ /* 0x100fe200078e0a00 */
[----:B------:R-:W-:Y:S01]  /*24f0*/  ISETP.GT.U32.AND P5, PT, R0, R135, PT ;  /* 0x000000870000720c */ /* 0x000fe20003fa4070 */
[--C-:B------:R-:W-:Y:S01]  /*2500*/  @!P3 IMAD.IADD R130, R130, 0x1, -R0.reuse ;  /* 0x000000018282b824 */ /* 0x100fe200078e0a00 */
[----:B------:R-:W-:Y:S01]  /*2510*/  ISETP.GE.AND P3, PT, R6, RZ, PT ;  /* 0x000000ff0600720c */ /* 0x000fe20003f66270 */
[----:B------:R-:W-:Y:S01]  /*2520*/  @!P0 IMAD.IADD R132, R132, 0x1, -R0 ;  /* 0x0000000184848824 */ /* 0x000fe200078e0a00 */
[----:B------:R-:W-:Y:S01]  /*2530*/  IABS R137, R5 ;  /* 0x0000000500897213 */ /* 0x000fe20000000000 */
[----:B------:R-:W-:Y:S01]  /*2540*/  @!P2 IMAD.MOV R130, RZ, RZ, -R130 ;  /* 0x000000ffff82a224 */ /* 0x000fe200078e0a82 */
[----:B------:R-:W-:Y:S01]  /*2550*/  ISETP.GE.AND P2, PT, R10, RZ, PT ;  /* 0x000000ff0a00720c */ /* 0x000fe20003f46270 */
[----:B------:R-:W-:Y:S01]  /*2560*/  @!P6 IMAD.MOV R133, RZ, RZ, -R133 ;  /* 0x000000ffff85e224 */ /* 0x000fe200078e0a85 */
[----:B------:R-:W-:-:S02]  /*2570*/  LOP3.LUT R10, R3, 0x44, RZ, 0xfc, !PT ;  /* 0x00000044030a7812 */ /* 0x000fc400078efcff */
[----:B------:R-:W-:Y:S01]  /*2580*/  IABS R11, R4 ;  /* 0x00000004000b7213 */ /* 0x000fe20000000000 */
[--C-:B------:R-:W-:Y:S01]  /*2590*/  @!P4 IMAD.IADD R134, R134, 0x1, -R0.reuse ;  /* 0x000000018686c824 */ /* 0x100fe200078e0a00 */
[----:B------:R-:W-:Y:S01]  /*25a0*/  IABS R13, R10 ;  /* 0x0000000a000d7213 */ /* 0x000fe20000000000 */
[----:B------:R-:W-:Y:S01]  /*25b0*/  @!P5 IMAD.IADD R135, R135, 0x1, -R0 ;  /* 0x000000018787d824 */ /* 0x000fe200078e0a00 */
[----:B------:R-:W-:Y:S01]  /*25c0*/  ISETP.GE.AND P0, PT, R4, RZ, PT ;  /* 0x000000ff0400720c */ /* 0x000fe20003f06270 */
[----:B------:R-:W-:Y:S01]  /*25d0*/  IMAD.HI.U32 R4, R2, R11, RZ ;  /* 0x0000000b02047227 */ /* 0x000fe200078e00ff */
[----:B------:R-:W-:Y:S02]  /*25e0*/  ISETP.GT.U32.AND P4, PT, R0, R134, PT ;  /* 0x000000860000720c */ /* 0x000fe40003f84070 */
[----:B------:R-:W-:Y:S01]  /*25f0*/  @!P3 IADD3 R132, -R132, RZ, RZ ;  /* 0x000000ff8484b210 */ /* 0x000fe20007ffe1ff */
[----:B------:R-:W-:Y:S01]  /*2600*/  IMAD.HI.U32 R6, R2, R13, RZ ;  /* 0x0000000d02067227 */ /* 0x000fe200078e00ff */
[----:B------:R-:W-:-:S02]  /*2610*/  ISETP.GE.AND P3, PT, R5, RZ, PT ;  /* 0x000000ff0500720c */ /* 0x000fc40003f66270 */
[----:B------:R-:W-:Y:S01]  /*2620*/  ISETP.GT.U32.AND P5, PT, R0, R135, PT ;  /* 0x000000870000720c */ /* 0x000fe20003fa4070 */
[----:B------:R-:W-:Y:S01]  /*2630*/  IMAD.HI.U32 R5, R2, R137, RZ ;  /* 0x0000008902057227 */ /* 0x000fe200078e00ff */
[----:B------:R-:W-:Y:S02]  /*2640*/  ISETP.GE.AND P6, PT, R10, RZ, PT ;  /* 0x000000ff0a00720c */ /* 0x000fe40003fc6270 */
[C---:B------:R-:W-:Y:S01]  /*2650*/  LOP3.LUT R10, R3.reuse, 0x48, RZ, 0xfc, !PT ;  /* 0x00000048030a7812 */ /* 0x040fe200078efcff */
[----:B------:R-:W-:Y:S01]  /*2660*/  IMAD.MOV R5, RZ, RZ, -R5 ;  /* 0x000000ffff057224 */ /* 0x000fe200078e0a05 */
[C---:B------:R-:W-:Y:S01]  /*2670*/  LOP3.LUT R16, R3.reuse, 0xa8, RZ, 0xfc, !PT ;  /* 0x000000a803107812 */ /* 0x040fe200078efcff */
[----:B------:R-:W-:Y:S01]  /*2680*/  IMAD.MOV R4, RZ, RZ, -R4 ;  /* 0x000000ffff047224 */ /* 0x000fe200078e0a04 */
[C---:B------:R-:W-:Y:S01]  /*2690*/  LOP3.LUT R75, R3.reuse, 0x1ae, RZ, 0xfc, !PT ;  /* 0x000001ae034b7812 */ /* 0x040fe200078efcff */
[----:B------:R-:W-:Y:S01]  /*26a0*/  IMAD.MOV R6, RZ, RZ, -R6 ;  /* 0x000000ffff067224 */ /* 0x000fe200078e0a06 */
[C---:B------:R-:W-:Y:S01]  /*26b0*/  LOP3.LUT R77, R3.reuse, 0x1b8, RZ, 0xfc, !PT ;  /* 0x000001b8034d7812 */ /* 0x040fe200078efcff */
[C---:B------:R-:W-:Y:S01]  /*26c0*/  IMAD R137, R0.reuse, R5, R137 ;  /* 0x0000000500897224 */ /* 0x040fe200078e0289 */
[----:B------:R-:W-:Y:S01]  /*26d0*/  LOP3.LUT R5, R3, 0x46, RZ, 0xfc, !PT ;  /* 0x0000004603057812 */ /* 0x000fe200078efcff */
[----:B------:R-:W-:Y:S01]  /*26e0*/  IMAD R136, R0, R4, R11 ;  /* 0x0000000400887224 */ /* 0x000fe200078e020b */
[----:B------:R-:W-:Y:S01]  /*26f0*/  IABS R11, R10 ;  /* 0x0000000a000b7213 */ /* 0x000fe20000000000 */
[--C-:B------:R-:W-:Y:S01]  /*2700*/  @!P4 IMAD.IADD R134, R134, 0x1, -R0.reuse ;  /* 0x000000018686c824 */ /* 0x100fe200078e0a00 */
[----:B------:R-:W-:Y:S01]  /*2710*/  IABS R139, R5 ;  /* 0x00000005008b7213 */ /* 0x000fe20000000000 */
[C---:B------:R-:W-:Y:S01]  /*2720*/  IMAD R138, R0.reuse, R6, R13 ;  /* 0x00000006008a7224 */ /* 0x040fe200078e020d */
[C---:B------:R-:W-:Y:S01]  /*2730*/  ISETP.GT.U32.AND P4, PT, R0.reuse, R136, PT ;  /* 0x000000880000720c */ /* 0x040fe20003f84070 */
[----:B------:R-:W-:Y:S01]  /*2740*/  @!P5 IMAD.IADD R135, R135, 0x1, -R0 ;  /* 0x000000018787d824 */ /* 0x000fe200078e0a00 */
[C---:B------:R-:W-:Y:S01]  /*2750*/  ISETP.GT.U32.AND P5, PT, R0.reuse, R137, PT ;  /* 0x000000890000720c */ /* 0x040fe20003fa4070 */
[----:B------:R-:W-:Y:S01]  /*2760*/  @!P1 IMAD.MOV R134, RZ, RZ, -R134 ;  /* 0x000000ffff869224 */ /* 0x000fe200078e0a86 */
[----:B------:R-:W-:Y:S01]  /*2770*/  ISETP.GT.U32.AND P1, PT, R0, R138, PT ;  /* 0x0000008a0000720c */ /* 0x000fe20003f24070 */
[----:B------:R-:W-:Y:S01]  /*2780*/  @!P2 IMAD.MOV R135, RZ, RZ, -R135 ;  /* 0x000000ffff87a224 */ /* 0x000fe200078e0a87 */
[----:B------:R-:W-:Y:S01]  /*2790*/  IABS R13, R14 ;  /* 0x0000000e000d7213 */ /* 0x000fe20000000000 */
[----:B------:R-:W-:Y:S01]  /*27a0*/  IMAD.HI.U32 R4, R2, R139, RZ ;  /* 0x0000008b02047227 */ /* 0x000fe200078e00ff */
[----:B------:R-:W-:-:S02]  /*27b0*/  ISETP.GE.AND P2, PT, R5, RZ, PT ;  /* 0x000000ff0500720c */ /* 0x000fc40003f46270 */
[----:B------:R-:W-:Y:S01]  /*27c0*/  IABS R79, R77 ;  /* 0x0000004d004f7213 */ /* 0x000fe20000000000 */
[----:B------:R-:W-:Y:S01]  /*27d0*/  IMAD.HI.U32 R5, R2, R141, RZ ;  /* 0x0000008d02057227 */ /* 0x000fe200078e00ff */
[C---:B------:R-:W-:Y:S02]  /*27e0*/  LOP3.LUT R78, R3.reuse, 0x1ba, RZ, 0xfc, !PT ;  /* 0x000001ba034e7812 */ /* 0x040fe400078efcff */
[----:B------:R-:W-:Y:S01]  /*27f0*/  LOP3.LUT R83, R3, 0x1bc, RZ, 0xfc, !PT ;  /* 0x000001bc03537812 */ /* 0x000fe200078efcff */
[--C-:B------:R-:W-:Y:S01]  /*2800*/  @!P4 IMAD.IADD R136, R136, 0x1, -R0.reuse ;  /* 0x000000018888c824 */ /* 0x100fe200078e0a00 */
[----:B------:R-:W-:Y:S01]  /*2810*/  @!P5 IADD3 R137, R137, -R0, RZ ;  /* 0x800000008989d210 */ /* 0x000fe20007ffe0ff */
[----:B------:R-:W-:Y:S01]  /*2820*/  @!P1 IMAD.IADD R138, R138, 0x1, -R0 ;  /* 0x000000018a8a9824 */ /* 0x000fe200078e0a00 */
[----:B------:R-:W-:Y:S01]  /*2830*/  IABS R81, R78 ;  /* 0x0000004e00517213 */ /* 0x000fe20000000000 */
[----:B------:R-:W-:Y:S01]  /*2840*/  IMAD.MOV R4, RZ, RZ, -R4 ;  /* 0x000000ffff047224 */ /* 0x000fe200078e0a04 */
[----:B------:R-:W-:Y:S01]  /*2850*/  ISETP.GT.U32.AND P5, PT, R0, R137, PT ;  /* 0x000000890000720c */ /* 0x000fe20003fa4070 */
[----:B------:R-:W-:Y:S01]  /*2860*/  IMAD.HI.U32 R6, R2, R13, RZ ;  /* 0x0000000d02067227 */ /* 0x000fe200078e00ff */
[----:B------:R-:W-:-:S02]  /*2870*/  ISETP.GT.U32.AND P4, PT, R0, R136, PT ;  /* 0x000000880000720c */ /* 0x000fc40003f84070 */
[C---:B------:R-:W-:Y:S01]  /*2880*/  ISETP.GT.U32.AND P1, PT, R0.reuse, R138, PT ;  /* 0x0000008a0000720c */ /* 0x040fe20003f24070 */
[----:B------:R-:W-:Y:S01]  /*2890*/  IMAD.MOV R5, RZ, RZ, -R5 ;  /* 0x000000ffff057224 */ /* 0x000fe200078e0a05 */
[C---:B------:R-:W-:Y:S01]  /*28a0*/  LOP3.LUT R80, R3.reuse, 0x1c2, RZ, 0xfc, !PT ;  /* 0x000001c203507812 */ /* 0x040fe200078efcff */
[C---:B------:R-:W-:Y:S01]  /*28b0*/  IMAD R139, R0.reuse, R4, R139 ;  /* 0x00000004008b7224 */ /* 0x040fe200078e028b */
[C---:B------:R-:W-:Y:S01]  /*28c0*/  LOP3.LUT R82, R3.reuse, 0x1c4, RZ, 0xfc, !PT ;  /* 0x000001c403527812 */ /* 0x040fe200078efcff */
[----:B------:R-:W-:Y:S01]  /*28d0*/  IMAD.MOV R6, RZ, RZ, -R6 ;  /* 0x000000ffff067224 */ /* 0x000fe200078e0a06 */
[----:B------:R-:W-:Y:S01]  /*28e0*/  IABS R84, R80 ;  /* 0x0000005000547213 */ /* 0x000fe20000000000 */
[----:B------:R-:W-:Y:S01]  /*28f0*/  IMAD R141, R0, R5, R141 ;  /* 0x00000005008d7224 */ /* 0x000fe200078e028d */
[----:B------:R-:W-:Y:S01]  /*2900*/  LOP3.LUT R87, R3, 0x1cc, RZ, 0xfc, !PT ;  /* 0x000001cc03577812 */ /* 0x000fe200078efcff */
[----:B------:R-:W-:Y:S01]  /*2910*/  @!P5 IMAD.IADD R137, R137, 0x1, -R0 ;  /* 0x000000018989d824 */ /* 0x000fe200078e0a00 */
[----:B------:R-:W-:Y:S01]  /*2920*/  ISETP.GE.AND P5, PT, R10, RZ, PT ;  /* 0x000000ff0a00720c */ /* 0x000fe20003fa6270 */
[----:B------:R-:W-:Y:S01]  /*2930*/  IMAD.HI.U32 R4, R2, R11, RZ ;  /* 0x0000000b02047227 */ /* 0x000fe200078e00ff */
[----:B------:R-:W-:-:S02]  /*2940*/  LOP3.LUT R10, R3, 0x4e, RZ, 0xfc, !PT ;  /* 0x0000004e030a7812 */ /* 0x000fc400078efcff */
[C---:B------:R-:W-:Y:S01]  /*2950*/  LOP3.LUT R89, R3.reuse, 0x1ce, RZ, 0xfc, !PT ;  /* 0x000001ce03597812 */ /* 0x040fe200078efcff */
[--C-:B------:R-:W-:Y:S01]  /*2960*/  @!P4 IMAD.IADD R136, R136, 0x1, -R0.reuse ;  /* 0x000000018888c824 */ /* 0x100fe200078e0a00 */
[C---:B------:R-:W-:Y:S01]  /*2970*/  ISETP.GT.U32.AND P4, PT, R0.reuse, R139, PT ;  /* 0x0000008b0000720c */ /* 0x040fe20003f84070 */
[----:B------:R-:W-:Y:S01]  /*2980*/  IMAD R142, R0, R6, R13 ;  /* 0x00000006008e7224 */ /* 0x000fe200078e020d */
[----:B------:R-:W-:Y:S01]  /*2990*/  IABS R143, R10 ;  /* 0x0000000a008f7213 */ /* 0x000fe20000000000 */
[----:B------:R-:W-:Y:S01]  /*29a0*/  @!P1 IMAD.IADD R138, R138, 0x1, -R0 ;  /* 0x000000018a8a9824 */ /* 0x000fe200078e0a00 */
[C---:B------:R-:W-:Y:S01]  /*29b0*/  ISETP.GT.U32.AND P1, PT, R0.reuse, R141, PT ;  /* 0x0000008d0000720c */ /* 0x040fe20003f24070 */
[----:B------:R-:W-:Y:S01]  /*29c0*/  IMAD.MOV R4, RZ, RZ, -R4 ;  /* 0x000000ffff047224 */ /* 0x000fe200078e0a04 */
[----:B------:R-:W-:Y:S01]  /*29d0*/  LOP3.LUT R6, R3, 0x50, RZ, 0xfc, !PT ;  /* 0x0000005003067812 */ /* 0x000fe200078efcff */
[----:B------:R-:W-:Y:S01]  /*29e0*/  @!P6 IMAD.MOV R138, RZ, RZ, -R138 ;  /* 0x000000ffff8ae224 */ /* 0x000fe200078e0a8a */
[C---:B------:R-:W-:Y:S01]  /*29f0*/  ISETP.GT.U32.AND P6, PT, R0.reuse, R142, PT ;  /* 0x0000008e0000720c */ /* 0x040fe20003fc4070 */
[----:B------:R-:W-:Y:S01]  /*2a00*/  IMAD R140, R0, R4, R11 ;  /* 0x00000004008c7224 */ /* 0x000fe200078e020b */
[----:B------:R-:W-:Y:S01]  /*2a10*/  IABS R5, R6 ;  /* 0x0000000600057213 */ /* 0x000fe20000000000 */
[----:B------:R-:W-:Y:S01]  /*2a20*/  IMAD.HI.U32 R4, R2, R143, RZ ;  /* 0x0000008f02047227 */ /* 0x000fe200078e00ff */
[----:B------:R-:W-:-:S02]  /*2a30*/  @!P0 IADD3 R136, -R136, RZ, RZ ;  /* 0x000000ff88888210 */ /* 0x000fc40007ffe1ff */
[C---:B------:R-:W-:Y:S01]  /*2a40*/  ISETP.GT.U32.AND P0, PT, R0.reuse, R140, PT ;  /* 0x0000008c0000720c */ /* 0x040fe20003f04070 */
[----:B------:R-:W-:Y:S01]  /*2a50*/  IMAD.MOV R4, RZ, RZ, -R4 ;  /* 0x000000ffff047224 */ /* 0x000fe200078e0a04 */
[----:B------:R-:W-:Y:S01]  /*2a60*/  LOP3.LUT R13, R3, 0x56, RZ, 0xfc, !PT ;  /* 0x00000056030d7812 */ /* 0x000fe200078efcff */
[--C-:B------:R-:W-:Y:S01]  /*2a70*/  @!P4 IMAD.IADD R139, R139, 0x1, -R0.reuse ;  /* 0x000000018b8bc824 */ /* 0x100fe200078e0a00 */
[----:B------:R-:W-:Y:S01]  /*2a80*/  LOP3.LUT R90, R3, 0x1d0, RZ, 0xfc, !PT ;  /* 0x000001d0035a7812 */ /* 0x000fe200078efcff */
[----:B------:R-:W-:Y:S01]  /*2a90*/  @!P1 IMAD.IADD R141, R141, 0x1, -R0 ;  /* 0x000000018d8d9824 */ /* 0x000fe200078e0a00 */
[----:B------:R-:W-:Y:S01]  /*2aa0*/  IABS R147, R13 ;  /* 0x0000000d00937213 */ /* 0x000fe20000000000 */
[C---:B------:R-:W-:Y:S01]  /*2ab0*/  IMAD R143, R0.reuse, R4, R143 ;  /* 0x00000004008f7224 */ /* 0x040fe200078e028f */
[----:B------:R-:W-:Y:S01]  /*2ac0*/  ISETP.GT.U32.AND P4, PT, R0, R139, PT ;  /* 0x0000008b0000720c */ /* 0x000fe20003f84070 */
[----:B------:R-:W-:Y:S01]  /*2ad0*/  IMAD.HI.U32 R4, R2, R5, RZ ;  /* 0x0000000502047227 */ /* 0x000fe200078e00ff */
[----:B------:R-:W-:-:S02]  /*2ae0*/  IABS R86, R90 ;  /* 0x0000005a00567213 */ /* 0x000fc40000000000 */
[C---:B------:R-:W-:Y:S01]  /*2af0*/  LOP3.LUT R101, R3.reuse, 0x1e0, RZ, 0xfc, !PT ;  /* 0x000001e003657812 */ /* 0x040fe200078efcff */
[--C-:B------:R-:W-:Y:S01]  /*2b00*/  @!P6 IMAD.IADD R142, R142, 0x1, -R0.reuse ;  /* 0x000000018e8ee824 */ /* 0x100fe200078e0a00 */
[----:B------:R-:W-:Y:S01]  /*2b10*/  ISETP.GT.U32.AND P6, PT, R0, R141, PT ;  /* 0x0000008d0000720c */ /* 0x000fe20003fc4070 */
[--C-:B------:R-:W-:Y:S01]  /*2b20*/  @!P0 IMAD.IADD R140, R140, 0x1, -R0.reuse ;  /* 0x000000018c8c8824 */ /* 0x100fe200078e0a00 */
[----:B------:R-:W-:Y:S01]  /*2b30*/  IADD3 R4, -R4, RZ, RZ ;  /* 0x000000ff04047210 */ /* 0x000fe20007ffe1ff */
[----:B------:R-:W-:Y:S01]  /*2b40*/  @!P3 IMAD.MOV R137, RZ, RZ, -R137 ;  /* 0x000000ffff89b224 */ /* 0x000fe200078e0a89 */
[----:B------:R-:W-:Y:S01]  /*2b50*/  ISETP.GE.AND P0, PT, R10, RZ, PT ;  /* 0x000000ff0a00720c */ /* 0x000fe20003f06270 */
[----:B------:R-:W-:Y:S01]  /*2b60*/  IMAD.HI.U32 R92, R2, R86, RZ ;  /* 0x00000056025c7227 */ /* 0x000fe200078e00ff */
[C---:B------:R-:W-:Y:S02]  /*2b70*/  LOP3.LUT R10, R3.reuse, 0x52, RZ, 0xfc, !PT ;  /* 0x00000052030a7812 */ /* 0x040fe400078efcff */
[----:B------:R-:W-:Y:S01]  /*2b80*/  ISETP.GE.AND P3, PT, R12, RZ, PT ;  /* 0x000000ff0c00720c */ /* 0x000fe20003f66270 */
[C---:B------:R-:W-:Y:S01]  /*2b90*/  IMAD R144, R0.reuse, R4, R5 ;  /* 0x0000000400907224 */ /* 0x040fe200078e0205 */
[----:B------:R-:W-:Y:S01]  /*2ba0*/  LOP3.LUT R12, R3, 0x54, RZ, 0xfc, !PT ;  /* 0x00000054030c7812 */ /* 0x000fe200078efcff */
[--C-:B------:R-:W-:Y:S01]  /*2bb0*/  @!P4 IMAD.IADD R139, R139, 0x1, -R0.reuse ;  /* 0x000000018b8bc824 */ /* 0x100fe200078e0a00 */
[----:B------:R-:W-:Y:S01]  /*2bc0*/  IABS R145, R10 ;  /* 0x0000000a00917213 */ /* 0x000fe20000000000 */
[----:B------:R-:W-:Y:S01]  /*2bd0*/  @!P6 IMAD.IADD R141, R141, 0x1, -R0 ;  /* 0x000000018d8de824 */ /* 0x000fe200078e0a00 */
[C---:B------:R-:W-:Y:S01]  /*2be0*/  ISETP.GT.U32.AND P6, PT, R0.reuse, R144, PT ;  /* 0x000000900000720c */ /* 0x040fe20003fc4070 */
[----:B------:R-:W-:Y:S01]  /*2bf0*/  @!P2 IMAD.MOV R139, RZ, RZ, -R139 ;  /* 0x000000ffff8ba224 */ /* 0x000fe200078e0a8b */
[----:B------:R-:W-:Y:S01]  /*2c00*/  ISETP.GT.U32.AND P2, PT, R0, R142, PT ;  /* 0x0000008e0000720c */ /* 0x000fe20003f44070 */
[----:B------:R-:W-:Y:S01]  /*2c10*/  IMAD.HI.U32 R4, R2, R145, RZ ;  /* 0x0000009102047227 */ /* 0x000fe200078e00ff */
[----:B------:R-:W-:-:S02]  /*2c20*/  ISETP.GT.U32.AND P1, PT, R0, R140, PT ;  /* 0x0000008c0000720c */ /* 0x000fc40003f24070 */
[----:B------:R-:W-:Y:S01]  /*2c30*/  IABS R11, R12 ;  /* 0x0000000c000b7213 */ /* 0x000fe20000000000 */
[----:B------:R-:W-:Y:S01]  /*2c40*/  IMAD.MOV R4, RZ, RZ, -R4 ;  /* 0x000000ffff047224 */ /* 0x000fe200078e0a04 */
[----:B------:R-:W-:Y:S01]  /*2c50*/  ISETP.GE.AND P4, PT, R14, RZ, PT ;  /* 0x000000ff0e00720c */ /* 0x000fe20003f86270 */
[----:B------:R-:W-:Y:S01]  /*2c60*/  IMAD.MOV R92, RZ, RZ, -R92 ;  /* 0x000000ffff5c7224 */ /* 0x000fe200078e0a5c */
[----:B------:R-:W-:Y:S01]  /*2c70*/  @!P3 IADD3 R141, -R141, RZ, RZ ;  /* 0x000000ff8d8db210 */ /* 0x000fe20007ffe1ff */
[----:B------:R-:W-:Y:S01]  /*2c80*/  IMAD.HI.U32 R5, R2, R11, RZ ;  /* 0x0000000b02057227 */ /* 0x000fe200078e00ff */
[C---:B------:R-:W-:Y:S02]  /*2c90*/  LOP3.LUT R14, R3.reuse, 0x60, RZ, 0xfc, !PT ;  /* 0x00000060030e7812 */ /* 0x040fe400078efcff */
[----:B------:R-:W-:Y:S01]  /*2ca0*/  LOP3.LUT R248, R3, 0x1e2, RZ, 0xfc, !PT ;  /* 0x000001e203f87812 */ /* 0x000fe200078efcff */
[--C-:B------:R-:W-:Y:S01]  /*2cb0*/  @!P6 IMAD.IADD R144, R144, 0x1, -R0.reuse ;  /* 0x000000019090e824 */ /* 0x100fe200078e0a00 */
[----:B------:R-:W-:Y:S01]  /*2cc0*/  IABS R94, R101 ;  /* 0x00000065005e7213 */ /* 0x000fe20000000000 */
[----:B------:R-:W-:Y:S01]  /*2cd0*/  @!P2 IMAD.IADD R142, R142, 0x1, -R0 ;  /* 0x000000018e8ea824 */ /* 0x000fe200078e0a00 */
[----:B------:R-:W-:Y:S01]  /*2ce0*/  ISETP.GE.AND P2, PT, R6, RZ, PT ;  /* 0x000000ff0600720c */ /* 0x000fe20003f46270 */
[----:B------:R-:W-:Y:S01]  /*2cf0*/  IMAD.HI.U32 R6, R2, R147, RZ ;  /* 0x0000009302067227 */ /* 0x000fe200078e00ff */
[----:B------:R-:W-:-:S02]  /*2d00*/  ISETP.GT.U32.AND P6, PT, R0, R144, PT ;  /* 0x000000900000720c */ /* 0x000fc40003fc4070 */
[----:B------:R-:W-:Y:S01]  /*2d10*/  IABS R95, R248 ;  /* 0x000000f8005f7213 */ /* 0x000fe20000000000 */
[----:B------:R-:W-:Y:S01]  /*2d20*/  IMAD.MOV R5, RZ, RZ, -R5 ;  /* 0x000000ffff057224 */ /* 0x000fe200078e0a05 */
[C---:B------:R-:W-:Y:S01]  /*2d30*/  LOP3.LUT R250, R3.reuse, 0x1e4, RZ, 0xfc, !PT ;  /* 0x000001e403fa7812 */ /* 0x040fe200078efcff */
[----:B------:R-:W-:Y:S01]  /*2d40*/  IMAD R145, R0, R4, R145 ;  /* 0x0000000400917224 */ /* 0x000fe200078e0291 */
[C---:B-1----:R-:W-:Y:S01]  /*2d50*/  LOP3.LUT R122, R3.reuse, 0x1e6, RZ, 0xfc, !PT ;  /* 0x000001e6037a7812 */ /* 0x042fe200078efcff */
[----:B------:R-:W-:Y:S01]  /*2d60*/  @!P1 IMAD.IADD R140, R140, 0x1, -R0 ;  /* 0x000000018c8c9824 */ /* 0x000fe200078e0a00 */
[C---:B------:R-:W-:Y:S01]  /*2d70*/  ISETP.GT.U32.AND P1, PT, R0.reuse, R143, PT ;  /* 0x0000008f0000720c */ /* 0x040fe20003f24070 */
[----:B------:R-:W-:Y:S01]  /*2d80*/  IMAD.MOV R6, RZ, RZ, -R6 ;  /* 0x000000ffff067224 */ /* 0x000fe200078e0a06 */
[C---:B------:R-:W-:Y:S01]  /*2d90*/  ISETP.GT.U32.AND P3, PT, R0.reuse, R145, PT ;  /* 0x000000910000720c */ /* 0x040fe20003f64070 */
[C---:B------:R-:W-:Y:S01]  /*2da0*/  IMAD R146, R0.reuse, R5, R11 ;  /* 0x0000000500927224 */ /* 0x040fe200078e020b */
[----:B------:R-:W-:Y:S01]  /*2db0*/  IABS R11, R14 ;  /* 0x0000000e000b7213 */ /* 0x000fe20000000000 */
[C---:B------:R-:W-:Y:S01]  /*2dc0*/  IMAD R147, R0.reuse, R6, R147 ;  /* 0x0000000600937224 */ /* 0x040fe200078e0293 */
[----:B------:R-:W-:Y:S01]  /*2dd0*/  LOP3.LUT R6, R3, 0x58, RZ, 0xfc, !PT ;  /* 0x0000005803067812 */ /* 0x000fe200078efcff */
[----:B------:R-:W-:Y:S01]  /*2de0*/  @!P4 IMAD.MOV R142, RZ, RZ, -R142 ;  /* 0x000000ffff8ec224 */ /* 0x000fe200078e0a8e */
[----:B------:R-:W-:Y:S01]  /*2df0*/  ISETP.GT.U32.AND P4, PT, R0, R146, PT ;  /* 0x000000920000720c */ /* 0x000fe20003f84070 */
[----:B------:R-:W-:Y:S01]  /*2e00*/  @!P6 IMAD.IADD R144, R144, 0x1, -R0 ;  /* 0x000000019090e824 */ /* 0x000fe200078e0a00 */
[----:B------:R-:W-:Y:S01]  /*2e10*/  ISETP.GT.U32.AND P6, PT, R0, R147, PT ;  /* 0x000000930000720c */ /* 0x000fe20003fc4070 */
[----:B------:R-:W-:Y:S01]  /*2e20*/  @!P5 IMAD.MOV R140, RZ, RZ, -R140 ;  /* 0x000000ffff8cd224 */ /* 0x000fe200078e0a8c */
[----:B------:R-:W-:Y:S01]  /*2e30*/  IABS R5, R6 ;  /* 0x0000000600057213 */ /* 0x000fe20000000000 */
[--C-:B------:R-:W-:Y:S01]  /*2e40*/  @!P1 IMAD.IADD R143, R143, 0x1, -R0.reuse ;  /* 0x000000018f8f9824 */ /* 0x100fe200078e0a00 */
[----:B------:R-:W-:Y:S01]  /*2e50*/  ISETP.GE.AND P1, PT, R10, RZ, PT ;  /* 0x000000ff0a00720c */ /* 0x000fe20003f26270 */
[----:B------:R-:W-:Y:S01]  /*2e60*/  @!P3 IMAD.IADD R145, R145, 0x1, -R0 ;  /* 0x000000019191b824 */ /* 0x000fe200078e0a00 */
[----:B------:R-:W-:Y:S01]  /*2e70*/  LOP3.LUT R10, R3, 0x5a, RZ, 0xfc, !PT ;  /* 0x0000005a030a7812 */ /* 0x000fe200078efcff */
[----:B------:R-:W-:Y:S01]  /*2e80*/  IMAD.HI.U32 R4, R2, R5, RZ ;  /* 0x0000000502047227 */ /* 0x000fe200078e00ff */
[----:B------:R-:W-:-:S02]  /*2e90*/  ISETP.GT.U32.AND P5, PT, R0, R143, PT ;  /* 0x0000008f0000720c */ /* 0x000fc40003fa4070 */
[----:B------:R-:W-:Y:S01]  /*2ea0*/  IABS R149, R10 ;  /* 0x0000000a00957213 */ /* 0x000fe20000000000 */
[--C-:B------:R-:W-:Y:S01]  /*2eb0*/  @!P4 IMAD.IADD R146, R146, 0x1, -R0.reuse ;  /* 0x000000019292c824 */ /* 0x100fe200078e0a00 */
[C---:B------:R-:W-:Y:S01]  /*2ec0*/  ISETP.GT.U32.AND P4, PT, R0.reuse, R145, PT ;  /* 0x000000910000720c */ /* 0x040fe20003f84070 */
[----:B------:R-:W-:Y:S01]  /*2ed0*/  @!P6 IMAD.IADD R147, R147, 0x1, -R0 ;  /* 0x000000019393e824 */ /* 0x000fe200078e0a00 */
[----:B------:R-:W-:Y:S01]  /*2ee0*/  ISETP.GE.AND P3, PT, R13, RZ, PT ;  /* 0x000000ff0d00720c */ /* 0x000fe20003f66270 */
[----:B------:R-:W-:Y:S01]  /*2ef0*/  IMAD.MOV R148, RZ, RZ, -R4 ;  /* 0x000000ffff947224 */ /* 0x000fe200078e0a04 */
[----:B------:R-:W-:Y:S01]  /*2f00*/  ISETP.GT.U32.AND P6, PT, R0, R146, PT ;  /* 0x000000920000720c */ /* 0x000fe20003fc4070 */
[----:B------:R-:W-:Y:S01]  /*2f10*/  IMAD.HI.U32 R4, R2, R149, RZ ;  /* 0x0000009502047227 */ /* 0x000fe200078e00ff */
[C---:B------:R-:W-:Y:S02]  /*2f20*/  LOP3.LUT R13, R3.reuse, 0x5e, RZ, 0xfc, !PT ;  /* 0x0000005e030d7812 */ /* 0x040fe400078efcff */
[C---:B------:R-:W-:Y:S01]  /*2f30*/  LOP3.LUT R121, R3.reuse, 0x1e8, RZ, 0xfc, !PT ;  /* 0x000001e803797812 */ /* 0x040fe200078efcff */
[C---:B------:R-:W-:Y:S01]  /*2f40*/  IMAD R148, R0.reuse, R148, R5 ;  /* 0x0000009400947224 */ /* 0x040fe200078e0205 */
[----:B------:R-:W-:Y:S01]  /*2f50*/  IABS R151, R13 ;  /* 0x0000000d00977213 */ /* 0x000fe20000000000 */
[----:B------:R-:W-:Y:S01]  /*2f60*/  IMAD.MOV R4, RZ, RZ, -R4 ;  /* 0x000000ffff047224 */ /* 0x000fe200078e0a04 */
[----:B------:R-:W-:Y:S01]  /*2f70*/  LOP3.LUT R120, R3, 0x1ea, RZ, 0xfc, !PT ;  /* 0x000001ea03787812 */ /* 0x000fe200078efcff */
[--C-:B------:R-:W-:Y:S01]  /*2f80*/  @!P5 IMAD.IADD R143, R143, 0x1, -R0.reuse ;  /* 0x000000018f8fd824 */ /* 0x100fe200078e0a00 */
[----:B------:R-:W-:Y:S01]  /*2f90*/  @!P4 IADD3 R145, R145, -R0, RZ ;  /* 0x800000009191c210 */ /* 0x000fe20007ffe0ff */
[C---:B------:R-:W-:Y:S01]  /*2fa0*/  IMAD R149, R0.reuse, R4, R149 ;  /* 0x0000000400957224 */ /* 0x040fe200078e0295 */
[----:B------:R-:W-:Y:S01]  /*2fb0*/  ISETP.GT.U32.AND P4, PT, R0, R148, PT ;  /* 0x000000940000720c */ /* 0x000fe20003f84070 */
[----:B------:R-:W-:Y:S01]  /*2fc0*/  @!P6 IMAD.IADD R146, R146, 0x1, -R0 ;  /* 0x000000019292e824 */ /* 0x000fe200078e0a00 */
[----:B------:R-:W-:Y:S01]  /*2fd0*/  ISETP.GE.AND P5, PT, R12, RZ, PT ;  /* 0x000000ff0c00720c */ /* 0x000fe20003fa6270 */
[----:B------:R-:W-:Y:S01]  /*2fe0*/  @!P1 IMAD.MOV R145, RZ, RZ, -R145 ;  /* 0x000000ffff919224 */ /* 0x000fe200078e0a91 */
[C---:B------:R-:W-:Y:S01]  /*2ff0*/  ISETP.GT.U32.AND P6, PT, R0.reuse, R149, PT ;  /* 0x000000950000720c */ /* 0x040fe20003fc4070 */
[----:B------:R-:W-:Y:S01]  /*3000*/  @!P0 IMAD.MOV R143, RZ, RZ, -R143 ;  /* 0x000000ffff8f8224 */ /* 0x000fe200078e0a8f */
[----:B------:R-:W-:Y:S01]  /*3010*/  LOP3.LUT R12, R3, 0x5c, RZ, 0xfc, !PT ;  /* 0x0000005c030c7812 */ /* 0x000fe200078efcff */
[----:B------:R-:W-:Y:S01]  /*3020*/  @!P2 IMAD.MOV R144, RZ, RZ, -R144 ;  /* 0x000000ffff90a224 */ /* 0x000fe200078e0a90 */
[C---:B------:R-:W-:Y:S01]  /*3030*/  ISETP.GT.U32.AND P0, PT, R0.reuse, R147, PT ;  /* 0x000000930000720c */ /* 0x040fe20003f04070 */
[----:B------:R-:W-:Y:S01]  /*3040*/  IMAD R86, R0, R92, R86 ;  /* 0x0000005c00567224 */ /* 0x000fe200078e0256 */
[----:B------:R-:W-:-:S02]  /*3050*/  IABS R5, R12 ;  /* 0x0000000c00057213 */ /* 0x000fc40000000000 */
[----:B------:R-:W-:Y:S01]  /*3060*/  IABS R97, R122 ;  /* 0x0000007a00617213 */ /* 0x000fe20000000000 */
[--C-:B------:R-:W-:Y:S01]  /*3070*/  @!P4 IMAD.IADD R148, R148, 0x1, -R0.reuse ;  /* 0x000000019494c824 */ /* 0x100fe200078e0a00 */
[----:B------:R-:W-:Y:S01]  /*3080*/  ISETP.GE.AND P4, PT, R10, RZ, PT ;  /* 0x000000ff0a00720c */ /* 0x000fe20003f86270 */
[----:B------:R-:W-:Y:S01]  /*3090*/  IMAD.HI.U32 R4, R2, R5, RZ ;  /* 0x0000000502047227 */ /* 0x000fe200078e00ff */
[----:B------:R-:W-:Y:S02]  /*30a0*/  LOP3.LUT R10, R3, 0x66, RZ, 0xfc, !PT ;  /* 0x00000066030a7812 */ /* 0x000fe400078efcff */
[----:B------:R-:W-:Y:S01]  /*30b0*/  IABS R98, R121 ;  /* 0x0000007900627213 */ /* 0x000fe20000000000 */
[----:B------:R-:W-:Y:S01]  /*30c0*/  @!P6 IMAD.IADD R149, R149, 0x1, -R0 ;  /* 0x000000019595e824 */ /* 0x000fe200078e0a00 */
[----:B------:R-:W-:Y:S01]  /*30d0*/  ISETP.GT.U32.AND P6, PT, R0, R148, PT ;  /* 0x000000940000720c */ /* 0x000fe20003fc4070 */
[----:B------:R-:W-:Y:S01]  /*30e0*/  IMAD.MOV R150, RZ, RZ, -R4 ;  /* 0x000000ffff967224 */ /* 0x000fe200078e0a04 */
[----:B------:R-:W-:Y:S01]  /*30f0*/  IABS R155, R10 ;  /* 0x0000000a009b7213 */ /* 0x000fe20000000000 */
[----:B------:R-:W-:Y:S01]  /*3100*/  IMAD.HI.U32 R4, R2, R151, RZ ;  /* 0x0000009702047227 */ /* 0x000fe200078e00ff */
[----:B------:R-:W-:-:S02]  /*3110*/  ISETP.GT.U32.AND P2, PT, R0, R149, PT ;  /* 0x000000950000720c */ /* 0x000fc40003f44070 */
[----:B------:R-:W-:Y:S01]  /*3120*/  IABS R99, R120 ;  /* 0x0000007800637213 */ /* 0x000fe20000000000 */
[----:B------:R-:W-:Y:S01]  /*3130*/  IMAD R150, R0, R150, R5 ;  /* 0x0000009600967224 */ /* 0x000fe200078e0205 */
[C---:B------:R-:W-:Y:S01]  /*3140*/  LOP3.LUT R119, R3.reuse, 0x1ec, RZ, 0xfc, !PT ;  /* 0x000001ec03777812 */ /* 0x040fe200078efcff */
[----:B------:R-:W-:Y:S01]  /*3150*/  IMAD.MOV R5, RZ, RZ, -R4 ;  /* 0x000000ffff057224 */ /* 0x000fe200078e0a04 */
[C---:B------:R-:W-:Y:S01]  /*3160*/  LOP3.LUT R116, R3.reuse, 0x1f2, RZ, 0xfc, !PT ;  /* 0x000001f203747812 */ /* 0x040fe200078efcff */
[----:B------:R-:W-:Y:S01]  /*3170*/  IMAD.HI.U32 R4, R2, R11, RZ ;  /* 0x0000000b02047227 */ /* 0x000fe200078e00ff */
[C---:B------:R-:W-:Y:S02]  /*3180*/  ISETP.GT.U32.AND P1, PT, R0.reuse, R150, PT ;  /* 0x000000960000720c */ /* 0x040fe40003f24070 */
[----:B------:R-:W-:Y:S01]  /*3190*/  IABS R103, R116 ;  /* 0x0000007400677213 */ /* 0x000fe20000000000 */
[----:B------:R-:W-:Y:S01]  /*31a0*/  IMAD R151, R0, R5, R151 ;  /* 0x0000000500977224 */ /* 0x000fe200078e0297 */
[C---:B------:R-:W-:Y:S01]  /*31b0*/  LOP3.LUT R5, R3.reuse, 0x62, RZ, 0xfc, !PT ;  /* 0x0000006203057812 */ /* 0x040fe200078efcff */
[----:B------:R-:W-:Y:S01]  /*31c0*/  @!P6 IMAD.IADD R148, R148, 0x1, -R0 ;  /* 0x000000019494e824 */ /* 0x000fe200078e0a00 */
[----:B------:R-:W-:Y:S01]  /*31d0*/  LOP3.LUT R118, R3, 0x1ee, RZ, 0xfc, !PT ;  /* 0x000001ee03767812 */ /* 0x000fe200078efcff */
[----:B------:R-:W-:Y:S01]  /*31e0*/  IMAD.MOV R4, RZ, RZ, -R4 ;  /* 0x000000ffff047224 */ /* 0x000fe200078e0a04 */
[----:B------:R-:W-:Y:S01]  /*31f0*/  ISETP.GT.U32.AND P6, PT, R0, R151, PT ;  /* 0x000000970000720c */ /* 0x000fe20003fc4070 */
[--C-:B------:R-:W-:Y:S01]  /*3200*/  @!P0 IMAD.IADD R147, R147, 0x1, -R0.reuse ;  /* 0x0000000193938824 */ /* 0x100fe200078e0a00 */
[----:B------:R-:W-:Y:S01]  /*3210*/  IABS R153, R5 ;  /* 0x0000000500997213 */ /* 0x000fe20000000000 */
[--C-:B------:R-:W-:Y:S01]  /*3220*/  @!P2 IMAD.IADD R149, R149, 0x1, -R0.reuse ;  /* 0x000000019595a824 */ /* 0x100fe200078e0a00 */
[----:B------:R-:W-:Y:S01]  /*3230*/  ISETP.GE.AND P0, PT, R6, RZ, PT ;  /* 0x000000ff0600720c */ /* 0x000fe20003f06270 */
[----:B------:R-:W-:Y:S01]  /*3240*/  @!P1 IMAD.IADD R150, R150, 0x1, -R0 ;  /* 0x0000000196969824 */ /* 0x000fe200078e0a00 */
[----:B------:R-:W-:Y:S01]  /*3250*/  LOP3.LUT R6, R3, 0x64, RZ, 0xfc, !PT ;  /* 0x0000006403067812 */ /* 0x000fe200078efcff */
[----:B------:R-:W-:Y:S01]  /*3260*/  IMAD R152, R0, R4, R11 ;  /* 0x0000000400987224 */ /* 0x000fe200078e020b */
[----:B------:R-:W-:Y:S01]  /*3270*/  @!P3 IADD3 R147, -R147, RZ, RZ ;  /* 0x000000ff9393b210 */ /* 0x000fe20007ffe1ff */
[----:B------:R-:W-:Y:S01]  /*3280*/  @!P4 IMAD.MOV R149, RZ, RZ, -R149 ;  /* 0x000000ffff95c224 */ /* 0x000fe200078e0a95 */
[----:B------:R-:W-:Y:S01]  /*3290*/  IABS R11, R6 ;  /* 0x00000006000b7213 */ /* 0x000fe20000000000 */
[----:B------:R-:W-:Y:S01]  /*32a0*/  IMAD.HI.U32 R4, R2, R153, RZ ;  /* 0x0000009902047227 */ /* 0x000fe200078e00ff */
[----:B------:R-:W-:-:S02]  /*32b0*/  ISETP.GT.U32.AND P4, PT, R0, R152, PT ;  /* 0x000000980000720c */ /* 0x000fc40003f84070 */
[----:B------:R-:W-:Y:S01]  /*32c0*/  ISETP.GE.AND P3, PT, R13, RZ, PT ;  /* 0x000000ff0d00720c */ /* 0x000fe20003f66270 */
[----:B------:R-:W-:Y:S01]  /*32d0*/  @!P6 IMAD.IADD R151, R151, 0x1, -R0 ;  /* 0x000000019797e824 */ /* 0x000fe200078e0a00 */
[----:B------:R-:W-:Y:S01]  /*32e0*/  ISETP.GT.U32.AND P6, PT, R0, R150, PT ;  /* 0x000000960000720c */ /* 0x000fe20003fc4070 */
[----:B------:R-:W-:Y:S01]  /*32f0*/  @!P5 IMAD.MOV R146, RZ, RZ, -R146 ;  /* 0x000000ffff92d224 */ /* 0x000fe200078e0a92 */
[----:B------:R-:W-:Y:S01]  /*3300*/  ISETP.GE.AND P5, PT, R12, RZ, PT ;  /* 0x000000ff0c00720c */ /* 0x000fe20003fa6270 */
[----:B------:R-:W-:Y:S01]  /*3310*/  IMAD.MOV R4, RZ, RZ, -R4 ;  /* 0x000000ffff047224 */ /* 0x000fe200078e0a04 */
[----:B------:R-:W-:Y:S01]  /*3320*/  ISETP.GE.AND P1, PT, R5, RZ, PT ;  /* 0x000000ff0500720c */ /* 0x000fe20003f26270 */
[----:B------:R-:W-:Y:S01]  /*3330*/  @!P0 IMAD.MOV R148, RZ, RZ, -R148 ;  /* 0x000000ffff948224 */ /* 0x000fe200078e0a94 */
[C---:B------:R-:W-:Y:S01]  /*3340*/  ISETP.GT.U32.AND P0, PT, R0.reuse, R151, PT ;  /* 0x000000970000720c */ /* 0x040fe20003f04070 */
[----:B------:R-:W-:Y:S01]  /*3350*/  IMAD R153, R0, R4, R153 ;  /* 0x0000000400997224 */ /* 0x000fe200078e0299 */
[----:B------:R-:W-:Y:S01]  /*3360*/  LOP3.LUT R12, R3, 0x68, RZ, 0xfc, !PT ;  /* 0x00000068030c7812 */ /* 0x000fe200078efcff */
[----:B------:R-:W-:Y:S01]  /*3370*/  @!P4 IMAD.IADD R152, R152, 0x1, -R0 ;  /* 0x000000019898c824 */ /* 0x000fe200078e0a00 */
[----:B------:R-:W-:Y:S01]  /*3380*/  ISETP.GE.AND P4, PT, R10, RZ, PT ;  /* 0x000000ff0a00720c */ /* 0x000fe20003f86270 */
[----:B------:R-:W-:Y:S01]  /*3390*/  IMAD.HI.U32 R4, R2, R11, RZ ;  /* 0x0000000b02047227 */ /* 0x000fe200078e00ff */
[----:B------:R-:W-:-:S02]  /*33a0*/  IABS R13, R12 ;  /* 0x0000000c000d7213 */ /* 0x000fc40000000000 */
[----:B------:R-:W-:Y:S01]  /*33b0*/  LOP3.LUT R10, R3, 0x6c, RZ, 0xfc, !PT ;  /* 0x0000006c030a7812 */ /* 0x000fe200078efcff */
[----:B------:R-:W-:Y:S01]  /*33c0*/  @!P6 IMAD.IADD R150, R150, 0x1, -R0 ;  /* 0x000000019696e824 */ /* 0x000fe200078e0a00 */
[----:B------:R-:W-:Y:S01]  /*33d0*/  ISETP.GT.U32.AND P6, PT, R0, R153, PT ;  /* 0x000000990000720c */ /* 0x000fe20003fc4070 */
[----:B------:R-:W-:Y:S01]  /*33e0*/  IMAD.HI.U32 R5, R2, R155, RZ ;  /* 0x0000009b02057227 */ /* 0x000fe200078e00ff */
[----:B------:R-:W-:Y:S02]  /*33f0*/  ISETP.GE.AND P2, PT, R14, RZ, PT ;  /* 0x000000ff0e00720c */ /* 0x000fe40003f46270 */
[----:B------:R-:W-:Y:S01]  /*3400*/  @!P0 IADD3 R151, R151, -R0, RZ ;  /* 0x8000000097978210 */ /* 0x000fe20007ffe0ff */
[----:B------:R-:W-:Y:S01]  /*3410*/  @!P5 IMAD.MOV R150, RZ, RZ, -R150 ;  /* 0x000000ffff96d224 */ /* 0x000fe200078e0a96 */
[----:B------:R-:W-:Y:S01]  /*3420*/  ISETP.GT.U32.AND P5, PT, R0, R152, PT ;  /* 0x000000980000720c */ /* 0x000fe20003fa4070 */
[----:B------:R-:W-:Y:S01]  /*3430*/  IMAD.MOV R154, RZ, RZ, -R4 ;  /* 0x000000ffff9a7224 */ /* 0x000fe200078e0a04 */
[----:B------:R-:W-:Y:S01]  /*3440*/  ISETP.GE.AND P0, PT, R6, RZ, PT ;  /* 0x000000ff0600720c */ /* 0x000fe20003f06270 */
[----:B------:R-:W-:Y:S01]  /*3450*/  IMAD.MOV R5, RZ, RZ, -R5 ;  /* 0x000000ffff057224 */ /* 0x000fe200078e0a05 */
[----:B------:R-:W-:Y:S01]  /*3460*/  LOP3.LUT R6, R3, 0x6a, RZ, 0xfc, !PT ;  /* 0x0000006a03067812 */ /* 0x000fe200078efcff */
[C---:B------:R-:W-:Y:S01]  /*3470*/  IMAD R154, R0.reuse, R154, R11 ;  /* 0x0000009a009a7224 */ /* 0x040fe200078e020b */
[----:B------:R-:W-:Y:S01]  /*3480*/  IABS R11, R10 ;  /* 0x0000000a000b7213 */ /* 0x000fe20000000000 */
[--C-:B------:R-:W-:Y:S01]  /*3490*/  @!P6 IMAD.IADD R153, R153, 0x1, -R0.reuse ;  /* 0x000000019999e824 */ /* 0x100fe200078e0a00 */
[----:B------:R-:W-:Y:S01]  /*34a0*/  IABS R157, R6 ;  /* 0x00000006009d7213 */ /* 0x000fe20000000000 */
[C---:B------:R-:W-:Y:S01]  /*34b0*/  IMAD R155, R0.reuse, R5, R155 ;  /* 0x00000005009b7224 */ /* 0x040fe200078e029b */
[----:B------:R-:W-:Y:S01]  /*34c0*/  LOP3.LUT R14, R3, 0x6e, RZ, 0xfc, !PT ;  /* 0x0000006e030e7812 */ /* 0x000fe200078efcff */
[----:B------:R-:W-:Y:S01]  /*34d0*/  @!P3 IMAD.MOV R151, RZ, RZ, -R151 ;  /* 0x000000ffff97b224 */ /* 0x000fe200078e0a97 */
[----:B------:R-:W-:Y:S01]  /*34e0*/  ISETP.GT.U32.AND P3, PT, R0, R154, PT ;  /* 0x0000009a0000720c */ /* 0x000fe20003f64070 */
[----:B------:R-:W-:Y:S01]  /*34f0*/  @!P5 IMAD.IADD R152, R152, 0x1, -R0 ;  /* 0x000000019898d824 */ /* 0x000fe200078e0a00 */
[----:B------:R-:W-:Y:S01]  /*3500*/  ISETP.GT.U32.AND P6, PT, R0, R153, PT ;  /* 0x000000990000720c */ /* 0x000fe20003fc4070 */
[----:B------:R-:W-:Y:S01]  /*3510*/  IMAD.HI.U32 R4, R2, R13, RZ ;  /* 0x0000000d02047227 */ /* 0x000fe200078e00ff */
[----:B------:R-:W-:-:S02]  /*3520*/  ISETP.GT.U32.AND P5, PT, R0, R155, PT ;  /* 0x0000009b0000720c */ /* 0x000fc40003fa4070 */
[----:B------:R-:W-:Y:S01]  /*3530*/  IABS R159, R14 ;  /* 0x0000000e009f7213 */ /* 0x000fe20000000000 */
[----:B------:R-:W-:Y:S01]  /*3540*/  IMAD.MOV R4, RZ, RZ, -R4 ;  /* 0x000000ffff047224 */ /* 0x000fe200078e0a04 */
[C---:B------:R-:W-:Y:S01]  /*3550*/  LOP3.LUT R117, R3.reuse, 0x1f0, RZ, 0xfc, !PT ;  /* 0x000001f003757812 */ /* 0x040fe200078efcff */
[----:B------:R-:W-:Y:S01]  /*3560*/  IMAD.HI.U32 R5, R2, R11, RZ ;  /* 0x0000000b02057227 */ /* 0x000fe200078e00ff */
[----:B------:R-:W-:Y:S02]  /*3570*/  LOP3.LUT R251, R3, 0x1f4, RZ, 0xfc, !PT ;  /* 0x000001f403fb7812 */ /* 0x000fe400078efcff */
[----:B------:R-:W-:Y:S01]  /*3580*/  IABS R102, R117 ;  /* 0x0000007500667213 */ /* 0x000fe20000000000 */
[----:B------:R-:W-:Y:S01]  /*3590*/  IMAD R156, R0, R4, R13 ;  /* 0x00000004009c7224 */ /* 0x000fe200078e020d */
[----:B------:R-:W-:Y:S01]  /*35a0*/  @!P3 IADD3 R154, R154, -R0, RZ ;  /* 0x800000009a9ab210 */ /* 0x000fe20007ffe0ff */
[--C-:B------:R-:W-:Y:S01]  /*35b0*/  @!P6 IMAD.IADD R153, R153, 0x1, -R0.reuse ;  /* 0x000000019999e824 */ /* 0x100fe200078e0a00 */
[----:B------:R-:W-:Y:S01]  /*35c0*/  IABS R13, R15 ;  /* 0x0000000f000d7213 */ /* 0x000fe20000000000 */
[----:B------:R-:W-:Y:S01]  /*35d0*/  @!P5 IMAD.IADD R155, R155, 0x1, -R0 ;  /* 0x000000019b9bd824 */ /* 0x000fe200078e0a00 */
[----:B------:R-:W-:Y:S01]  /*35e0*/  ISETP.GT.U32.AND P6, PT, R0, R156, PT ;  /* 0x0000009c0000720c */ /* 0x000fe20003fc4070 */
[----:B------:R-:W-:Y:S01]  /*35f0*/  IMAD.HI.U32 R4, R2, R157, RZ ;  /* 0x0000009d02047227 */ /* 0x000fe200078e00ff */
[----:B------:R-:W-:-:S02]  /*3600*/  ISETP.GT.U32.AND P5, PT, R0, R154, PT ;  /* 0x0000009a0000720c */ /* 0x000fc40003fa4070 */
[----:B------:R-:W-:Y:S01]  /*3610*/  ISETP.GE.AND P3, PT, R12, RZ, PT ;  /* 0x000000ff0c00720c */ /* 0x000fe20003f66270 */
[----:B------:R-:W-:Y:S01]  /*3620*/  IMAD.MOV R4, RZ, RZ, -R4 ;  /* 0x000000ffff047224 */ /* 0x000fe200078e0a04 */
[C---:B------:R-:W-:Y:S01]  /*3630*/  LOP3.LUT R12, R3.reuse, 0x80, RZ, 0xfc, !PT ;  /* 0x00000080030c7812 */ /* 0x040fe200078efcff */
[----:B------:R-:W-:Y:S01]  /*3640*/  IMAD.MOV R5, RZ, RZ, -R5 ;  /* 0x000000ffff057224 */ /* 0x000fe200078e0a05 */
[C---:B------:R-:W-:Y:S01]  /*3650*/  LOP3.LUT R247, R3.reuse, 0x1f6, RZ, 0xfc, !PT ;  /* 0x000001f603f77812 */ /* 0x040fe200078efcff */
[C---:B------:R-:W-:Y:S01]  /*3660*/  IMAD R157, R0.reuse, R4, R157 ;  /* 0x00000004009d7224 */ /* 0x040fe200078e029d */
[C---:B------:R-:W-:Y:S01]  /*3670*/  LOP3.LUT R7, R3.reuse, 0x1f8, RZ, 0xfc, !PT ;  /* 0x000001f803077812 */ /* 0x040fe200078efcff */
[----:B------:R-:W-:Y:S01]  /*3680*/  IMAD R158, R0, R5, R11 ;  /* 0x00000005009e7224 */ /* 0x000fe200078e020b */
[C---:B------:R-:W-:Y:S01]  /*3690*/  LOP3.LUT R8, R3.reuse, 0x1fa, RZ, 0xfc, !PT ;  /* 0x000001fa03087812 */ /* 0x040fe200078efcff */
[--C-:B------:R-:W-:Y:S01]  /*36a0*/  @!P6 IMAD.IADD R156, R156, 0x1, -R0.reuse ;  /* 0x000000019c9ce824 */ /* 0x100fe200078e0a00 */
[----:B------:R-:W-:Y:S01]  /*36b0*/  ISETP.GT.U32.AND P6, PT, R0, R155, PT ;  /* 0x0000009b0000720c */ /* 0x000fe20003fc4070 */
[----:B------:R-:W-:Y:S01]  /*36c0*/  @!P5 IMAD.IADD R154, R154, 0x1, -R0 ;  /* 0x000000019a9ad824 */ /* 0x000fe200078e0a00 */
[----:B------:R-:W-:Y:S01]  /*36d0*/  ISETP.GT.U32.AND P5, PT, R0, R157, PT ;  /* 0x0000009d0000720c */ /* 0x000fe20003fa4070 */
[----:B------:R-:W-:Y:S01]  /*36e0*/  IMAD.HI.U32 R5, R2, R13, RZ ;  /* 0x0000000d02057227 */ /* 0x000fe200078e00ff */
[----:B------:R-:W-:-:S03]  /*36f0*/  LOP3.LUT R9, R3, 0x1fc, RZ, 0xfc, !PT ;  /* 0x000001fc03097812 */ /* 0x000fc600078efcff */
[----:B------:R-:W-:Y:S02]  /*3700*/  IMAD.MOV R5, RZ, RZ, -R5 ;  /* 0x000000ffff057224 */ /* 0x000fe400078e0a05 */
[----:B------:R-:W-:Y:S01]  /*3710*/  @!P2 IMAD.MOV R152, RZ, RZ, -R152 ;  /* 0x000000ffff98a224 */ /* 0x000fe200078e0a98 */
[C---:B------:R-:W-:Y:S01]  /*3720*/  ISETP.GT.U32.AND P2, PT, R0.reuse, R156, PT ;  /* 0x0000009c0000720c */ /* 0x040fe20003f44070 */
[C---:B------:R-:W-:Y:S02]  /*3730*/  IMAD R160, R0.reuse, R5, R13 ;  /* 0x0000000500a07224 */ /* 0x040fe400078e020d */
[----:B------:R-:W-:Y:S01]  /*3740*/  @!P6 IADD3 R155, R155, -R0, RZ ;  /* 0x800000009b9be210 */ /* 0x000fe20007ffe0ff */
[----:B------:R-:W-:Y:S01]  /*3750*/  @!P1 IMAD.MOV R153, RZ, RZ, -R153 ;  /* 0x000000ffff999224 */ /* 0x000fe200078e0a99 */
[----:B------:R-:W-:Y:S01]  /*3760*/  ISETP.GT.U32.AND P6, PT, R0, R158, PT ;  /* 0x0000009e0000720c */ /* 0x000fe20003fc4070 */
[----:B------:R-:W-:Y:S01]  /*3770*/  @!P5 IMAD.IADD R157, R157, 0x1, -R0 ;  /* 0x000000019d9dd824 */ /* 0x000fe200078e0a00 */
[----:B------:R-:W-:Y:S01]  /*3780*/  ISETP.GE.AND P1, PT, R6, RZ, PT ;  /* 0x000000ff0600720c */ /* 0x000fe20003f26270 */
[----:B------:R-:W-:Y:S01]  /*3790*/  @!P0 IMAD.MOV R154, RZ, RZ, -R154 ;  /* 0x000000ffff9a8224 */ /* 0x000fe200078e0a9a */
[----:B------:R-:W-:Y:S01]  /*37a0*/  LOP3.LUT R6, R3, 0x72, RZ, 0xfc, !PT ;  /* 0x0000007203067812 */ /* 0x000fe200078efcff */
[----:B------:R-:W-:Y:S01]  /*37b0*/  @!P4 IMAD.MOV R155, RZ, RZ, -R155 ;  /* 0x000000ffff9bc224 */ /* 0x000fe200078e0a9b */
[----:B------:R-:W-:Y:S01]  /*37c0*/  ISETP.GT.U32.AND P0, PT, R0, R157, PT ;  /* 0x0000009d0000720c */ /* 0x000fe20003f04070 */
[----:B------:R-:W-:Y:S01]  /*37d0*/  IMAD.HI.U32 R4, R2, R159, RZ ;  /* 0x0000009f02047227 */ /* 0x000fe200078e00ff */
[----:B------:R-:W-:-:S02]  /*37e0*/  ISETP.GT.U32.AND P4, PT, R0, R160, PT ;  /* 0x000000a00000720c */ /* 0x000fc40003f84070 */
[----:B------:R-:W-:Y:S01]  /*37f0*/  IABS R161, R6 ;  /* 0x0000000600a17213 */ /* 0x000fe20000000000 */
[----:B------:R-:W-:Y:S02]  /*3800*/  IMAD.MOV R4, RZ, RZ, -R4 ;  /* 0x000000ffff047224 */ /* 0x000fe400078e0a04 */
[--C-:B------:R-:W-:Y:S01]  /*3810*/  @!P2 IMAD.IADD R156, R156, 0x1, -R0.reuse ;  /* 0x000000019c9ca824 */ /* 0x100fe200078e0a00 */
[----:B------:R-:W-:Y:S01]  /*3820*/  ISETP.GE.AND P2, PT, R10, RZ, PT ;  /* 0x000000ff0a00720c */ /* 0x000fe20003f46270 */
[----:B------:R-:W-:Y:S01]  /*3830*/  @!P6 IMAD.IADD R158, R158, 0x1, -R0 ;  /* 0x000000019e9ee824 */ /* 0x000fe200078e0a00 */
[----:B------:R-:W-:Y:S01]  /*3840*/  LOP3.LUT R10, R3, 0x74, RZ, 0xfc, !PT ;  /* 0x00000074030a7812 */ /* 0x000fe200078efcff */
[----:B------:R-:W-:Y:S02]  /*3850*/  IMAD R159, R0, R4, R159 ;  /* 0x00000004009f7224 */ /* 0x000fe400078e029f */
[----:B------:R-:W-:Y:S01]  /*3860*/  IMAD.HI.U32 R4, R2, R161, RZ ;  /* 0x000000a102047227 */ /* 0x000fe200078e00ff */
[----:B------:R-:W-:-:S02]  /*3870*/  ISETP.GT.U32.AND P6, PT, R0, R158, PT ;  /* 0x0000009e0000720c */ /* 0x000fc40003fc4070 */
[----:B------:R-:W-:Y:S01]  /*3880*/  IABS R5, R10 ;  /* 0x0000000a00057213 */ /* 0x000fe20000000000 */
[--C-:B------:R-:W-:Y:S01]  /*3890*/  @!P0 IMAD.IADD R157, R157, 0x1, -R0.reuse ;  /* 0x000000019d9d8824 */ /* 0x100fe200078e0a00 */
[----:B------:R-:W-:Y:S01]  /*38a0*/  ISETP.GT.U32.AND P5, PT, R0, R159, PT ;  /* 0x0000009f0000720c */ /* 0x000fe20003fa4070 */
[----:B------:R-:W-:Y:S01]  /*38b0*/  @!P4 IMAD.IADD R160, R160, 0x1, -R0 ;  /* 0x00000001a0a0c824 */ /* 0x000fe200078e0a00 */
[----:B------:R-:W-:Y:S01]  /*38c0*/  ISETP.GE.AND P0, PT, R15, RZ, PT ;  /* 0x000000ff0f00720c */ /* 0x000fe20003f06270 */
[----:B------:R-:W-:Y:S01]  /*38d0*/  IMAD.MOV R4, RZ, RZ, -R4 ;  /* 0x000000ffff047224 */ /* 0x000fe200078e0a04 */
[----:B------:R-:W-:Y:S01]  /*38e0*/  ISETP.GE.AND P4, PT, R6, RZ, PT ;  /* 0x000000ff0600720c */ /* 0x000fe20003f86270 */
[----:B------:R-:W-:Y:S01]  /*38f0*/  @!P1 IMAD.MOV R157, RZ, RZ, -R157 ;  /* 0x000000ffff9d9224 */ /* 0x000fe200078e0a9d */
[C---:B------:R-:W-:Y:S01]  /*3900*/  ISETP.GT.U32.AND P1, PT, R0.reuse, R160, PT ;  /* 0x000000a00000720c */ /* 0x040fe20003f24070 */
[----:B------:R-:W-:Y:S01]  /*3910*/  IMAD R161, R0, R4, R161 ;  /* 0x0000000400a17224 */ /* 0x000fe200078e02a1 */
[----:B------:R-:W-:Y:S01]  /*3920*/  LOP3.LUT R6, R3, 0x7a, RZ, 0xfc, !PT ;  /* 0x0000007a03067812 */ /* 0x000fe200078efcff */
[----:B------:R-:W-:Y:S01]  /*3930*/  IMAD.HI.U32 R4, R2, R5, RZ ;  /* 0x0000000502047227 */ /* 0x000fe200078e00ff */
[----:B------:R-:W-:-:S02]  /*3940*/  @!P6 IADD3 R158, R158, -R0, RZ ;  /* 0x800000009e9ee210 */ /* 0x000fc40007ffe0ff */
[C---:B------:R-:W-:Y:S01]  /*3950*/  ISETP.GT.U32.AND P6, PT, R0.reuse, R161, PT ;  /* 0x000000a10000720c */ /* 0x040fe20003fc4070 */
[----:B------:R-:W-:Y:S01]  /*3960*/  IMAD.MOV R4, RZ, RZ, -R4 ;  /* 0x000000ffff047224 */ /* 0x000fe200078e0a04 */
[----:B------:R-:W-:Y:S01]  /*3970*/  IABS R165, R6 ;  /* 0x0000000600a57213 */ /* 0x000fe20000000000 */
[--C-:B------:R-:W-:Y:S01]  /*3980*/  @!P5 IMAD.IADD R159, R159, 0x1, -R0.reuse ;  /* 0x000000019f9fd824 */ /* 0x100fe200078e0a00 */
[C---:B------:R-:W-:Y:S01]  /*3990*/  LOP3.LUT R15, R3.reuse, 0xa0, RZ, 0xfc, !PT ;  /* 0x000000a0030f7812 */ /* 0x040fe200078efcff */
[----:B------:R-:W-:Y:S01]  /*39a0*/  IMAD R162, R0, R4, R5 ;  /* 0x0000000400a27224 */ /* 0x000fe200078e0205 */
[----:B------:R-:W-:Y:S01]  /*39b0*/  LOP3.LUT R4, R3, 0x76, RZ, 0xfc, !PT ;  /* 0x0000007603047812 */ /* 0x000fe200078efcff */
[----:B------:R-:W-:Y:S01]  /*39c0*/  @!P1 IMAD.IADD R160, R160, 0x1, -R0 ;  /* 0x00000001a0a09824 */ /* 0x000fe200078e0a00 */
[C---:B------:R-:W-:Y:S01]  /*39d0*/  ISETP.GT.U32.AND P5, PT, R0.reuse, R159, PT ;  /* 0x0000009f0000720c */ /* 0x040fe20003fa4070 */
[----:B------:R-:W-:Y:S01]  /*39e0*/  @!P3 IMAD.MOV R156, RZ, RZ, -R156 ;  /* 0x000000ffff9cb224 */ /* 0x000fe200078e0a9c */
[----:B------:R-:W-:Y:S01]  /*39f0*/  ISETP.GT.U32.AND P1, PT, R0, R162, PT ;  /* 0x000000a20000720c */ /* 0x000fe20003f24070 */
[----:B------:R-:W-:Y:S01]  /*3a00*/  @!P2 IMAD.MOV R158, RZ, RZ, -R158 ;  /* 0x000000ffff9ea224 */ /* 0x000fe200078e0a9e */
[----:B------:R-:W-:Y:S01]  /*3a10*/  ISETP.GE.AND P3, PT, R14, RZ, PT ;  /* 0x000000ff0e00720c */ /* 0x000fe20003f66270 */
[----:B------:R-:W-:Y:S01]  /*3a20*/  @!P6 IMAD.IADD R161, R161, 0x1, -R0 ;  /* 0x00000001a1a1e824 */ /* 0x000fe200078e0a00 */
[----:B------:R-:W-:Y:S01]  /*3a30*/  IABS R163, R4 ;  /* 0x0000000400a37213 */ /* 0x000fe20000000000 */
[----:B------:R-:W-:Y:S01]  /*3a40*/  @!P0 IMAD.MOV R160, RZ, RZ, -R160 ;  /* 0x000000ffffa08224 */ /* 0x000fe200078e0aa0 */
[----:B------:R-:W-:Y:S01]  /*3a50*/  LOP3.LUT R5, R3, 0x78, RZ, 0xfc, !PT ;  /* 0x0000007803057812 */ /* 0x000fe200078efcff */
[----:B------:R-:W-:Y:S01]  /*3a60*/  IMAD.HI.U32 R100, R2, R99, RZ ;  /* 0x0000006302647227 */ /* 0x000fe200078e00ff */
[----:B------:R-:W-:-:S02]  /*3a70*/  ISETP.GT.U32.AND P6, PT, R0, R161, PT ;  /* 0x000000a10000720c */ /* 0x000fc40003fc4070 */
[----:B------:R-:W-:Y:S01]  /*3a80*/  ISETP.GE.AND P2, PT, R4, RZ, PT ;  /* 0x000000ff0400720c */ /* 0x000fe20003f46270 */
[--C-:B------:R-:W-:Y:S01]  /*3a90*/  @!P5 IMAD.IADD R159, R159, 0x1, -R0.reuse ;  /* 0x000000019f9fd824 */ /* 0x100fe200078e0a00 */
[----:B------:R-:W-:Y:S01]  /*3aa0*/  ISETP.GE.AND P5, PT, R10, RZ, PT ;  /* 0x000000ff0a00720c */ /* 0x000fe20003fa6270 */
[----:B------:R-:W-:Y:S01]  /*3ab0*/  @!P1 IMAD.IADD R162, R162, 0x1, -R0 ;  /* 0x00000001a2a29824 */ /* 0x000fe200078e0a00 */
[----:B------:R-:W-:Y:S01]  /*3ac0*/  IABS R11, R5 ;  /* 0x00000005000b7213 */ /* 0x000fe20000000000 */
[----:B------:R-:W-:Y:S01]  /*3ad0*/  IMAD.HI.U32 R4, R2, R163, RZ ;  /* 0x000000a302047227 */ /* 0x000fe200078e00ff */
[----:B------:R-:W-:Y:S02]  /*3ae0*/  ISETP.GE.AND P0, PT, R6, RZ, PT ;  /* 0x000000ff0600720c */ /* 0x000fe40003f06270 */
[----:B------:R-:W-:Y:S01]  /*3af0*/  ISETP.GT.U32.AND P1, PT, R0, R162, PT ;  /* 0x000000a20000720c */ /* 0x000fe20003f24070 */
[----:B------:R-:W-:Y:S01]  /*3b00*/  @!P3 IMAD.MOV R159, RZ, RZ, -R159 ;  /* 0x000000ffff9fb224 */ /* 0x000fe200078e0a9f */
[----:B------:R-:W-:Y:S01]  /*3b10*/  ISETP.GE.AND P3, PT, R5, RZ, PT ;  /* 0x000000ff0500720c */ /* 0x000fe20003f66270 */
[----:B------:R-:W-:Y:S01]  /*3b20*/  IMAD.MOV R6, RZ, RZ, -R4 ;  /* 0x000000ffff067224 */ /* 0x000fe200078e0a04 */
[----:B------:R-:W-:Y:S01]  /*3b30*/  @!P6 IADD3 R161, R161, -R0, RZ ;  /* 0x80000000a1a1e210 */ /* 0x000fe20007ffe0ff */
[----:B------:R-:W-:Y:S01]  /*3b40*/  IMAD.HI.U32 R5, R2, R165, RZ ;  /* 0x000000a502057227 */ /* 0x000fe200078e00ff */
[----:B------:R-:W-:-:S02]  /*3b50*/  LOP3.LUT R10, R3, 0x7c, RZ, 0xfc, !PT ;  /* 0x0000007c030a7812 */ /* 0x000fc400078efcff */
[C---:B------:R-:W-:Y:S01]  /*3b60*/  LOP3.LUT R14, R3.reuse, 0x84, RZ, 0xfc, !PT ;  /* 0x00000084030e7812 */ /* 0x040fe200078efcff */
[----:B------:R-:W-:Y:S01]  /*3b70*/  IMAD R163, R0, R6, R163 ;  /* 0x0000000600a37224 */ /* 0x000fe200078e02a3 */
[----:B------:R-:W-:Y:S01]  /*3b80*/  IABS R13, R10 ;  /* 0x0000000a000d7213 */ /* 0x000fe20000000000 */
[----:B------:R-:W-:Y:S01]  /*3b90*/  IMAD.MOV R5, RZ, RZ, -R5 ;  /* 0x000000ffff057224 */ /* 0x000fe200078e0a05 */
[----:B------:R-:W-:Y:S01]  /*3ba0*/  ISETP.GE.AND P6, PT, R10, RZ, PT ;  /* 0x000000ff0a00720c */ /* 0x000fe20003fc6270 */
[----:B------:R-:W-:Y:S01]  /*3bb0*/  @!P4 IMAD.MOV R161, RZ, RZ, -R161 ;  /* 0x000000ffffa1c224 */ /* 0x000fe200078e0aa1 */
[----:B------:R-:W-:Y:S01]  /*3bc0*/  ISETP.GT.U32.AND P4, PT, R0, R163, PT ;  /* 0x000000a30000720c */ /* 0x000fe20003f84070 */
[----:B------:R-:W-:Y:S01]  /*3bd0*/  @!P1 IMAD.IADD R162, R162, 0x1, -R0 ;  /* 0x00000001a2a29824 */ /* 0x000fe200078e0a00 */
[----:B------:R-:W-:Y:S01]  /*3be0*/  LOP3.LUT R10, R3, 0x7e, RZ, 0xfc, !PT ;  /* 0x0000007e030a7812 */ /* 0x000fe200078efcff */
[----:B------:R-:W-:Y:S01]  /*3bf0*/  IMAD R165, R0, R5, R165 ;  /* 0x0000000500a57224 */ /* 0x000fe200078e02a5 */
[----:B------:R-:W-:Y:S01]  /*3c00*/  IABS R6, R14 ;  /* 0x0000000e00067213 */ /* 0x000fe20000000000 */
[----:B------:R-:W-:Y:S01]  /*3c10*/  @!P5 IMAD.MOV R162, RZ, RZ, -R162 ;  /* 0x000000ffffa2d224 */ /* 0x000fe200078e0aa2 */
[----:B------:R-:W-:Y:S01]  /*3c20*/  IABS R167, R10 ;  /* 0x0000000a00a77213 */ /* 0x000fe20000000000 */
[----:B------:R-:W-:Y:S01]  /*3c30*/  IMAD.HI.U32 R4, R2, R11, RZ ;  /* 0x0000000b02047227 */ /* 0x000fe200078e00ff */
[----:B------:R-:W-:-:S03]  /*3c40*/  ISETP.GT.U32.AND P5, PT, R0, R165, PT ;  /* 0x000000a50000720c */ /* 0x000fc60003fa4070 */
[----:B------:R-:W-:Y:S02]  /*3c50*/  IMAD.MOV R164, RZ, RZ, -R4 ;  /* 0x000000ffffa47224 */ /* 0x000fe400078e0a04 */
[--C-:B------:R-:W-:Y:S02]  /*3c60*/  @!P4 IMAD.IADD R163, R163, 0x1, -R0.reuse ;  /* 0x00000001a3a3c824 */ /* 0x100fe400078e0a00 */
[----:B------:R-:W-:Y:S01]  /*3c70*/  IMAD R164, R0, R164, R11 ;  /* 0x000000a400a47224 */ /* 0x000fe200078e020b */
[----:B------:R-:W-:Y:S01]  /*3c80*/  IABS R11, R12 ;  /* 0x0000000c000b7213 */ /* 0x000fe20000000000 */
[----:B------:R-:W-:Y:S01]  /*3c90*/  IMAD.HI.U32 R4, R2, R13, RZ ;  /* 0x0000000d02047227 */ /* 0x000fe200078e00ff */
[C---:B------:R-:W-:Y:S02]  /*3ca0*/  ISETP.GT.U32.AND P4, PT, R0.reuse, R163, PT ;  /* 0x000000a30000720c */ /* 0x040fe40003f84070 */
[----:B------:R-:W-:Y:S01]  /*3cb0*/  ISETP.GT.U32.AND P1, PT, R0, R164, PT ;  /* 0x000000a40000720c */ /* 0x000fe20003f24070 */
[----:B------:R-:W-:-:S02]  /*3cc0*/  @!P5 IMAD.IADD R165, R165, 0x1, -R0 ;  /* 0x00000001a5a5d824 */ /* 0x000fc400078e0a00 */
[----:B------:R-:W-:Y:S02]  /*3cd0*/  IMAD.MOV R4, RZ, RZ, -R4 ;  /* 0x000000ffff047224 */ /* 0x000fe400078e0a04 */
[----:B------:R-:W-:Y:S01]  /*3ce0*/  IMAD.HI.U32 R5, R2, R11, RZ ;  /* 0x0000000b02057227 */ /* 0x000fe200078e00ff */
[----:B------:R-:W-:-:S03]  /*3cf0*/  ISETP.GT.U32.AND P5, PT, R0, R165, PT ;  /* 0x000000a50000720c */ /* 0x000fc60003fa4070 */
[----:B------:R-:W-:Y:S01]  /*3d00*/  IMAD R166, R0, R4, R13 ;  /* 0x0000000400a67224 */ /* 0x000fe200078e020d */
[----:B------:R-:W-:Y:S01]  /*3d10*/  LOP3.LUT R13, R3, 0x82, RZ, 0xfc, !PT ;  /* 0x00000082030d7812 */ /* 0x000fe200078efcff */
[----:B------:R-:W-:Y:S02]  /*3d20*/  IMAD.MOV R5, RZ, RZ, -R5 ;  /* 0x000000ffff057224 */ /* 0x000fe400078e0a05 */
[--C-:B------:R-:W-:Y:S01]  /*3d30*/  @!P4 IMAD.IADD R163, R163, 0x1, -R0.reuse ;  /* 0x00000001a3a3c824 */ /* 0x100fe200078e0a00 */
[----:B------:R-:W-:Y:S01]  /*3d40*/  @!P1 IADD3 R164, R164, -R0, RZ ;  /* 0x80000000a4a49210 */ /* 0x000fe20007ffe0ff */
[C---:B------:R-:W-:Y:S01]  /*3d50*/  IMAD R168, R0.reuse, R5, R11 ;  /* 0x0000000500a87224 */ /* 0x040fe200078e020b */
[----:B------:R-:W-:Y:S01]  /*3d60*/  ISETP.GT.U32.AND P4, PT, R0, R166, PT ;  /* 0x000000a60000720c */ /* 0x000fe20003f84070 */
[----:B------:R-:W-:Y:S01]  /*3d70*/  IMAD.HI.U32 R4, R2, R167, RZ ;  /* 0x000000a702047227 */ /* 0x000fe200078e00ff */
[C---:B------:R-:W-:Y:S02]  /*3d80*/  ISETP.GT.U32.AND P1, PT, R0.reuse, R164, PT ;  /* 0x000000a40000720c */ /* 0x040fe40003f24070 */
[----:B------:R-:W-:Y:S01]  /*3d90*/  IABS R169, R13 ;  /* 0x0000000d00a97213 */ /* 0x000fe20000000000 */
[----:B------:R-:W-:Y:S01]  /*3da0*/  @!P5 IMAD.IADD R165, R165, 0x1, -R0 ;  /* 0x00000001a5a5d824 */ /* 0x000fe200078e0a00 */
[----:B------:R-:W-:Y:S01]  /*3db0*/  ISETP.GT.U32.AND P5, PT, R0, R168, PT ;  /* 0x000000a80000720c */ /* 0x000fe20003fa4070 */
[----:B------:R-:W-:-:S02]  /*3dc0*/  IMAD.MOV R4, RZ, RZ, -R4 ;  /* 0x000000ffff047224 */ /* 0x000fc400078e0a04 */
[----:B------:R-:W-:Y:S01]  /*3dd0*/  IMAD.MOV.U32 R11, RZ, RZ, R6 ;  /* 0x000000ffff0b7224 */ /* 0x000fe200078e0006 */
[----:B------:R-:W-:Y:S01]  /*3de0*/  LOP3.LUT R6, R3, 0x86, RZ, 0xfc, !PT ;  /* 0x0000008603067812 */ /* 0x000fe200078efcff */
[----:B------:R-:W-:Y:S02]  /*3df0*/  IMAD R167, R0, R4, R167 ;  /* 0x0000000400a77224 */ /* 0x000fe400078e02a7 */
[----:B------:R-:W-:Y:S01]  /*3e00*/  IMAD.HI.U32 R4, R2, R169, RZ ;  /* 0x000000a902047227 */ /* 0x000fe200078e00ff */
[----:B------:R-:W-:-:S03]  /*3e10*/  IABS R171, R6 ;  /* 0x0000000600ab7213 */ /* 0x000fc60000000000 */
[--C-:B------:R-:W-:Y:S01]  /*3e20*/  @!P4 IMAD.IADD R166, R166, 0x1, -R0.reuse ;  /* 0x00000001a6a6c824 */ /* 0x100fe200078e0a00 */
[----:B------:R-:W-:Y:S01]  /*3e30*/  IADD3 R4, -R4, RZ, RZ ;  /* 0x000000ff04047210 */ /* 0x000fe20007ffe1ff */
[--C-:B------:R-:W-:Y:S01]  /*3e40*/  @!P1 IMAD.IADD R164, R164, 0x1, -R0.reuse ;  /* 0x00000001a4a49824 */ /* 0x100fe200078e0a00 */
[C---:B------:R-:W-:Y:S01]  /*3e50*/  ISETP.GT.U32.AND P1, PT, R0.reuse, R167, PT ;  /* 0x000000a70000720c */ /* 0x040fe20003f24070 */
[----:B------:R-:W-:Y:S01]  /*3e60*/  @!P2 IMAD.MOV R163, RZ, RZ, -R163 ;  /* 0x000000ffffa3a224 */ /* 0x000fe200078e0aa3 */
[----:B------:R-:W-:Y:S01]  /*3e70*/  ISETP.GT.U32.AND P2, PT, R0, R166, PT ;  /* 0x000000a60000720c */ /* 0x000fe20003f44070 */
[----:B------:R-:W-:Y:S01]  /*3e80*/  @!P5 IMAD.IADD R168, R168, 0x1, -R0 ;  /* 0x00000001a8a8d824 */ /* 0x000fe200078e0a00 */
[----:B------:R-:W-:Y:S01]  /*3e90*/  ISETP.GE.AND P4, PT, R10, RZ, PT ;  /* 0x000000ff0a00720c */ /* 0x000fe20003f86270 */
[----:B------:R-:W-:Y:S01]  /*3ea0*/  IMAD R169, R0, R4, R169 ;  /* 0x0000000400a97224 */ /* 0x000fe200078e02a9 */
[----:B------:R-:W-:Y:S01]  /*3eb0*/  LOP3.LUT R10, R3, 0x88, RZ, 0xfc, !PT ;  /* 0x00000088030a7812 */ /* 0x000fe200078efcff */
[----:B------:R-:W-:Y:S01]  /*3ec0*/  IMAD.HI.U32 R5, R2, R11, RZ ;  /* 0x0000000b02057227 */ /* 0x000fe200078e00ff */
[----:B------:R-:W-:-:S03]  /*3ed0*/  ISETP.GT.U32.AND P5, PT, R0, R168, PT ;  /* 0x000000a80000720c */ /* 0x000fc60003fa4070 */
[----:B------:R-:W-:-:S04]  /*3ee0*/  IMAD.HI.U32 R4, R2, R171, RZ ;  /* 0x000000ab02047227 */ /* 0x000fc800078e00ff */
[----:B------:R-:W-:Y:S02]  /*3ef0*/  IMAD.MOV R5, RZ, RZ, -R5 ;  /* 0x000000ffff057224 */ /* 0x000fe400078e0a05 */
[----:B------:R-:W-:Y:S02]  /*3f00*/  IMAD.MOV R4, RZ, RZ, -R4 ;  /* 0x000000ffff047224 */ /* 0x000fe400078e0a04 */
[--C-:B------:R-:W-:Y:S01]  /*3f10*/  @!P1 IMAD.IADD R167, R167, 0x1, -R0.reuse ;  /* 0x00000001a7a79824 */ /* 0x100fe200078e0a00 */
[----:B------:R-:W-:Y:S01]  /*3f20*/  ISETP.GE.AND P1, PT, R12, RZ, PT ;  /* 0x000000ff0c00720c */ /* 0x000fe20003f26270 */
[----:B------:R-:W-:Y:S01]  /*3f30*/  IMAD R170, R0, R5, R11 ;  /* 0x0000000500aa7224 */ /* 0x000fe200078e020b */
[----:B------:R-:W-:Y:S01]  /*3f40*/  @!P5 IADD3 R168, R168, -R0, RZ ;  /* 0x80000000a8a8d210 */ /* 0x000fe20007ffe0ff */
[----:B------:R-:W-:Y:S01]  /*3f50*/  @!P2 IMAD.IADD R166, R166, 0x1, -R0 ;  /* 0x00000001a6a6a824 */ /* 0x000fe200078e0a00 */
[C---:B------:R-:W-:Y:S01]  /*3f60*/  ISETP.GT.U32.AND P2, PT, R0.reuse, R169, PT ;  /* 0x000000a90000720c */ /* 0x040fe20003f44070 */
[C---:B------:R-:W-:Y:S01]  /*3f70*/  IMAD R171, R0.reuse, R4, R171 ;  /* 0x0000000400ab7224 */ /* 0x040fe200078e02ab */
[----:B------:R-:W-:Y:S01]  /*3f80*/  IABS R5, R10 ;  /* 0x0000000a00057213 */ /* 0x000fe20000000000 */
[----:B------:R-:W-:Y:S01]  /*3f90*/  @!P3 IMAD.MOV R164, RZ, RZ, -R164 ;  /* 0x000000ffffa4b224 */ /* 0x000fe200078e0aa4 */
[C---:B------:R-:W-:Y:S01]  /*3fa0*/  ISETP.GT.U32.AND P3, PT, R0.reuse, R167, PT ;  /* 0x000000a70000720c */ /* 0x040fe20003f64070 */
[----:B------:R-:W-:Y:S01]  /*3fb0*/  @!P6 IMAD.MOV R166, RZ, RZ, -R166 ;  /* 0x000000ffffa6e224 */ /* 0x000fe200078e0aa6 */
[----:B------:R-:W-:Y:S01]  /*3fc0*/  ISETP.GT.U32.AND P6, PT, R0, R170, PT ;  /* 0x000000aa0000720c */ /* 0x000fe20003fc4070 */
[----:B------:R-:W-:Y:S01]  /*3fd0*/  IMAD.HI.U32 R4, R2, R5, RZ ;  /* 0x0000000502047227 */ /* 0x000fe200078e00ff */
[----:B------:R-:W-:-:S02]  /*3fe0*/  ISETP.GT.U32.AND P5, PT, R0, R171, PT ;  /* 0x000000ab0000720c */ /* 0x000fc40003fa4070 */
[----:B------:R-:W-:Y:S01]  /*3ff0*/  LOP3.LUT R12, R3, 0x8a, RZ, 0xfc, !PT ;  /* 0x0000008a030c7812 */ /* 0x000fe200078efcff */
[----:B------:R-:W-:Y:S02]  /*4000*/  IMAD.MOV R172, RZ, RZ, -R4 ;  /* 0x000000ffffac7224 */ /* 0x000fe400078e0a04 */
[--C-:B------:R-:W-:Y:S01]  /*4010*/  @!P2 IMAD.IADD R169, R169, 0x1, -R0.reuse ;  /* 0x00000001a9a9a824 */ /* 0x100fe200078e0a00 */
[----:B------:R-:W-:Y:S01]  /*4020*/  IABS R173, R12 ;  /* 0x0000000c00ad7213 */ /* 0x000fe20000000000 */
[----:B------:R-:W-:Y:S01]  /*4030*/  IMAD R172, R0, R172, R5 ;  /* 0x000000ac00ac7224 */ /* 0x000fe200078e0205 */
[----:B------:R-:W-:Y:S01]  /*4040*/  ISETP.GE.AND P2, PT, R6, RZ, PT ;  /* 0x000000ff0600720c */ /* 0x000fe20003f46270 */
[--C-:B------:R-:W-:Y:S01]  /*4050*/  @!P3 IMAD.IADD R167, R167, 0x1, -R0.reuse ;  /* 0x00000001a7a7b824 */ /* 0x100fe200078e0a00 */
[----:B------:R-:W-:Y:S01]  /*4060*/  LOP3.LUT R6, R3, 0x8c, RZ, 0xfc, !PT ;  /* 0x0000008c03067812 */ /* 0x000fe200078efcff */
[--C-:B------:R-:W-:Y:S01]  /*4070*/  @!P6 IMAD.IADD R170, R170, 0x1, -R0.reuse ;  /* 0x00000001aaaae824 */ /* 0x100fe200078e0a00 */
[C---:B------:R-:W-:Y:S01]  /*4080*/  ISETP.GT.U32.AND P6, PT, R0.reuse, R169, PT ;  /* 0x000000a90000720c */ /* 0x040fe20003fc4070 */
[----:B------:R-:W-:Y:S01]  /*4090*/  @!P5 IMAD.IADD R171, R171, 0x1, -R0 ;  /* 0x00000001ababd824 */ /* 0x000fe200078e0a00 */
[----:B------:R-:W-:Y:S01]  /*40a0*/  IABS R11, R6 ;  /* 0x00000006000b7213 */ /* 0x000fe20000000000 */
[----:B------:R-:W-:Y:S01]  /*40b0*/  @!P4 IMAD.MOV R167, RZ, RZ, -R167 ;  /* 0x000000ffffa7c224 */ /* 0x000fe200078e0aa7 */
[----:B------:R-:W-:Y:S01]  /*40c0*/  ISETP.GT.U32.AND P5, PT, R0, R170, PT ;  /* 0x000000aa0000720c */ /* 0x000fe20003fa4070 */
[----:B------:R-:W-:Y:S01]  /*40d0*/  IMAD.HI.U32 R4, R2, R173, RZ ;  /* 0x000000ad02047227 */ /* 0x000fe200078e00ff */
[----:B------:R-:W-:-:S02]  /*40e0*/  ISETP.GT.U32.AND P4, PT, R0, R171, PT ;  /* 0x000000ab0000720c */ /* 0x000fc40003f84070 */
[----:B------:R-:W-:Y:S01]  /*40f0*/  ISETP.GE.AND P3, PT, R14, RZ, PT ;  /* 0x000000ff0e00720c */ /* 0x000fe20003f66270 */
[----:B------:R-:W-:Y:S01]  /*4100*/  IMAD.MOV R4, RZ, RZ, -R4 ;  /* 0x000000ffff047224 */ /* 0x000fe200078e0a04 */
[----:B------:R-:W-:Y:S01]  /*4110*/  LOP3.LUT R14, R3, 0x9e, RZ, 0xfc, !PT ;  /* 0x0000009e030e7812 */ /* 0x000fe200078efcff */
[----:B------:R-:W-:Y:S01]  /*4120*/  @!P0 IMAD.MOV R165, RZ, RZ, -R165 ;  /* 0x000000ffffa58224 */ /* 0x000fe200078e0aa5 */
[----:B------:R-:W-:Y:S01]  /*4130*/  ISETP.GE.AND P0, PT, R13, RZ, PT ;  /* 0x000000ff0d00720c */ /* 0x000fe20003f06270 */
[----:B------:R-:W-:Y:S01]  /*4140*/  @!P6 IMAD.IADD R169, R169, 0x1, -R0 ;  /* 0x00000001a9a9e824 */ /* 0x000fe200078e0a00 */
[C---:B------:R-:W-:Y:S01]  /*4150*/  ISETP.GT.U32.AND P6, PT, R0.reuse, R172, PT ;  /* 0x000000ac0000720c */ /* 0x040fe20003fc4070 */
[----:B------:R-:W-:Y:S01]  /*4160*/  IMAD R173, R0, R4, R173 ;  /* 0x0000000400ad7224 */ /* 0x000fe200078e02ad */
[----:B------:R-:W-:Y:S01]  /*4170*/  LOP3.LUT R13, R3, 0x8e, RZ, 0xfc, !PT ;  /* 0x0000008e030d7812 */ /* 0x000fe200078efcff */
[----:B------:R-:W-:Y:S01]  /*4180*/  IMAD.HI.U32 R4, R2, R11, RZ ;  /* 0x0000000b02047227 */ /* 0x000fe200078e00ff */
[----:B------:R-:W-:-:S02]  /*4190*/  IABS R183, R14 ;  /* 0x0000000e00b77213 */ /* 0x000fc40000000000 */
[----:B------:R-:W-:Y:S01]  /*41a0*/  IABS R175, R13 ;  /* 0x0000000d00af7213 */ /* 0x000fe20000000000 */
[--C-:B------:R-:W-:Y:S01]  /*41b0*/  @!P4 IMAD.IADD R171, R171, 0x1, -R0.reuse ;  /* 0x00000001ababc824 */ /* 0x100fe200078e0a00 */
[----:B------:R-:W-:Y:S01]  /*41c0*/  ISETP.GT.U32.AND P4, PT, R0, R173, PT ;  /* 0x000000ad0000720c */ /* 0x000fe20003f84070 */
[--C-:B------:R-:W-:Y:S01]  /*41d0*/  @!P5 IMAD.IADD R170, R170, 0x1, -R0.reuse ;  /* 0x00000001aaaad824 */ /* 0x100fe200078e0a00 */
[----:B------:R-:W-:Y:S01]  /*41e0*/  IADD3 R4, -R4, RZ, RZ ;  /* 0x000000ff04047210 */ /* 0x000fe20007ffe1ff */
[----:B------:R-:W-:Y:S01]  /*41f0*/  IMAD.HI.U32 R5, R2, R175, RZ ;  /* 0x000000af02057227 */ /* 0x000fe200078e00ff */
[----:B------:R-:W-:Y:S02]  /*4200*/  ISETP.GE.AND P5, PT, R10, RZ, PT ;  /* 0x000000ff0a00720c */ /* 0x000fe40003fa6270 */
[C---:B------:R-:W-:Y:S01]  /*4210*/  LOP3.LUT R10, R3.reuse, 0x90, RZ, 0xfc, !PT ;  /* 0x00000090030a7812 */ /* 0x040fe200078efcff */
[--C-:B------:R-:W-:Y:S01]  /*4220*/  @!P6 IMAD.IADD R172, R172, 0x1, -R0.reuse ;  /* 0x00000001acace824 */ /* 0x100fe200078e0a00 */
[----:B------:R-:W-:Y:S01]  /*4230*/  ISETP.GE.AND P6, PT, R12, RZ, PT ;  /* 0x000000ff0c00720c */ /* 0x000fe20003fc6270 */
[----:B------:R-:W-:Y:S01]  /*4240*/  IMAD.MOV R5, RZ, RZ, -R5 ;  /* 0x000000ffff057224 */ /* 0x000fe200078e0a05 */
[----:B------:R-:W-:Y:S01]  /*4250*/  LOP3.LUT R12, R3, 0x92, RZ, 0xfc, !PT ;  /* 0x00000092030c7812 */ /* 0x000fe200078efcff */
[C---:B------:R-:W-:Y:S01]  /*4260*/  IMAD R174, R0.reuse, R4, R11 ;  /* 0x0000000400ae7224 */ /* 0x040fe200078e020b */
[----:B------:R-:W-:Y:S01]  /*4270*/  IABS R11, R10 ;  /* 0x0000000a000b7213 */ /* 0x000fe20000000000 */
[----:B------:R-:W-:Y:S01]  /*4280*/  @!P4 IMAD.IADD R173, R173, 0x1, -R0 ;  /* 0x00000001adadc824 */ /* 0x000fe200078e0a00 */
[C---:B------:R-:W-:Y:S01]  /*4290*/  ISETP.GT.U32.AND P4, PT, R0.reuse, R172, PT ;  /* 0x000000ac0000720c */ /* 0x040fe20003f84070 */
[C---:B------:R-:W-:Y:S01]  /*42a0*/  IMAD R175, R0.reuse, R5, R175 ;  /* 0x0000000500af7224 */ /* 0x040fe200078e02af */
[----:B------:R-:W-:Y:S01]  /*42b0*/  IABS R177, R12 ;  /* 0x0000000c00b17213 */ /* 0x000fe20000000000 */
[----:B------:R-:W-:Y:S01]  /*42c0*/  @!P0 IMAD.MOV R169, RZ, RZ, -R169 ;  /* 0x000000ffffa98224 */ /* 0x000fe200078e0aa9 */
[----:B------:R-:W-:Y:S01]  /*42d0*/  ISETP.GT.U32.AND P0, PT, R0, R173, PT ;  /* 0x000000ad0000720c */ /* 0x000fe20003f04070 */
[----:B------:R-:W-:-:S04]  /*42e0*/  IMAD.HI.U32 R4, R2, R11, RZ ;  /* 0x0000000b02047227 */ /* 0x000fc800078e00ff */
[----:B------:R-:W-:Y:S01]  /*42f0*/  @!P3 IMAD.MOV R170, RZ, RZ, -R170 ;  /* 0x000000ffffaab224 */ /* 0x000fe200078e0aaa */
[----:B------:R-:W-:Y:S01]  /*4300*/  ISETP.GT.U32.AND P3, PT, R0, R175, PT ;  /* 0x000000af0000720c */ /* 0x000fe20003f64070 */
[----:B------:R-:W-:-:S04]  /*4310*/  IMAD.HI.U32 R5, R2, R177, RZ ;  /* 0x000000b102057227 */ /* 0x000fc800078e00ff */
[----:B------:R-:W-:Y:S01]  /*4320*/  IMAD.MOV R4, RZ, RZ, -R4 ;  /* 0x000000ffff047224 */ /* 0x000fe200078e0a04 */
[----:B------:R-:W-:Y:S01]  /*4330*/  IADD3 R5, -R5, RZ, RZ ;  /* 0x000000ff05057210 */ /* 0x000fe20007ffe1ff */
[----:B------:R-:W-:Y:S01]  /*4340*/  @!P1 IMAD.MOV R168, RZ, RZ, -R168 ;  /* 0x000000ffffa89224 */ /* 0x000fe200078e0aa8 */
[----:B------:R-:W-:Y:S01]  /*4350*/  ISETP.GT.U32.AND P1, PT, R0, R174, PT ;  /* 0x000000ae0000720c */ /* 0x000fe20003f24070 */
[----:B------:R-:W-:Y:S01]  /*4360*/  @!P4 IMAD.IADD R172, R172, 0x1, -R0 ;  /* 0x00000001acacc824 */ /* 0x000fe200078e0a00 */
[----:B------:R-:W-:Y:S01]  /*4370*/  ISETP.GE.AND P4, PT, R13, RZ, PT ;  /* 0x000000ff0d00720c */ /* 0x000fe20003f86270 */
[C---:B------:R-:W-:Y:S02]  /*4380*/  IMAD R176, R0.reuse, R4, R11 ;  /* 0x0000000400b07224 */ /* 0x040fe400078e020b */
[----:B------:R-:W-:Y:S02]  /*4390*/  @!P5 IMAD.MOV R172, RZ, RZ, -R172 ;  /* 0x000000ffffacd224 */ /* 0x000fe400078e0aac */
[--C-:B------:R-:W-:Y:S01]  /*43a0*/  @!P0 IMAD.IADD R173, R173, 0x1, -R0.reuse ;  /* 0x00000001adad8824 */ /* 0x100fe200078e0a00 */
[C---:B------:R-:W-:Y:S01]  /*43b0*/  ISETP.GT.U32.AND P5, PT, R0.reuse, R176, PT ;  /* 0x000000b00000720c */ /* 0x040fe20003fa4070 */
[----:B------:R-:W-:Y:S01]  /*43c0*/  IMAD R177, R0, R5, R177 ;  /* 0x0000000500b17224 */ /* 0x000fe200078e02b1 */
[----:B------:R-:W-:Y:S01]  /*43d0*/  LOP3.LUT R5, R3, 0x94, RZ, 0xfc, !PT ;  /* 0x0000009403057812 */ /* 0x000fe200078efcff */
[--C-:B------:R-:W-:Y:S01]  /*43e0*/  @!P3 IMAD.IADD R175, R175, 0x1, -R0.reuse ;  /* 0x00000001afafb824 */ /* 0x100fe200078e0a00 */
[----:B------:R-:W-:Y:S01]  /*43f0*/  ISETP.GE.AND P0, PT, R10, RZ, PT ;  /* 0x000000ff0a00720c */ /* 0x000fe20003f06270 */
[----:B------:R-:W-:Y:S01]  /*4400*/  @!P6 IMAD.MOV R173, RZ, RZ, -R173 ;  /* 0x000000ffffade224 */ /* 0x000fe200078e0aad */
[----:B------:R-:W-:Y:S01]  /*4410*/  ISETP.GT.U32.AND P6, PT, R0, R177, PT ;  /* 0x000000b10000720c */ /* 0x000fe20003fc4070 */
[----:B------:R-:W-:Y:S01]  /*4420*/  @!P1 IMAD.IADD R174, R174, 0x1, -R0 ;  /* 0x00000001aeae9824 */ /* 0x000fe200078e0a00 */
[C---:B------:R-:W-:Y:S01]  /*4430*/  ISETP.GT.U32.AND P3, PT, R0.reuse, R175, PT ;  /* 0x000000af0000720c */ /* 0x040fe20003f64070 */
[----:B------:R-:W-:Y:S01]  /*4440*/  @!P2 IMAD.MOV R171, RZ, RZ, -R171 ;  /* 0x000000ffffaba224 */ /* 0x000fe200078e0aab */
[----:B------:R-:W-:Y:S01]  /*4450*/  LOP3.LUT R10, R3, 0x96, RZ, 0xfc, !PT ;  /* 0x00000096030a7812 */ /* 0x000fe200078efcff */
[----:B------:R-:W-:Y:S01]  /*4460*/  IMAD.MOV R100, RZ, RZ, -R100 ;  /* 0x000000ffff647224 */ /* 0x000fe200078e0a64 */
[----:B------:R-:W-:Y:S01]  /*4470*/  ISETP.GT.U32.AND P1, PT, R0, R174, PT ;  /* 0x000000ae0000720c */ /* 0x000fe20003f24070 */
[----:B------:R-:W-:Y:S01]  /*4480*/  @!P5 IMAD.IADD R176, R176, 0x1, -R0 ;  /* 0x00000001b0b0d824 */ /* 0x000fe200078e0a00 */
[----:B------:R-:W-:Y:S01]  /*4490*/  IABS R11, R5 ;  /* 0x00000005000b7213 */ /* 0x000fe20000000000 */
[----:B------:R-:W-:Y:S01]  /*44a0*/  IMAD R99, R0, R100, R99 ;  /* 0x0000006400637224 */ /* 0x000fe200078e0263 */
[----:B------:R-:W-:Y:S01]  /*44b0*/  IABS R179, R10 ;  /* 0x0000000a00b37213 */ /* 0x000fe20000000000 */
[----:B------:R-:W-:Y:S01]  /*44c0*/  IMAD.HI.U32 R249, R2, R102, RZ ;  /* 0x0000006602f97227 */ /* 0x000fe200078e00ff */
[----:B------:R-:W-:-:S02]  /*44d0*/  ISETP.GT.U32.AND P5, PT, R0, R176, PT ;  /* 0x000000b00000720c */ /* 0x000fc40003fa4070 */
[----:B------:R-:W-:Y:S01]  /*44e0*/  @!P6 IADD3 R177, R177, -R0, RZ ;  /* 0x80000000b1b1e210 */ /* 0x000fe20007ffe0ff */
[----:B------:R-:W-:Y:S01]  /*44f0*/  IMAD.HI.U32 R4, R2, R11, RZ ;  /* 0x0000000b02047227 */ /* 0x000fe200078e00ff */
[----:B------:R-:W-:Y:S02]  /*4500*/  ISETP.GE.AND P2, PT, R6, RZ, PT ;  /* 0x000000ff0600720c */ /* 0x000fe40003f46270 */
[----:B------:R-:W-:Y:S01]  /*4510*/  ISETP.GT.U32.AND P6, PT, R0, R177, PT ;  /* 0x000000b10000720c */ /* 0x000fe20003fc4070 */
[----:B------:R-:W-:Y:S01]  /*4520*/  @!P3 IMAD.IADD R175, R175, 0x1, -R0 ;  /* 0x00000001afafb824 */ /* 0x000fe200078e0a00 */
[----:B------:R-:W-:Y:S01]  /*4530*/  ISETP.GE.AND P3, PT, R5, RZ, PT ;  /* 0x000000ff0500720c */ /* 0x000fe20003f66270 */
[----:B------:R-:W-:Y:S01]  /*4540*/  IMAD.HI.U32 R5, R2, R179, RZ ;  /* 0x000000b302057227 */ /* 0x000fe200078e00ff */
[----:B------:R-:W-:-:S03]  /*4550*/  IABS R100, R119 ;  /* 0x0000007700647213 */ /* 0x000fc60000000000 */
[----:B------:R-:W-:Y:S02]  /*4560*/  IMAD.MOV R4, RZ, RZ, -R4 ;  /* 0x000000ffff047224 */ /* 0x000fe400078e0a04 */
[--C-:B------:R-:W-:Y:S01]  /*4570*/  @!P1 IMAD.IADD R174, R174, 0x1, -R0.reuse ;  /* 0x00000001aeae9824 */ /* 0x100fe200078e0a00 */
[----:B------:R-:W-:Y:S01]  /*4580*/  ISETP.GE.AND P1, PT, R12, RZ, PT ;  /* 0x000000ff0c00720c */ /* 0x000fe20003f26270 */
[----:B------:R-:W-:Y:S01]  /*4590*/  IMAD.MOV R5, RZ, RZ, -R5 ;  /* 0x000000ffff057224 */ /* 0x000fe200078e0a05 */
[----:B------:R-:W-:Y:S01]  /*45a0*/  LOP3.LUT R12, R3, 0x98, RZ, 0xfc, !PT ;  /* 0x00000098030c7812 */ /* 0x000fe200078efcff */
[C---:B------:R-:W-:Y:S02]  /*45b0*/  IMAD R178, R0.reuse, R4, R11 ;  /* 0x0000000400b27224 */ /* 0x040fe400078e020b */
[----:B------:R-:W-:Y:S01]  /*45c0*/  IMAD R179, R0, R5, R179 ;  /* 0x0000000500b37224 */ /* 0x000fe200078e02b3 */
[----:B------:R-:W-:Y:S01]  /*45d0*/  IABS R6, R12 ;  /* 0x0000000c00067213 */ /* 0x000fe20000000000 */
[--C-:B------:R-:W-:Y:S01]  /*45e0*/  @!P5 IMAD.IADD R176, R176, 0x1, -R0.reuse ;  /* 0x00000001b0b0d824 */ /* 0x100fe200078e0a00 */
[C---:B------:R-:W-:Y:S01]  /*45f0*/  ISETP.GT.U32.AND P5, PT, R0.reuse, R178, PT ;  /* 0x000000b20000720c */ /* 0x040fe20003fa4070 */
[----:B------:R-:W-:Y:S01]  /*4600*/  @!P6 IMAD.IADD R177, R177, 0x1, -R0 ;  /* 0x00000001b1b1e824 */ /* 0x000fe200078e0a00 */
[----:B------:R-:W-:Y:S01]  /*4610*/  ISETP.GT.U32.AND P6, PT, R0, R179, PT ;  /* 0x000000b30000720c */ /* 0x000fe20003fc4070 */
[----:B------:R-:W-:Y:S01]  /*4620*/  IMAD.MOV.U32 R11, RZ, RZ, R6 ;  /* 0x000000ffff0b7224 */ /* 0x000fe200078e0006 */
[----:B------:R-:W-:Y:S01]  /*4630*/  LOP3.LUT R6, R3, 0x9a, RZ, 0xfc, !PT ;  /* 0x0000009a03067812 */ /* 0x000fe200078efcff */
[----:B------:R-:W-:-:S02]  /*4640*/  @!P0 IMAD.MOV R176, RZ, RZ, -R176 ;  /* 0x000000ffffb08224 */ /* 0x000fc400078e0ab0 */
[----:B------:R-:W-:Y:S01]  /*4650*/  IMAD.HI.U32 R4, R2, R11, RZ ;  /* 0x0000000b02047227 */ /* 0x000fe200078e00ff */
[----:B------:R-:W-:-:S03]  /*4660*/  IABS R181, R6 ;  /* 0x0000000600b57213 */ /* 0x000fc60000000000 */
[----:B------:R-:W-:Y:S02]  /*4670*/  IMAD.MOV R4, RZ, RZ, -R4 ;  /* 0x000000ffff047224 */ /* 0x000fe400078e0a04 */
[----:B------:R-:W-:Y:S02]  /*4680*/  @!P5 IMAD.IADD R178, R178, 0x1, -R0 ;  /* 0x00000001b2b2d824 */ /* 0x000fe400078e0a00 */
[----:B------:R-:W-:Y:S01]  /*4690*/  @!P6 IADD3 R179, R179, -R0, RZ ;  /* 0x80000000b3b3e210 */ /* 0x000fe20007ffe0ff */
[----:B------:R-:W-:Y:S01]  /*46a0*/  IMAD R180, R0, R4, R11 ;  /* 0x0000000400b47224 */ /* 0x000fe200078e020b */
[----:B------:R-:W-:Y:S01]  /*46b0*/  IABS R11, R15 ;  /* 0x0000000f000b7213 */ /* 0x000fe20000000000 */
[----:B------:R-:W-:Y:S01]  /*46c0*/  IMAD.HI.U32 R4, R2, R181, RZ ;  /* 0x000000b502047227 */ /* 0x000fe200078e00ff */
[C---:B------:R-:W-:Y:S02]  /*46d0*/  ISETP.GT.U32.AND P6, PT, R0.reuse, R178, PT ;  /* 0x000000b20000720c */ /* 0x040fe40003fc4070 */
[C---:B------:R-:W-:Y:S01]  /*46e0*/  ISETP.GT.U32.AND P0, PT, R0.reuse, R179, PT ;  /* 0x000000b30000720c */ /* 0x040fe20003f04070 */
[----:B------:R-:W-:Y:S01]  /*46f0*/  IMAD.MOV R4, RZ, RZ, -R4 ;  /* 0x000000ffff047224 */ /* 0x000fe200078e0a04 */
[----:B------:R-:W-:Y:S01]  /*4700*/  ISETP.GT.U32.AND P5, PT, R0, R180, PT ;  /* 0x000000b40000720c */ /* 0x000fe20003fa4070 */
[----:B------:R-:W-:Y:S01]  /*4710*/  @!P2 IMAD.MOV R174, RZ, RZ, -R174 ;  /* 0x000000ffffaea224 */ /* 0x000fe200078e0aae */
[----:B------:R-:W-:Y:S01]  /*4720*/  ISETP.GE.AND P2, PT, R10, RZ, PT ;  /* 0x000000ff0a00720c */ /* 0x000fe20003f46270 */
[----:B------:R-:W-:Y:S01]  /*4730*/  IMAD R181, R0, R4, R181 ;  /* 0x0000000400b57224 */ /* 0x000fe200078e02b5 */
[----:B------:R-:W-:Y:S01]  /*4740*/  LOP3.LUT R10, R3, 0x9c, RZ, 0xfc, !PT ;  /* 0x0000009c030a7812 */ /* 0x000fe200078efcff */
[----:B------:R-:W-:-:S03]  /*4750*/  IMAD.HI.U32 R4, R2, R183, RZ ;  /* 0x000000b702047227 */ /* 0x000fc600078e00ff */
[----:B------:R-:W-:Y:S01]  /*4760*/  IABS R13, R10 ;  /* 0x0000000a000d7213 */ /* 0x000fe20000000000 */
[----:B------:R-:W-:Y:S01]  /*4770*/  @!P6 IMAD.IADD R178, R178, 0x1, -R0 ;  /* 0x00000001b2b2e824 */ /* 0x000fe200078e0a00 */
[----:B------:R-:W-:Y:S01]  /*4780*/  ISETP.GT.U32.AND P6, PT, R0, R181, PT ;  /* 0x000000b50000720c */ /* 0x000fe20003fc4070 */
[----:B------:R-:W-:Y:S02]  /*4790*/  IMAD.MOV R4, RZ, RZ, -R4 ;  /* 0x000000ffff047224 */ /* 0x000fe400078e0a04 */
[----:B------:R-:W-:-:S04]  /*47a0*/  IMAD.HI.U32 R5, R2, R13, RZ ;  /* 0x0000000d02057227 */ /* 0x000fc800078e00ff */
[----:B------:R-:W-:Y:S02]  /*47b0*/  IMAD R183, R0, R4, R183 ;  /* 0x0000000400b77224 */ /* 0x000fe400078e02b7 */
[--C-:B------:R-:W-:Y:S01]  /*47c0*/  @!P0 IMAD.IADD R179, R179, 0x1, -R0.reuse ;  /* 0x00000001b3b38824 */ /* 0x100fe200078e0a00 */
[----:B------:R-:W-:Y:S01]  /*47d0*/  ISETP.GE.AND P0, PT, R10, RZ, PT ;  /* 0x000000ff0a00720c */ /* 0x000fe20003f06270 */
[----:B------:R-:W-:Y:S01]  /*47e0*/  IMAD.MOV R5, RZ, RZ, -R5 ;  /* 0x000000ffff057224 */ /* 0x000fe200078e0a05 */
[----:B------:R-:W-:Y:S01]  /*47f0*/  LOP3.LUT R10, R3, 0xa2, RZ, 0xfc, !PT ;  /* 0x000000a2030a7812 */ /* 0x000fe200078efcff */
[----:B------:R-:W-:Y:S01]  /*4800*/  @!P6 IMAD.IADD R181, R181, 0x1, -R0 ;  /* 0x00000001b5b5e824 */ /* 0x000fe200078e0a00 */
[C---:B------:R-:W-:Y:S01]  /*4810*/  ISETP.GT.U32.AND P6, PT, R0.reuse, R183, PT ;  /* 0x000000b70000720c */ /* 0x040fe20003fc4070 */
[----:B------:R-:W-:Y:S01]  /*4820*/  @!P2 IMAD.MOV R179, RZ, RZ, -R179 ;  /* 0x000000ffffb3a224 */ /* 0x000fe200078e0ab3 */
[----:B------:R-:W-:Y:S01]  /*4830*/  IABS R185, R10 ;  /* 0x0000000a00b97213 */ /* 0x000fe20000000000 */
[C---:B------:R-:W-:Y:S01]  /*4840*/  IMAD R182, R0.reuse, R5, R13 ;  /* 0x0000000500b67224 */ /* 0x040fe200078e020d */
[----:B------:R-:W-:Y:S01]  /*4850*/  ISETP.GT.U32.AND P2, PT, R0, R181, PT ;  /* 0x000000b50000720c */ /* 0x000fe20003f44070 */
[----:B------:R-:W-:Y:S01]  /*4860*/  IMAD.HI.U32 R5, R2, R11, RZ ;  /* 0x0000000b02057227 */ /* 0x000fe200078e00ff */
[----:B------:R-:W-:-:S03]  /*4870*/  IABS R13, R16 ;  /* 0x00000010000d7213 */ /* 0x000fc60000000000 */
[----:B------:R-:W-:Y:S02]  /*4880*/  IMAD.MOV R5, RZ, RZ, -R5 ;  /* 0x000000ffff057224 */ /* 0x000fe400078e0a05 */
[----:B------:R-:W-:-:S04]  /*4890*/  IMAD.HI.U32 R4, R2, R185, RZ ;  /* 0x000000b902047227 */ /* 0x000fc800078e00ff */
[--C-:B------:R-:W-:Y:S02]  /*48a0*/  @!P6 IMAD.IADD R183, R183, 0x1, -R0.reuse ;  /* 0x00000001b7b7e824 */ /* 0x100fe400078e0a00 */
[----:B------:R-:W-:Y:S02]  /*48b0*/  @!P5 IMAD.IADD R180, R180, 0x1, -R0 ;  /* 0x00000001b4b4d824 */ /* 0x000fe400078e0a00 */
[C---:B------:R-:W-:Y:S01]  /*48c0*/  IMAD R184, R0.reuse, R5, R11 ;  /* 0x0000000500b87224 */ /* 0x040fe200078e020b */
[C---:B------:R-:W-:Y:S01]  /*48d0*/  ISETP.GT.U32.AND P6, PT, R0.reuse, R183, PT ;  /* 0x000000b70000720c */ /* 0x040fe20003fc4070 */
[----:B------:R-:W-:Y:S01]  /*48e0*/  IMAD.MOV R4, RZ, RZ, -R4 ;  /* 0x000000ffff047224 */ /* 0x000fe200078e0a04 */
[C---:B------:R-:W-:Y:S01]  /*48f0*/  ISETP.GT.U32.AND P5, PT, R0.reuse, R180, PT ;  /* 0x000000b40000720c */ /* 0x040fe20003fa4070 */
[----:B------:R-:W-:Y:S01]  /*4900*/  @!P2 IMAD.IADD R181, R181, 0x1, -R0 ;  /* 0x00000001b5b5a824 */ /* 0x000fe200078e0a00 */
[C---:B------:R-:W-:Y:S01]  /*4910*/  ISETP.GT.U32.AND P2, PT, R0.reuse, R184, PT ;  /* 0x000000b80000720c */ /* 0x040fe20003f44070 */
[----:B------:R-:W-:-:S02]  /*4920*/  IMAD R185, R0, R4, R185 ;  /* 0x0000000400b97224 */ /* 0x000fc400078e02b9 */
[----:B------:R-:W-:Y:S01]  /*4930*/  @!P3 IMAD.MOV R178, RZ, RZ, -R178 ;  /* 0x000000ffffb2b224 */ /* 0x000fe200078e0ab2 */
[----:B------:R-:W-:Y:S01]  /*4940*/  ISETP.GT.U32.AND P3, PT, R0, R182, PT ;  /* 0x000000b60000720c */ /* 0x000fe20003f64070 */
[----:B------:R-:W-:Y:S01]  /*4950*/  @!P4 IMAD.MOV R175, RZ, RZ, -R175 ;  /* 0x000000ffffafc224 */ /* 0x000fe200078e0aaf */
[----:B------:R-:W-:Y:S01]  /*4960*/  ISETP.GE.AND P4, PT, R12, RZ, PT ;  /* 0x000000ff0c00720c */ /* 0x000fe20003f86270 */
[----:B------:R-:W-:Y:S01]  /*4970*/  @!P1 IMAD.MOV R177, RZ, RZ, -R177 ;  /* 0x000000ffffb19224 */ /* 0x000fe200078e0ab1 */
[----:B------:R-:W-:Y:S01]  /*4980*/  LOP3.LUT R12, R3, 0xa4, RZ, 0xfc, !PT ;  /* 0x000000a4030c7812 */ /* 0x000fe200078efcff */
[--C-:B------:R-:W-:Y:S01]  /*4990*/  @!P6 IMAD.IADD R183, R183, 0x1, -R0.reuse ;  /* 0x00000001b7b7e824 */ /* 0x100fe200078e0a00 */
[----:B------:R-:W-:Y:S02]  /*49a0*/  ISETP.GT.U32.AND P6, PT, R0, R185, PT ;  /* 0x000000b90000720c */ /* 0x000fe40003fc4070 */
[----:B------:R-:W-:Y:S01]  /*49b0*/  @!P5 IADD3 R180, R180, -R0, RZ ;  /* 0x80000000b4b4d210 */ /* 0x000fe20007ffe0ff */
[----:B------:R-:W-:Y:S01]  /*49c0*/  @!P2 IMAD.IADD R184, R184, 0x1, -R0 ;  /* 0x00000001b8b8a824 */ /* 0x000fe200078e0a00 */
[----:B------:R-:W-:-:S02]  /*49d0*/  ISETP.GE.AND P5, PT, R14, RZ, PT ;  /* 0x000000ff0e00720c */ /* 0x000fc40003fa6270 */
[----:B------:R-:W-:Y:S01]  /*49e0*/  LOP3.LUT R14, R3, 0xa6, RZ, 0xfc, !PT ;  /* 0x000000a6030e7812 */ /* 0x000fe200078efcff */
[----:B------:R-:W-:Y:S01]  /*49f0*/  @!P3 IMAD.IADD R182, R182, 0x1, -R0 ;  /* 0x00000001b6b6b824 */ /* 0x000fe200078e0a00 */
[----:B------:R-:W-:Y:S01]  /*4a00*/  IABS R11, R12 ;  /* 0x0000000c000b7213 */ /* 0x000fe20000000000 */
[----:B------:R-:W-:Y:S01]  /*4a10*/  @!P4 IMAD.MOV R180, RZ, RZ, -R180 ;  /* 0x000000ffffb4c224 */ /* 0x000fe200078e0ab4 */
[----:B------:R-:W-:Y:S02]  /*4a20*/  IABS R187, R14 ;  /* 0x0000000e00bb7213 */ /* 0x000fe40000000000 */
[----:B------:R-:W-:Y:S01]  /*4a30*/  ISETP.GE.AND P1, PT, R6, RZ, PT ;  /* 0x000000ff0600720c */ /* 0x000fe20003f26270 */
[----:B------:R-:W-:Y:S01]  /*4a40*/  @!P6 IMAD.IADD R185, R185, 0x1, -R0 ;  /* 0x00000001b9b9e824 */ /* 0x000fe200078e0a00 */
[----:B------:R-:W-:Y:S01]  /*4a50*/  ISETP.GT.U32.AND P6, PT, R0, R184, PT ;  /* 0x000000b80000720c */ /* 0x000fe20003fc4070 */
[----:B------:R-:W-:Y:S01]  /*4a60*/  IMAD.HI.U32 R6, R2, R13, RZ ;  /* 0x0000000d02067227 */ /* 0x000fe200078e00ff */
[----:B------:R-:W-:-:S02]  /*4a70*/  ISETP.GT.U32.AND P3, PT, R0, R182, PT ;  /* 0x000000b60000720c */ /* 0x000fc40003f64070 */
[----:B------:R-:W-:Y:S01]  /*4a80*/  ISETP.GE.AND P2, PT, R10, RZ, PT ;  /* 0x000000ff0a00720c */ /* 0x000fe20003f46270 */
[----:B------:R-:W-:Y:S01]  /*4a90*/  IMAD.HI.U32 R4, R2, R11, RZ ;  /* 0x0000000b02047227 */ /* 0x000fe200078e00ff */
[----:B------:R-:W-:-:S03]  /*4aa0*/  LOP3.LUT R10, R3, 0xaa, RZ, 0xfc, !PT ;  /* 0x000000aa030a7812 */ /* 0x000fc600078efcff */
[----:B------:R-:W-:Y:S01]  /*4ab0*/  IMAD.HI.U32 R5, R2, R187, RZ ;  /* 0x000000bb02057227 */ /* 0x000fe200078e00ff */
[----:B------:R-:W-:-:S03]  /*4ac0*/  IABS R189, R10 ;  /* 0x0000000a00bd7213 */ /* 0x000fc60000000000 */
[----:B------:R-:W-:Y:S01]  /*4ad0*/  IMAD.MOV R6, RZ, RZ, -R6 ;  /* 0x000000ffff067224 */ /* 0x000fe200078e0a06 */
[----:B------:R-:W-:Y:S01]  /*4ae0*/  IADD3 R5, -R5, RZ, RZ ;  /* 0x000000ff05057210 */ /* 0x000fe20007ffe1ff */
[----:B------:R-:W-:Y:S02]  /*4af0*/  IMAD.MOV R4, RZ, RZ, -R4 ;  /* 0x000000ffff047224 */ /* 0x000fe400078e0a04 */
[C---:B------:R-:W-:Y:S01]  /*4b00*/  IMAD R188, R0.reuse, R6, R13 ;  /* 0x0000000600bc7224 */ /* 0x040fe200078e020d */
[C---:B------:R-:W-:Y:S01]  /*4b10*/  LOP3.LUT R6, R3.reuse, 0xac, RZ, 0xfc, !PT ;  /* 0x000000ac03067812 */ /* 0x040fe200078efcff */
[----:B------:R-:W-:Y:S01]  /*4b20*/  IMAD R186, R0, R4, R11 ;  /* 0x0000000400ba7224 */ /* 0x000fe200078e020b */
[----:B------:R-:W-:Y:S01]  /*4b30*/  LOP3.LUT R13, R3, 0xb0, RZ, 0xfc, !PT ;  /* 0x000000b0030d7812 */ /* 0x000fe200078efcff */
[--C-:B------:R-:W-:Y:S01]  /*4b40*/  @!P6 IMAD.IADD R184, R184, 0x1, -R0.reuse ;  /* 0x00000001b8b8e824 */ /* 0x100fe200078e0a00 */
[----:B------:R-:W-:Y:S01]  /*4b50*/  ISETP.GT.U32.AND P6, PT, R0, R188, PT ;  /* 0x000000bc0000720c */ /* 0x000fe20003fc4070 */
[----:B------:R-:W-:Y:S01]  /*4b60*/  @!P3 IMAD.IADD R182, R182, 0x1, -R0 ;  /* 0x00000001b6b6b824 */ /* 0x000fe200078e0a00 */
[C---:B------:R-:W-:Y:S01]  /*4b70*/  ISETP.GT.U32.AND P4, PT, R0.reuse, R186, PT ;  /* 0x000000ba0000720c */ /* 0x040fe20003f84070 */
[C---:B------:R-:W-:Y:S01]  /*4b80*/  IMAD R187, R0.reuse, R5, R187 ;  /* 0x0000000500bb7224 */ /* 0x040fe200078e02bb */
[----:B------:R-:W-:Y:S01]  /*4b90*/  ISETP.GE.AND P3, PT, R15, RZ, PT ;  /* 0x000000ff0f00720c */ /* 0x000fe20003f66270 */
[----:B------:R-:W-:Y:S01]  /*4ba0*/  @!P1 IMAD.MOV R181, RZ, RZ, -R181 ;  /* 0x000000ffffb59224 */ /* 0x000fe200078e0ab5 */
[C---:B------:R-:W-:Y:S01]  /*4bb0*/  ISETP.GT.U32.AND P1, PT, R0.reuse, R185, PT ;  /* 0x000000b90000720c */ /* 0x040fe20003f24070 */
[----:B------:R-:W-:Y:S01]  /*4bc0*/  @!P0 IMAD.MOV R182, RZ, RZ, -R182 ;  /* 0x000000ffffb68224 */ /* 0x000fe200078e0ab6 */
[----:B------:R-:W-:Y:S01]  /*4bd0*/  ISETP.GT.U32.AND P0, PT, R0, R187, PT ;  /* 0x000000bb0000720c */ /* 0x000fe20003f04070 */
[----:B------:R-:W-:Y:S01]  /*4be0*/  IMAD.HI.U32 R4, R2, R189, RZ ;  /* 0x000000bd02047227 */ /* 0x000fe200078e00ff */
[----:B------:R-:W-:-:S02]  /*4bf0*/  IABS R11, R6 ;  /* 0x00000006000b7213 */ /* 0x000fc40000000000 */
[----:B------:R-:W-:Y:S01]  /*4c00*/  LOP3.LUT R15, R3, 0xc0, RZ, 0xfc, !PT ;  /* 0x000000c0030f7812 */ /* 0x000fe200078efcff */
[----:B------:R-:W-:Y:S02]  /*4c10*/  IMAD.MOV R5, RZ, RZ, -R4 ;  /* 0x000000ffff057224 */ /* 0x000fe400078e0a04 */
[--C-:B------:R-:W-:Y:S02]  /*4c20*/  @!P6 IMAD.IADD R188, R188, 0x1, -R0.reuse ;  /* 0x00000001bcbce824 */ /* 0x100fe400078e0a00 */
[----:B------:R-:W-:Y:S01]  /*4c30*/  @!P4 IMAD.IADD R186, R186, 0x1, -R0 ;  /* 0x00000001babac824 */ /* 0x000fe200078e0a00 */
[----:B------:R-:W-:Y:S01]  /*4c40*/  ISETP.GE.AND P4, PT, R16, RZ, PT ;  /* 0x000000ff1000720c */ /* 0x000fe20003f86270 */
[C---:B------:R-:W-:Y:S01]  /*4c50*/  IMAD R189, R0.reuse, R5, R189 ;  /* 0x0000000500bd7224 */ /* 0x040fe200078e02bd */
[----:B------:R-:W-:Y:S01]  /*4c60*/  @!P1 IADD3 R185, R185, -R0, RZ ;  /* 0x80000000b9b99210 */ /* 0x000fe20007ffe0ff */
[----:B------:R-:W-:Y:S01]  /*4c70*/  @!P3 IMAD.MOV R184, RZ, RZ, -R184 ;  /* 0x000000ffffb8b224 */ /* 0x000fe200078e0ab8 */
[C---:B------:R-:W-:Y:S01]  /*4c80*/  ISETP.GT.U32.AND P3, PT, R0.reuse, R188, PT ;  /* 0x000000bc0000720c */ /* 0x040fe20003f64070 */
[----:B------:R-:W-:Y:S01]  /*4c90*/  @!P0 IMAD.IADD R187, R187, 0x1, -R0 ;  /* 0x00000001bbbb8824 */ /* 0x000fe200078e0a00 */
[C---:B------:R-:W-:Y:S01]  /*4ca0*/  ISETP.GT.U32.AND P0, PT, R0.reuse, R186, PT ;  /* 0x000000ba0000720c */ /* 0x040fe20003f04070 */
[----:B------:R-:W-:Y:S01]  /*4cb0*/  @!P2 IMAD.MOV R185, RZ, RZ, -R185 ;  /* 0x000000ffffb9a224 */ /* 0x000fe200078e0ab9 */
[----:B------:R-:W-:Y:S01]  /*4cc0*/  ISETP.GT.U32.AND P2, PT, R0, R189, PT ;  /* 0x000000bd0000720c */ /* 0x000fe20003f44070 */
[----:B------:R-:W-:Y:S01]  /*4cd0*/  @!P5 IMAD.MOV R183, RZ, RZ, -R183 ;  /* 0x000000ffffb7d224 */ /* 0x000fe200078e0ab7 */
[----:B------:R-:W-:Y:S01]  /*4ce0*/  ISETP.GE.AND P5, PT, R12, RZ, PT ;  /* 0x000000ff0c00720c */ /* 0x000fe20003fa6270 */
[----:B------:R-:W-:Y:S01]  /*4cf0*/  IMAD.HI.U32 R4, R2, R11, RZ ;  /* 0x0000000b02047227 */ /* 0x000fe200078e00ff */
[----:B------:R-:W-:-:S02]  /*4d00*/  ISETP.GT.U32.AND P6, PT, R0, R187, PT ;  /* 0x000000bb0000720c */ /* 0x000fc40003fc4070 */
[C---:B------:R-:W-:Y:S01]  /*4d10*/  LOP3.LUT R12, R3.reuse, 0xae, RZ, 0xfc, !PT ;  /* 0x000000ae030c7812 */ /* 0x040fe200078efcff */
[----:B------:R-:W-:Y:S01]  /*4d20*/  IMAD.MOV R4, RZ, RZ, -R4 ;  /* 0x000000ffff047224 */ /* 0x000fe200078e0a04 */
[----:B------:R-:W-:Y:S01]  /*4d30*/  ISETP.GE.AND P1, PT, R14, RZ, PT ;  /* 0x000000ff0e00720c */ /* 0x000fe20003f26270 */
[--C-:B------:R-:W-:Y:S01]  /*4d40*/  @!P3 IMAD.IADD R188, R188, 0x1, -R0.reuse ;  /* 0x00000001bcbcb824 */ /* 0x100fe200078e0a00 */
[----:B------:R-:W-:Y:S01]  /*4d50*/  IABS R191, R12 ;  /* 0x0000000c00bf7213 */ /* 0x000fe20000000000 */
[----:B------:R-:W-:Y:S01]  /*4d60*/  IMAD R190, R0, R4, R11 ;  /* 0x0000000400be7224 */ /* 0x000fe200078e020b */
[----:B------:R-:W-:Y:S01]  /*4d70*/  ISETP.GE.AND P3, PT, R6, RZ, PT ;  /* 0x000000ff0600720c */ /* 0x000fe20003f66270 */
[----:B------:R-:W-:Y:S01]  /*4d80*/  @!P0 IMAD.IADD R186, R186, 0x1, -R0 ;  /* 0x00000001baba8824 */ /* 0x000fe200078e0a00 */
[----:B------:R-:W-:Y:S01]  /*4d90*/  LOP3.LUT R6, R3, 0xb2, RZ, 0xfc, !PT ;  /* 0x000000b203067812 */ /* 0x000fe200078efcff */
[----:B------:R-:W-:Y:S01]  /*4da0*/  IMAD.HI.U32 R4, R2, R191, RZ ;  /* 0x000000bf02047227 */ /* 0x000fe200078e00ff */
[----:B------:R-:W-:-:S02]  /*4db0*/  @!P2 IADD3 R189, R189, -R0, RZ ;  /* 0x80000000bdbda210 */ /* 0x000fc40007ffe0ff */
[----:B------:R-:W-:Y:S01]  /*4dc0*/  IABS R193, R6 ;  /* 0x0000000600c17213 */ /* 0x000fe20000000000 */
[----:B------:R-:W-:Y:S01]  /*4dd0*/  @!P6 IMAD.IADD R187, R187, 0x1, -R0 ;  /* 0x00000001bbbbe824 */ /* 0x000fe200078e0a00 */
[C---:B------:R-:W-:Y:S01]  /*4de0*/  ISETP.GT.U32.AND P6, PT, R0.reuse, R190, PT ;  /* 0x000000be0000720c */ /* 0x040fe20003fc4070 */
[----:B------:R-:W-:Y:S01]  /*4df0*/  @!P5 IMAD.MOV R186, RZ, RZ, -R186 ;  /* 0x000000ffffbad224 */ /* 0x000fe200078e0aba */
[----:B------:R-:W-:Y:S01]  /*4e00*/  ISETP.GT.U32.AND P5, PT, R0, R189, PT ;  /* 0x000000bd0000720c */ /* 0x000fe20003fa4070 */
[----:B------:R-:W-:Y:S01]  /*4e10*/  IMAD.MOV R4, RZ, RZ, -R4 ;  /* 0x000000ffff047224 */ /* 0x000fe200078e0a04 */
[----:B------:R-:W-:Y:S01]  /*4e20*/  ISETP.GE.AND P0, PT, R10, RZ, PT ;  /* 0x000000ff0a00720c */ /* 0x000fe20003f06270 */
[----:B------:R-:W-:Y:S01]  /*4e30*/  @!P1 IMAD.MOV R187, RZ, RZ, -R187 ;  /* 0x000000ffffbb9224 */ /* 0x000fe200078e0abb */
[----:B------:R-:W-:Y:S01]  /*4e40*/  IABS R11, R13 ;  /* 0x0000000d000b7213 */ /* 0x000fe20000000000 */
[----:B------:R-:W-:Y:S01]  /*4e50*/  IMAD R191, R0, R4, R191 ;  /* 0x0000000400bf7224 */ /* 0x000fe200078e02bf */
[----:B------:R-:W-:Y:S01]  /*4e60*/  LOP3.LUT R10, R3, 0xb6, RZ, 0xfc, !PT ;  /* 0x000000b6030a7812 */ /* 0x000fe200078efcff */
[----:B------:R-:W-:Y:S01]  /*4e70*/  IMAD.HI.U32 R4, R2, R193, RZ ;  /* 0x000000c102047227 */ /* 0x000fe200078e00ff */
[----:B------:R-:W-:-:S02]  /*4e80*/  ISETP.GE.AND P2, PT, R12, RZ, PT ;  /* 0x000000ff0c00720c */ /* 0x000fc40003f46270 */
[----:B------:R-:W-:Y:S01]  /*4e90*/  ISETP.GT.U32.AND P1, PT, R0, R191, PT ;  /* 0x000000bf0000720c */ /* 0x000fe20003f24070 */
[----:B------:R-:W-:Y:S01]  /*4ea0*/  IMAD.MOV R4, RZ, RZ, -R4 ;  /* 0x000000ffff047224 */ /* 0x000fe200078e0a04 */
[----:B------:R-:W-:Y:S01]  /*4eb0*/  IABS R195, R10 ;  /* 0x0000000a00c37213 */ /* 0x000fe20000000000 */
[--C-:B------:R-:W-:Y:S01]  /*4ec0*/  @!P6 IMAD.IADD R190, R190, 0x1, -R0.reuse ;  /* 0x00000001bebee824 */ /* 0x100fe200078e0a00 */
[----:B------:R-:W-:Y:S01]  /*4ed0*/  LOP3.LUT R12, R3, 0xb8, RZ, 0xfc, !PT ;  /* 0x000000b8030c7812 */ /* 0x000fe200078efcff */
[----:B------:R-:W-:Y:S01]  /*4ee0*/  @!P5 IMAD.IADD R189, R189, 0x1, -R0 ;  /* 0x00000001bdbdd824 */ /* 0x000fe200078e0a00 */
[----:B------:R-:W-:Y:S01]  /*4ef0*/  LOP3.LUT R14, R3, 0xbe, RZ, 0xfc, !PT ;  /* 0x000000be030e7812 */ /* 0x000fe200078efcff */
[C---:B------:R-:W-:Y:S01]  /*4f00*/  IMAD R193, R0.reuse, R4, R193 ;  /* 0x0000000400c17224 */ /* 0x040fe200078e02c1 */
[----:B------:R-:W-:Y:S01]  /*4f10*/  ISETP.GT.U32.AND P6, PT, R0, R190, PT ;  /* 0x000000be0000720c */ /* 0x000fe20003fc4070 */
[----:B------:R-:W-:Y:S01]  /*4f20*/  IMAD.HI.U32 R5, R2, R11, RZ ;  /* 0x0000000b02057227 */ /* 0x000fe200078e00ff */
[----:B------:R-:W-:-:S02]  /*4f30*/  IABS R199, R14 ;  /* 0x0000000e00c77213 */ /* 0x000fc40000000000 */
[----:B------:R-:W-:Y:S01]  /*4f40*/  LOP3.LUT R16, R3, 0xc8, RZ, 0xfc, !PT ;  /* 0x000000c803107812 */ /* 0x000fe200078efcff */
[----:B------:R-:W-:Y:S01]  /*4f50*/  @!P0 IMAD.MOV R189, RZ, RZ, -R189 ;  /* 0x000000ffffbd8224 */ /* 0x000fe200078e0abd */
[C---:B------:R-:W-:Y:S01]  /*4f60*/  ISETP.GT.U32.AND P0, PT, R0.reuse, R193, PT ;  /* 0x000000c10000720c */ /* 0x040fe20003f04070 */
[----:B------:R-:W-:Y:S01]  /*4f70*/  IMAD.MOV R5, RZ, RZ, -R5 ;  /* 0x000000ffff057224 */ /* 0x000fe200078e0a05 */
[----:B------:R-:W-:Y:S01]  /*4f80*/  @!P1 IADD3 R191, R191, -R0, RZ ;  /* 0x80000000bfbf9210 */ /* 0x000fe20007ffe0ff */
[----:B------:R-:W-:Y:S01]  /*4f90*/  @!P4 IMAD.MOV R188, RZ, RZ, -R188 ;  /* 0x000000ffffbcc224 */ /* 0x000fe200078e0abc */
[----:B------:R-:W-:Y:S01]  /*4fa0*/  ISETP.GE.AND P4, PT, R13, RZ, PT ;  /* 0x000000ff0d00720c */ /* 0x000fe20003f86270 */
[----:B------:R-:W-:Y:S01]  /*4fb0*/  IMAD R192, R0, R5, R11 ;  /* 0x0000000500c07224 */ /* 0x000fe200078e020b */
[----:B------:R-:W-:Y:S01]  /*4fc0*/  LOP3.LUT R5, R3, 0xb4, RZ, 0xfc, !PT ;  /* 0x000000b403057812 */ /* 0x000fe200078efcff */
[----:B------:R-:W-:Y:S01]  /*4fd0*/  @!P6 IMAD.IADD R190, R190, 0x1, -R0 ;  /* 0x00000001bebee824 */ /* 0x000fe200078e0a00 */
[----:B------:R-:W-:-:S02]  /*4fe0*/  ISETP.GT.U32.AND P1, PT, R0, R191, PT ;  /* 0x000000bf0000720c */ /* 0x000fc40003f24070 */
[----:B------:R-:W-:Y:S01]  /*4ff0*/  ISETP.GT.U32.AND P5, PT, R0, R192, PT ;  /* 0x000000c00000720c */ /* 0x000fe20003fa4070 */
[----:B------:R-:W-:Y:S01]  /*5000*/  @!P3 IMAD.MOV R190, RZ, RZ, -R190 ;  /* 0x000000ffffbeb224 */ /* 0x000fe200078e0abe */
[----:B------:R-:W-:Y:S01]  /*5010*/  IABS R11, R5 ;  /* 0x00000005000b7213 */ /* 0x000fe20000000000 */
[----:B------:R-:W-:Y:S01]  /*5020*/  @!P0 IMAD.IADD R193, R193, 0x1, -R0 ;  /* 0x00000001c1c18824 */ /* 0x000fe200078e0a00 */
[----:B------:R-:W-:Y:S01]  /*5030*/  ISETP.GE.AND P3, PT, R5, RZ, PT ;  /* 0x000000ff0500720c */ /* 0x000fe20003f66270 */
[----:B------:R-:W-:Y:S01]  /*5040*/  IMAD.HI.U32 R5, R2, R195, RZ ;  /* 0x000000c302057227 */ /* 0x000fe200078e00ff */
[----:B------:R-:W-:Y:S02]  /*5050*/  IABS R13, R12 ;  /* 0x0000000c000d7213 */ /* 0x000fe40000000000 */
[----:B------:R-:W-:Y:S01]  /*5060*/  ISETP.GT.U32.AND P0, PT, R0, R193, PT ;  /* 0x000000c10000720c */ /* 0x000fe20003f04070 */
[----:B------:R-:W-:Y:S01]  /*5070*/  IMAD.MOV R5, RZ, RZ, -R5 ;  /* 0x000000ffff057224 */ /* 0x000fe200078e0a05 */
[----:B------:R-:W-:Y:S01]  /*5080*/  ISETP.GE.AND P6, PT, R6, RZ, PT ;  /* 0x000000ff0600720c */ /* 0x000fe20003fc6270 */
[----:B------:R-:W-:-:S04]  /*5090*/  IMAD.HI.U32 R4, R2, R11, RZ ;  /* 0x0000000b02047227 */ /* 0x000fc800078e00ff */
[----:B------:R-:W-:Y:S02]  /*50a0*/  @!P5 IMAD.IADD R192, R192, 0x1, -R0 ;  /* 0x00000001c0c0d824 */ /* 0x000fe400078e0a00 */
[C---:B------:R-:W-:Y:S02]  /*50b0*/  IMAD R195, R0.reuse, R5, R195 ;  /* 0x0000000500c37224 */ /* 0x040fe400078e02c3 */
[----:B------:R-:W-:Y:S01]  /*50c0*/  IMAD.MOV R4, RZ, RZ, -R4 ;  /* 0x000000ffff047224 */ /* 0x000fe200078e0a04 */
[C---:B------:R-:W-:Y:S01]  /*50d0*/  ISETP.GT.U32.AND P5, PT, R0.reuse, R192, PT ;  /* 0x000000c00000720c */ /* 0x040fe20003fa4070 */
[----:B------:R-:W-:Y:S01]  /*50e0*/  @!P0 IMAD.IADD R193, R193, 0x1, -R0 ;  /* 0x00000001c1c18824 */ /* 0x000fe200078e0a00 */
[----:B------:R-:W-:Y:S01]  /*50f0*/  ISETP.GT.U32.AND P0, PT, R0, R195, PT ;  /* 0x000000c30000720c */ /* 0x000fe20003f04070 */
[----:B------:R-:W-:-:S04]  /*5100*/  IMAD.HI.U32 R6, R2, R13, RZ ;  /* 0x0000000d02067227 */ /* 0x000fc800078e00ff */
[----:B------:R-:W-:Y:S01]  /*5110*/  @!P1 IMAD.IADD R191, R191, 0x1, -R0 ;  /* 0x00000001bfbf9824 */ /* 0x000fe200078e0a00 */
[----:B------:R-:W-:Y:S01]  /*5120*/  ISETP.GE.AND P1, PT, R10, RZ, PT ;  /* 0x000000ff0a00720c */ /* 0x000fe20003f26270 */
[----:B------:R-:W-:Y:S01]  /*5130*/  IMAD R194, R0, R4, R11 ;  /* 0x0000000400c27224 */ /* 0x000fe200078e020b */
[----:B------:R-:W-:Y:S01]  /*5140*/  LOP3.LUT R4, R3, 0xba, RZ, 0xfc, !PT ;  /* 0x000000ba03047812 */ /* 0x000fe200078efcff */
[----:B------:R-:W-:Y:S01]  /*5150*/  IMAD.MOV R6, RZ, RZ, -R6 ;  /* 0x000000ffff067224 */ /* 0x000fe200078e0a06 */
[----:B------:R-:W-:Y:S01]  /*5160*/  @!P2 IADD3 R191, -R191, RZ, RZ ;  /* 0x000000ffbfbfa210 */ /* 0x000fe20007ffe1ff */
[--C-:B------:R-:W-:Y:S01]  /*5170*/  @!P5 IMAD.IADD R192, R192, 0x1, -R0.reuse ;  /* 0x00000001c0c0d824 */ /* 0x100fe200078e0a00 */
[----:B------:R-:W-:Y:S01]  /*5180*/  ISETP.GE.AND P5, PT, R12, RZ, PT ;  /* 0x000000ff0c00720c */ /* 0x000fe20003fa6270 */
[C---:B------:R-:W-:Y:S01]  /*5190*/  IMAD R196, R0.reuse, R6, R13 ;  /* 0x0000000600c47224 */ /* 0x040fe200078e020d */
[----:B------:R-:W-:Y:S01]  /*51a0*/  LOP3.LUT R12, R3, 0xbc, RZ, 0xfc, !PT ;  /* 0x000000bc030c7812 */ /* 0x000fe200078efcff */
[----:B------:R-:W-:Y:S01]  /*51b0*/  @!P0 IMAD.IADD R195, R195, 0x1, -R0 ;  /* 0x00000001c3c38824 */ /* 0x000fe200078e0a00 */
[----:B------:R-:W-:Y:S01]  /*51c0*/  ISETP.GT.U32.AND P2, PT, R0, R194, PT ;  /* 0x000000c20000720c */ /* 0x000fe20003f44070 */
[----:B------:R-:W-:Y:S01]  /*51d0*/  @!P4 IMAD.MOV R192, RZ, RZ, -R192 ;  /* 0x000000ffffc0c224 */ /* 0x000fe200078e0ac0 */
[----:B------:R-:W-:Y:S01]  /*51e0*/  IABS R197, R4 ;  /* 0x0000000400c57213 */ /* 0x000fe20000000000 */
[----:B------:R-:W-:Y:S01]  /*51f0*/  @!P6 IMAD.MOV R193, RZ, RZ, -R193 ;  /* 0x000000ffffc1e224 */ /* 0x000fe200078e0ac1 */
[----:B------:R-:W-:Y:S01]  /*5200*/  IABS R11, R12 ;  /* 0x0000000c000b7213 */ /* 0x000fe20000000000 */
[----:B------:R-:W-:Y:S01]  /*5210*/  IMAD.HI.U32 R6, R2, R199, RZ ;  /* 0x000000c702067227 */ /* 0x000fe200078e00ff */
[----:B------:R-:W-:-:S02]  /*5220*/  ISETP.GE.AND P4, PT, R4, RZ, PT ;  /* 0x000000ff0400720c */ /* 0x000fc40003f86270 */
[----:B------:R-:W-:Y:S01]  /*5230*/  ISETP.GT.U32.AND P0, PT, R0, R195, PT ;  /* 0x000000c30000720c */ /* 0x000fe20003f04070 */
[----:B------:R-:W-:Y:S01]  /*5240*/  IMAD.HI.U32 R4, R2, R197, RZ ;  /* 0x000000c502047227 */ /* 0x000fe200078e00ff */
[----:B------:R-:W-:Y:S02]  /*5250*/  ISETP.GT.U32.AND P6, PT, R0, R196, PT ;  /* 0x000000c40000720c */ /* 0x000fe40003fc4070 */
[----:B------:R-:W-:Y:S01]  /*5260*/  IABS R13, R15 ;  /* 0x0000000f000d7213 */ /* 0x000fe20000000000 */
[----:B------:R-:W-:-:S04]  /*5270*/  IMAD.HI.U32 R5, R2, R11, RZ ;  /* 0x0000000b02057227 */ /* 0x000fc800078e00ff */
[----:B------:R-:W-:Y:S02]  /*5280*/  IMAD.MOV R4, RZ, RZ, -R4 ;  /* 0x000000ffff047224 */ /* 0x000fe400078e0a04 */
[----:B------:R-:W-:Y:S02]  /*5290*/  IMAD.MOV R5, RZ, RZ, -R5 ;  /* 0x000000ffff057224 */ /* 0x000fe400078e0a05 */
[--C-:B------:R-:W-:Y:S02]  /*52a0*/  @!P2 IMAD.IADD R194, R194, 0x1, -R0.reuse ;  /* 0x00000001c2c2a824 */ /* 0x100fe400078e0a00 */
[C---:B------:R-:W-:Y:S02]  /*52b0*/  IMAD R197, R0.reuse, R4, R197 ;  /* 0x0000000400c57224 */ /* 0x040fe400078e02c5 */
[C---:B------:R-:W-:Y:S01]  /*52c0*/  IMAD R198, R0.reuse, R5, R11 ;  /* 0x0000000500c67224 */ /* 0x040fe200078e020b */
[C---:B------:R-:W-:Y:S01]  /*52d0*/  ISETP.GT.U32.AND P2, PT, R0.reuse, R194, PT ;  /* 0x000000c20000720c */ /* 0x040fe20003f44070 */
[--C-:B------:R-:W-:Y:S01]  /*52e0*/  @!P0 IMAD.IADD R195, R195, 0x1, -R0.reuse ;  /* 0x00000001c3c38824 */ /* 0x100fe200078e0a00 */
[----:B------:R-:W-:Y:S01]  /*52f0*/  ISETP.GT.U32.AND P0, PT, R0, R197, PT ;  /* 0x000000c50000720c */ /* 0x000fe20003f04070 */
[----:B------:R-:W-:Y:S01]  /*5300*/  @!P6 IMAD.IADD R196, R196, 0x1, -R0 ;  /* 0x00000001c4c4e824 */ /* 0x000fe200078e0a00 */
[----:B------:R-:W-:Y:S01]  /*5310*/  ISETP.GT.U32.AND P6, PT, R0, R198, PT ;  /* 0x000000c60000720c */ /* 0x000fe20003fc4070 */
[----:B------:R-:W-:-:S04]  /*5320*/  IMAD.HI.U32 R10, R2, R13, RZ ;  /* 0x0000000d020a7227 */ /* 0x000fc800078e00ff */
[----:B------:R-:W-:Y:S02]  /*5330*/  IMAD.MOV R6, RZ, RZ, -R6 ;  /* 0x000000ffff067224 */ /* 0x000fe400078e0a06 */
[----:B------:R-:W-:Y:S02]  /*5340*/  IMAD.MOV R10, RZ, RZ, -R10 ;  /* 0x000000ffff0a7224 */ /* 0x000fe400078e0a0a */
[C---:B------:R-:W-:Y:S01]  /*5350*/  IMAD R199, R0.reuse, R6, R199 ;  /* 0x0000000600c77224 */ /* 0x040fe200078e02c7 */
[C---:B------:R-:W-:Y:S01]  /*5360*/  LOP3.LUT R6, R3.reuse, 0xc2, RZ, 0xfc, !PT ;  /* 0x000000c203067812 */ /* 0x040fe200078efcff */
[----:B------:R-:W-:Y:S01]  /*5370*/  IMAD R200, R0, R10, R13 ;  /* 0x0000000a00c87224 */ /* 0x000fe200078e020d */
[----:B------:R-:W-:Y:S01]  /*5380*/  LOP3.LUT R10, R3, 0xc4, RZ, 0xfc, !PT ;  /* 0x000000c4030a7812 */ /* 0x000fe200078efcff */
[--C-:B------:R-:W-:Y:S01]  /*5390*/  @!P0 IMAD.IADD R197, R197, 0x1, -R0.reuse ;  /* 0x00000001c5c58824 */ /* 0x100fe200078e0a00 */
[----:B------:R-:W-:Y:S01]  /*53a0*/  @!P2 IADD3 R194, R194, -R0, RZ ;  /* 0x80000000c2c2a210 */ /* 0x000fe20007ffe0ff */
[----:B------:R-:W-:Y:S01]  /*53b0*/  @!P6 IMAD.IADD R198, R198, 0x1, -R0 ;  /* 0x00000001c6c6e824 */ /* 0x000fe200078e0a00 */
[----:B------:R-:W-:Y:S01]  /*53c0*/  IABS R201, R6 ;  /* 0x0000000600c97213 */ /* 0x000fe20000000000 */
[----:B------:R-:W-:Y:S01]  /*53d0*/  @!P1 IMAD.MOV R195, RZ, RZ, -R195 ;  /* 0x000000ffffc39224 */ /* 0x000fe200078e0ac3 */
[----:B------:R-:W-:Y:S01]  /*53e0*/  IABS R11, R10 ;  /* 0x0000000a000b7213 */ /* 0x000fe20000000000 */
[----:B------:R-:W-:Y:S01]  /*53f0*/  @!P3 IMAD.MOV R194, RZ, RZ, -R194 ;  /* 0x000000ffffc2b224 */ /* 0x000fe200078e0ac2 */
[----:B------:R-:W-:Y:S01]  /*5400*/  ISETP.GT.U32.AND P0, PT, R0, R196, PT ;  /* 0x000000c40000720c */ /* 0x000fe20003f04070 */
[----:B------:R-:W-:Y:S01]  /*5410*/  IMAD.HI.U32 R4, R2, R201, RZ ;  /* 0x000000c902047227 */ /* 0x000fe200078e00ff */
[----:B------:R-:W-:-:S02]  /*5420*/  ISETP.GT.U32.AND P3, PT, R0, R197, PT ;  /* 0x000000c50000720c */ /* 0x000fc40003f64070 */
[----:B------:R-:W-:Y:S01]  /*5430*/  ISETP.GT.U32.AND P6, PT, R0, R198, PT ;  /* 0x000000c60000720c */ /* 0x000fe20003fc4070 */
[----:B------:R-:W-:Y:S01]  /*5440*/  IMAD.HI.U32 R5, R2, R11, RZ ;  /* 0x0000000b02057227 */ /* 0x000fe200078e00ff */
[----:B------:R-:W-:Y:S02]  /*5450*/  ISETP.GT.U32.AND P1, PT, R0, R199, PT ;  /* 0x000000c70000720c */ /* 0x000fe40003f24070 */
[----:B------:R-:W-:Y:S01]  /*5460*/  IABS R13, R16 ;  /* 0x00000010000d7213 */ /* 0x000fe20000000000 */
[----:B------:R-:W-:Y:S01]  /*5470*/  IMAD.MOV R4, RZ, RZ, -R4 ;  /* 0x000000ffff047224 */ /* 0x000fe200078e0a04 */
[----:B------:R-:W-:Y:S01]  /*5480*/  ISETP.GE.AND P2, PT, R12, RZ, PT ;  /* 0x000000ff0c00720c */ /* 0x000fe20003f46270 */
[----:B------:R-:W-:Y:S01]  /*5490*/  IMAD.MOV R202, RZ, RZ, -R5 ;  /* 0x000000ffffca7224 */ /* 0x000fe200078e0a05 */
[----:B------:R-:W-:Y:S01]  /*54a0*/  LOP3.LUT R12, R3, 0xc6, RZ, 0xfc, !PT ;  /* 0x000000c6030c7812 */ /* 0x000fe200078efcff */
[--C-:B------:R-:W-:Y:S01]  /*54b0*/  @!P0 IMAD.IADD R196, R196, 0x1, -R0.reuse ;  /* 0x00000001c4c48824 */ /* 0x100fe200078e0a00 */
[C---:B------:R-:W-:Y:S01]  /*54c0*/  ISETP.GT.U32.AND P0, PT, R0.reuse, R200, PT ;  /* 0x000000c80000720c */ /* 0x040fe20003f04070 */
[C---:B------:R-:W-:Y:S01]  /*54d0*/  IMAD R201, R0.reuse, R4, R201 ;  /* 0x0000000400c97224 */ /* 0x040fe200078e02c9 */
[----:B------:R-:W-:Y:S01]  /*54e0*/  @!P3 IADD3 R197, R197, -R0, RZ ;  /* 0x80000000c5c5b210 */ /* 0x000fe20007ffe0ff */
[----:B------:R-:W-:Y:S01]  /*54f0*/  IMAD R202, R0, R202, R11 ;  /* 0x000000ca00ca7224 */ /* 0x000fe200078e020b */
[----:B------:R-:W-:Y:S01]  /*5500*/  IABS R203, R12 ;  /* 0x0000000c00cb7213 */ /* 0x000fe20000000000 */
[--C-:B------:R-:W-:Y:S01]  /*5510*/  @!P6 IMAD.IADD R198, R198, 0x1, -R0.reuse ;  /* 0x00000001c6c6e824 */ /* 0x100fe200078e0a00 */
[C---:B------:R-:W-:Y:S01]  /*5520*/  ISETP.GT.U32.AND P3, PT, R0.reuse, R201, PT ;  /* 0x000000c90000720c */ /* 0x040fe20003f64070 */
[----:B------:R-:W-:Y:S01]  /*5530*/  @!P1 IMAD.IADD R199, R199, 0x1, -R0 ;  /* 0x00000001c7c79824 */ /* 0x000fe200078e0a00 */
[----:B------:R-:W-:Y:S01]  /*5540*/  ISETP.GT.U32.AND P6, PT, R0, R202, PT ;  /* 0x000000ca0000720c */ /* 0x000fe20003fc4070 */
[----:B------:R-:W-:Y:S01]  /*5550*/  IMAD.HI.U32 R5, R2, R13, RZ ;  /* 0x0000000d02057227 */ /* 0x000fe200078e00ff */
[----:B------:R-:W-:-:S02]  /*5560*/  ISETP.GE.AND P1, PT, R14, RZ, PT ;  /* 0x000000ff0e00720c */ /* 0x000fc40003f26270 */
[----:B------:R-:W-:Y:S01]  /*5570*/  LOP3.LUT R14, R3, 0xcc, RZ, 0xfc, !PT ;  /* 0x000000cc030e7812 */ /* 0x000fe200078efcff */
[----:B------:R-:W-:Y:S01]  /*5580*/  @!P0 IMAD.IADD R200, R200, 0x1, -R0 ;  /* 0x00000001c8c88824 */ /* 0x000fe200078e0a00 */
[----:B------:R-:W-:Y:S01]  /*5590*/  ISETP.GE.AND P0, PT, R15, RZ, PT ;  /* 0x000000ff0f00720c */ /* 0x000fe20003f06270 */
[----:B------:R-:W-:Y:S01]  /*55a0*/  IMAD.MOV R5, RZ, RZ, -R5 ;  /* 0x000000ffff057224 */ /* 0x000fe200078e0a05 */
[----:B------:R-:W-:Y:S01]  /*55b0*/  IABS R11, R14 ;  /* 0x0000000e000b7213 */ /* 0x000fe20000000000 */
[----:B------:R-:W-:Y:S01]  /*55c0*/  @!P5 IMAD.MOV R196, RZ, RZ, -R196 ;  /* 0x000000ffffc4d224 */ /* 0x000fe200078e0ac4 */
[----:B------:R-:W-:Y:S01]  /*55d0*/  @!P2 IADD3 R198, -R198, RZ, RZ ;  /* 0x000000ffc6c6a210 */ /* 0x000fe20007ffe1ff */
[--C-:B------:R-:W-:Y:S01]  /*55e0*/  @!P3 IMAD.IADD R201, R201, 0x1, -R0.reuse ;  /* 0x00000001c9c9b824 */ /* 0x100fe200078e0a00 */
[----:B------:R-:W-:Y:S01]  /*55f0*/  ISETP.GT.U32.AND P3, PT, R0, R199, PT ;  /* 0x000000c70000720c */ /* 0x000fe20003f64070 */
[----:B------:R-:W-:Y:S01]  /*5600*/  @!P6 IMAD.IADD R202, R202, 0x1, -R0 ;  /* 0x00000001cacae824 */ /* 0x000fe200078e0a00 */
[C---:B------:R-:W-:Y:S01]  /*5610*/  ISETP.GT.U32.AND P6, PT, R0.reuse, R200, PT ;  /* 0x000000c80000720c */ /* 0x040fe20003fc4070 */
[C---:B------:R-:W-:Y:S01]  /*5620*/  IMAD R204, R0.reuse, R5, R13 ;  /* 0x0000000500cc7224 */ /* 0x040fe200078e020d */
[----:B------:R-:W-:Y:S01]  /*5630*/  ISETP.GT.U32.AND P5, PT, R0, R201, PT ;  /* 0x000000c90000720c */ /* 0x000fe20003fa4070 */
[----:B------:R-:W-:Y:S01]  /*5640*/  IMAD.HI.U32 R4, R2, R203, RZ ;  /* 0x000000cb02047227 */ /* 0x000fe200078e00ff */
[----:B------:R-:W-:-:S02]  /*5650*/  LOP3.LUT R13, R3, 0xca, RZ, 0xfc, !PT ;  /* 0x000000ca030d7812 */ /* 0x000fc400078efcff */
[----:B------:R-:W-:Y:S01]  /*5660*/  IABS R15, R18 ;  /* 0x00000012000f7213 */ /* 0x000fe20000000000 */
[----:B------:R-:W-:Y:S01]  /*5670*/  IMAD.MOV R4, RZ, RZ, -R4 ;  /* 0x000000ffff047224 */ /* 0x000fe200078e0a04 */
[----:B------:R-:W-:Y:S01]  /*5680*/  IABS R205, R13 ;  /* 0x0000000d00cd7213 */ /* 0x000fe20000000000 */
[----:B------:R-:W-:Y:S01]  /*5690*/  @!P4 IMAD.MOV R197, RZ, RZ, -R197 ;  /* 0x000000ffffc5c224 */ /* 0x000fe200078e0ac5 */
[----:B------:R-:W-:Y:S01]  /*56a0*/  ISETP.GT.U32.AND P4, PT, R0, R202, PT ;  /* 0x000000ca0000720c */ /* 0x000fe20003f84070 */
[--C-:B------:R-:W-:Y:S01]  /*56b0*/  @!P3 IMAD.IADD R199, R199, 0x1, -R0.reuse ;  /* 0x00000001c7c7b824 */ /* 0x100fe200078e0a00 */
[----:B------:R-:W-:Y:S01]  /*56c0*/  ISETP.GE.AND P3, PT, R6, RZ, PT ;  /* 0x000000ff0600720c */ /* 0x000fe20003f66270 */
[----:B------:R-:W-:Y:S01]  /*56d0*/  @!P6 IMAD.IADD R200, R200, 0x1, -R0 ;  /* 0x00000001c8c8e824 */ /* 0x000fe200078e0a00 */
[C---:B------:R-:W-:Y:S01]  /*56e0*/  ISETP.GT.U32.AND P6, PT, R0.reuse, R204, PT ;  /* 0x000000cc0000720c */ /* 0x040fe20003fc4070 */
[----:B------:R-:W-:Y:S01]  /*56f0*/  IMAD R203, R0, R4, R203 ;  /* 0x0000000400cb7224 */ /* 0x000fe200078e02cb */
[----:B------:R-:W-:Y:S01]  /*5700*/  LOP3.LUT R6, R3, 0xd2, RZ, 0xfc, !PT ;  /* 0x000000d203067812 */ /* 0x000fe200078efcff */
[----:B------:R-:W-:Y:S01]  /*5710*/  IMAD.HI.U32 R4, R2, R205, RZ ;  /* 0x000000cd02047227 */ /* 0x000fe200078e00ff */
[----:B------:R-:W-:-:S02]  /*5720*/  @!P0 IADD3 R200, -R200, RZ, RZ ;  /* 0x000000ffc8c88210 */ /* 0x000fc40007ffe1ff */
[----:B------:R-:W-:Y:S01]  /*5730*/  ISETP.GT.U32.AND P2, PT, R0, R203, PT ;  /* 0x000000cb0000720c */ /* 0x000fe20003f44070 */
[----:B------:R-:W-:Y:S01]  /*5740*/  @!P5 IMAD.IADD R201, R201, 0x1, -R0 ;  /* 0x00000001c9c9d824 */ /* 0x000fe200078e0a00 */
[----:B------:R-:W-:Y:S01]  /*5750*/  ISETP.GE.AND P5, PT, R10, RZ, PT ;  /* 0x000000ff0a00720c */ /* 0x000fe20003fa6270 */
[----:B------:R-:W-:Y:S01]  /*5760*/  IMAD.HI.U32 R5, R2, R11, RZ ;  /* 0x0000000b02057227 */ /* 0x000fe200078e00ff */
[----:B------:R-:W-:Y:S02]  /*5770*/  IABS R209, R6 ;  /* 0x0000000600d17213 */ /* 0x000fe40000000000 */
[C---:B------:R-:W-:Y:S01]  /*5780*/  LOP3.LUT R10, R3.reuse, 0xd8, RZ, 0xfc, !PT ;  /* 0x000000d8030a7812 */ /* 0x040fe200078efcff */
[----:B------:R-:W-:Y:S02]  /*5790*/  IMAD.MOV R4, RZ, RZ, -R4 ;  /* 0x000000ffff047224 */ /* 0x000fe400078e0a04 */
[----:B------:R-:W-:Y:S02]  /*57a0*/  IMAD.MOV R5, RZ, RZ, -R5 ;  /* 0x000000ffff057224 */ /* 0x000fe400078e0a05 */
[----:B------:R-:W-:Y:S01]  /*57b0*/  IMAD R205, R0, R4, R205 ;  /* 0x0000000400cd7224 */ /* 0x000fe200078e02cd */
[C---:B------:R-:W-:Y:S01]  /*57c0*/  LOP3.LUT R4, R3.reuse, 0xce, RZ, 0xfc, !PT ;  /* 0x000000ce03047812 */ /* 0x040fe200078efcff */
[--C-:B------:R-:W-:Y:S01]  /*57d0*/  @!P4 IMAD.IADD R202, R202, 0x1, -R0.reuse ;  /* 0x00000001cacac824 */ /* 0x100fe200078e0a00 */
[----:B------:R-:W-:Y:S01]  /*57e0*/  ISETP.GE.AND P4, PT, R12, RZ, PT ;  /* 0x000000ff0c00720c */ /* 0x000fe20003f86270 */
[----:B------:R-:W-:Y:S01]  /*57f0*/  @!P6 IMAD.IADD R204, R204, 0x1, -R0 ;  /* 0x00000001cccce824 */ /* 0x000fe200078e0a00 */
[----:B------:R-:W-:Y:S01]  /*5800*/  IABS R207, R4 ;  /* 0x0000000400cf7213 */ /* 0x000fe20000000000 */
[C---:B------:R-:W-:Y:S01]  /*5810*/  IMAD R206, R0.reuse, R5, R11 ;  /* 0x0000000500ce7224 */ /* 0x040fe200078e020b */
[----:B------:R-:W-:Y:S01]  /*5820*/  LOP3.LUT R5, R3, 0xd0, RZ, 0xfc, !PT ;  /* 0x000000d003057812 */ /* 0x000fe200078efcff */
[----:B------:R-:W-:Y:S01]  /*5830*/  @!P3 IMAD.MOV R201, RZ, RZ, -R201 ;  /* 0x000000ffffc9b224 */ /* 0x000fe200078e0ac9 */
[C---:B------:R-:W-:Y:S01]  /*5840*/  ISETP.GT.U32.AND P3, PT, R0.reuse, R205, PT ;  /* 0x000000cd0000720c */ /* 0x040fe20003f64070 */
[----:B------:R-:W-:Y:S01]  /*5850*/  @!P5 IMAD.MOV R202, RZ, RZ, -R202 ;  /* 0x000000ffffcad224 */ /* 0x000fe200078e0aca */
[C---:B------:R-:W-:Y:S01]  /*5860*/  ISETP.GT.U32.AND P0, PT, R0.reuse, R204, PT ;  /* 0x000000cc0000720c */ /* 0x040fe20003f04070 */
[----:B------:R-:W-:Y:S01]  /*5870*/  @!P2 IMAD.IADD R203, R203, 0x1, -R0 ;  /* 0x00000001cbcba824 */ /* 0x000fe200078e0a00 */
[----:B------:R-:W-:Y:S01]  /*5880*/  ISETP.GT.U32.AND P5, PT, R0, R206, PT ;  /* 0x000000ce0000720c */ /* 0x000fe20003fa4070 */
[----:B------:R-:W-:Y:S01]  /*5890*/  @!P1 IMAD.MOV R199, RZ, RZ, -R199 ;  /* 0x000000ffffc79224 */ /* 0x000fe200078e0ac7 */
[----:B------:R-:W-:-:S02]  /*58a0*/  IABS R11, R5 ;  /* 0x00000005000b7213 */ /* 0x000fc40000000000 */
[----:B------:R-:W-:Y:S02]  /*58b0*/  ISETP.GT.U32.AND P1, PT, R0, R203, PT ;  /* 0x000000cb0000720c */ /* 0x000fe40003f24070 */
[----:B------:R-:W-:Y:S02]  /*58c0*/  ISETP.GE.AND P6, PT, R13, RZ, PT ;  /* 0x000000ff0d00720c */ /* 0x000fe40003fc6270 */
[----:B------:R-:W-:Y:S01]  /*58d0*/  ISETP.GE.AND P2, PT, R16, RZ, PT ;  /* 0x000000ff1000720c */ /* 0x000fe20003f46270 */
[--C-:B------:R-:W-:Y:S01]  /*58e0*/  @!P3 IMAD.IADD R205, R205, 0x1, -R0.reuse ;  /* 0x00000001cdcdb824 */ /* 0x100fe200078e0a00 */
[----:B------:R-:W-:Y:S01]  /*58f0*/  ISETP.GE.AND P3, PT, R5, RZ, PT ;  /* 0x000000ff0500720c */ /* 0x000fe20003f66270 */
[--C-:B------:R-:W-:Y:S01]  /*5900*/  @!P0 IMAD.IADD R204, R204, 0x1, -R0.reuse ;  /* 0x00000001cccc8824 */ /* 0x100fe200078e0a00 */
[----:B------:R-:W-:Y:S01]  /*5910*/  ISETP.GE.AND P0, PT, R4, RZ, PT ;  /* 0x000000ff0400720c */ /* 0x000fe20003f06270 */
[----:B------:R-:W-:Y:S01]  /*5920*/  @!P5 IMAD.IADD R206, R206, 0x1, -R0 ;  /* 0x00000001ceced824 */ /* 0x000fe200078e0a00 */
[----:B------:R-:W-:Y:S01]  /*5930*/  ISETP.GT.U32.AND P5, PT, R0, R205, PT ;  /* 0x000000cd0000720c */ /* 0x000fe20003fa4070 */
[----:B------:R-:W-:Y:S01]  /*5940*/  IMAD.HI.U32 R4, R2, R207, RZ ;  /* 0x000000cf02047227 */ /* 0x000fe200078e00ff */
[----:B------:R-:W-:-:S02]  /*5950*/  IABS R13, R10 ;  /* 0x0000000a000d7213 */ /* 0x000fc40000000000 */
[C---:B------:R-:W-:Y:S01]  /*5960*/  LOP3.LUT R12, R3.reuse, 0xdc, RZ, 0xfc, !PT ;  /* 0x000000dc030c7812 */ /* 0x040fe200078efcff */
[----:B------:R-:W-:Y:S01]  /*5970*/  IMAD.MOV R4, RZ, RZ, -R4 ;  /* 0x000000ffff047224 */ /* 0x000fe200078e0a04 */
[----:B------:R-:W-:Y:S01]  /*5980*/  LOP3.LUT R16, R3, 0x118, RZ, 0xfc, !PT ;  /* 0x0000011803107812 */ /* 0x000fe200078efcff */
[--C-:B------:R-:W-:Y:S01]  /*5990*/  @!P1 IMAD.IADD R203, R203, 0x1, -R0.reuse ;  /* 0x00000001cbcb9824 */ /* 0x100fe200078e0a00 */
[----:B------:R-:W-:Y:S01]  /*59a0*/  @!P2 IADD3 R204, -R204, RZ, RZ ;  /* 0x000000ffcccca210 */ /* 0x000fe20007ffe1ff */
[----:B------:R-:W-:Y:S01]  /*59b0*/  IMAD R207, R0, R4, R207 ;  /* 0x0000000400cf7224 */ /* 0x000fe200078e02cf */
[C---:B------:R-:W-:Y:S01]  /*59c0*/  LOP3.LUT R4, R3.reuse, 0xd4, RZ, 0xfc, !PT ;  /* 0x000000d403047812 */ /* 0x040fe200078efcff */
[----:B------:R-:W-:Y:S01]  /*59d0*/  IMAD.HI.U32 R5, R2, R11, RZ ;  /* 0x0000000b02057227 */ /* 0x000fe200078e00ff */
[----:B------:R-:W-:Y:S02]  /*59e0*/  ISETP.GE.AND P2, PT, R6, RZ, PT ;  /* 0x000000ff0600720c */ /* 0x000fe40003f46270 */
[----:B------:R-:W-:Y:S01]  /*59f0*/  LOP3.LUT R6, R3, 0xd6, RZ, 0xfc, !PT ;  /* 0x000000d603067812 */ /* 0x000fe200078efcff */
[----:B------:R-:W-:Y:S01]  /*5a00*/  @!P4 IMAD.MOV R203, RZ, RZ, -R203 ;  /* 0x000000ffffcbc224 */ /* 0x000fe200078e0acb */
[C---:B------:R-:W-:Y:S01]  /*5a10*/  ISETP.GT.U32.AND P4, PT, R0.reuse, R206, PT ;  /* 0x000000ce0000720c */ /* 0x040fe20003f84070 */
[----:B------:R-:W-:Y:S01]  /*5a20*/  @!P5 IMAD.IADD R205, R205, 0x1, -R0 ;  /* 0x00000001cdcdd824 */ /* 0x000fe200078e0a00 */
[----:B------:R-:W-:Y:S01]  /*5a30*/  ISETP.GT.U32.AND P5, PT, R0, R207, PT ;  /* 0x000000cf0000720c */ /* 0x000fe20003fa4070 */
[----:B------:R-:W-:Y:S01]  /*5a40*/  IMAD.MOV R5, RZ, RZ, -R5 ;  /* 0x000000ffff057224 */ /* 0x000fe200078e0a05 */
[----:B------:R-:W-:Y:S01]  /*5a50*/  IABS R211, R6 ;  /* 0x0000000600d37213 */ /* 0x000fe20000000000 */
[----:B------:R-:W-:Y:S01]  /*5a60*/  @!P6 IMAD.MOV R205, RZ, RZ, -R205 ;  /* 0x000000ffffcde224 */ /* 0x000fe200078e0acd */
[----:B------:R-:W-:Y:S01]  /*5a70*/  ISETP.GE.AND P1, PT, R14, RZ, PT ;  /* 0x000000ff0e00720c */ /* 0x000fe20003f26270 */
[----:B------:R-:W-:Y:S01]  /*5a80*/  IMAD R208, R0, R5, R11 ;  /* 0x0000000500d07224 */ /* 0x000fe200078e020b */
[----:B------:R-:W-:-:S02]  /*5a90*/  IABS R11, R4 ;  /* 0x00000004000b7213 */ /* 0x000fc40000000000 */
[----:B------:R-:W-:Y:S02]  /*5aa0*/  LOP3.LUT R14, R3, 0xe0, RZ, 0xfc, !PT ;  /* 0x000000e0030e7812 */ /* 0x000fe400078efcff */
[----:B------:R-:W-:Y:S01]  /*5ab0*/  ISETP.GT.U32.AND P6, PT, R0, R208, PT ;  /* 0x000000d00000720c */ /* 0x000fe20003fc4070 */
[----:B------:R-:W-:Y:S01]  /*5ac0*/  @!P4 IMAD.IADD R206, R206, 0x1, -R0 ;  /* 0x00000001cecec824 */ /* 0x000fe200078e0a00 */
[----:B------:R-:W-:Y:S01]  /*5ad0*/  ISETP.GE.AND P4, PT, R4, RZ, PT ;  /* 0x000000ff0400720c */ /* 0x000fe20003f86270 */
[----:B------:R-:W-:-:S04]  /*5ae0*/  IMAD.HI.U32 R4, R2, R209, RZ ;  /* 0x000000d102047227 */ /* 0x000fc800078e00ff */
[----:B------:R-:W-:Y:S02]  /*5af0*/  @!P5 IMAD.IADD R207, R207, 0x1, -R0 ;  /* 0x00000001cfcfd824 */ /* 0x000fe400078e0a00 */
[----:B------:R-:W-:Y:S02]  /*5b00*/  IMAD.MOV R5, RZ, RZ, -R4 ;  /* 0x000000ffff057224 */ /* 0x000fe400078e0a04 */
[----:B------:R-:W-:Y:S01]  /*5b10*/  IMAD.HI.U32 R4, R2, R11, RZ ;  /* 0x0000000b02047227 */ /* 0x000fe200078e00ff */
[----:B------:R-:W-:-:S03]  /*5b20*/  ISETP.GT.U32.AND P5, PT, R0, R207, PT ;  /* 0x000000cf0000720c */ /* 0x000fc60003fa4070 */
[----:B------:R-:W-:Y:S02]  /*5b30*/  IMAD.MOV R4, RZ, RZ, -R4 ;  /* 0x000000ffff047224 */ /* 0x000fe400078e0a04 */
[----:B------:R-:W-:Y:S02]  /*5b40*/  @!P6 IMAD.IADD R208, R208, 0x1, -R0 ;  /* 0x00000001d0d0e824 */ /* 0x000fe400078e0a00 */
[C---:B------:R-:W-:Y:S01]  /*5b50*/  IMAD R210, R0.reuse, R4, R11 ;  /* 0x0000000400d27224 */ /* 0x040fe200078e020b */
[----:B------:R-:W-:Y:S01]  /*5b60*/  IABS R11, R14 ;  /* 0x0000000e000b7213 */ /* 0x000fe20000000000 */
[C---:B------:R-:W-:Y:S01]  /*5b70*/  IMAD R209, R0.reuse, R5, R209 ;  /* 0x0000000500d17224 */ /* 0x040fe200078e02d1 */
[----:B------:R-:W-:Y:S01]  /*5b80*/  ISETP.GT.U32.AND P6, PT, R0, R208, PT ;  /* 0x000000d00000720c */ /* 0x000fe20003fc4070 */
[----:B------:R-:W-:-:S04]  /*5b90*/  IMAD.HI.U32 R4, R2, R211, RZ ;  /* 0x000000d302047227 */ /* 0x000fc800078e00ff */
[----:B------:R-:W-:Y:S01]  /*5ba0*/  @!P5 IMAD.IADD R207, R207, 0x1, -R0 ;  /* 0x00000001cfcfd824 */ /* 0x000fe200078e0a00 */
[----:B------:R-:W-:Y:S01]  /*5bb0*/  IADD3 R4, -R4, RZ, RZ ;  /* 0x000000ff04047210 */ /* 0x000fe20007ffe1ff */
[----:B------:R-:W-:Y:S01]  /*5bc0*/  IMAD.HI.U32 R5, R2, R13, RZ ;  /* 0x0000000d02057227 */ /* 0x000fe200078e00ff */
[----:B------:R-:W-:-:S03]  /*5bd0*/  ISETP.GT.U32.AND P5, PT, R0, R209, PT ;  /* 0x000000d10000720c */ /* 0x000fc60003fa4070 */
[----:B------:R-:W-:Y:S02]  /*5be0*/  IMAD.MOV R5, RZ, RZ, -R5 ;  /* 0x000000ffff057224 */ /* 0x000fe400078e0a05 */
[----:B------:R-:W-:Y:S02]  /*5bf0*/  IMAD R211, R0, R4, R211 ;  /* 0x0000000400d37224 */ /* 0x000fe400078e02d3 */
[----:B------:R-:W-:Y:S01]  /*5c00*/  @!P1 IMAD.MOV R206, RZ, RZ, -R206 ;  /* 0x000000ffffce9224 */ /* 0x000fe200078e0ace */
[----:B------:R-:W-:Y:S01]  /*5c10*/  ISETP.GE.AND P1, PT, R6, RZ, PT ;  /* 0x000000ff0600720c */ /* 0x000fe20003f26270 */
[----:B------:R-:W-:Y:S01]  /*5c20*/  IMAD R212, R0, R5, R13 ;  /* 0x0000000500d47224 */ /* 0x000fe200078e020d */
[----:B------:R-:W-:Y:S01]  /*5c30*/  LOP3.LUT R6, R3, 0xda, RZ, 0xfc, !PT ;  /* 0x000000da03067812 */ /* 0x000fe200078efcff */
[--C-:B------:R-:W-:Y:S01]  /*5c40*/  @!P6 IMAD.IADD R208, R208, 0x1, -R0.reuse ;  /* 0x00000001d0d0e824 */ /* 0x100fe200078e0a00 */
[C---:B------:R-:W-:Y:S01]  /*5c50*/  ISETP.GT.U32.AND P6, PT, R0.reuse, R211, PT ;  /* 0x000000d30000720c */ /* 0x040fe20003fc4070 */
[----:B------:R-:W-:Y:S01]  /*5c60*/  @!P5 IMAD.IADD R209, R209, 0x1, -R0 ;  /* 0x00000001d1d1d824 */ /* 0x000fe200078e0a00 */
[----:B------:R-:W-:Y:S01]  /*5c70*/  IABS R213, R6 ;  /* 0x0000000600d57213 */ /* 0x000fe20000000000 */
        /* <DEDUP_REMOVED lines=8> */
[----:B------:R-:W-:Y:S01]  /*5d00*/  @!P6 IMAD.IADD R211, R211, 0x1, -R0 ;  /* 0x00000001d3d3e824 */ /* 0x000fe200078e0a00 */
[----:B------:R-:W-:Y:S01]  /*5d10*/  IABS R215, R13 ;  /* 0x0000000d00d77213 */ /* 0x000fe20000000000 */
[----:B------:R-:W-:Y:S02]  /*5d20*/  IMAD R213, R0, R4, R213 ;  /* 0x0000000400d57224 */ /* 0x000fe400078e02d5 */
[----:B------:R-:W-:-:S04]  /*5d30*/  IMAD.HI.U32 R4, R2, R5, RZ ;  /* 0x0000000502047227 */ /* 0x000fc800078e00ff */
[--C-:B------:R-:W-:Y:S01]  /*5d40*/  @!P5 IMAD.IADD R212, R212, 0x1, -R0.reuse ;  /* 0x00000001d4d4d824 */ /* 0x100fe200078e0a00 */
[----:B------:R-:W-:Y:S01]  /*5d50*/  ISETP.GT.U32.AND P5, PT, R0, R211, PT ;  /* 0x000000d30000720c */ /* 0x000fe20003fa4070 */
[----:B------:R-:W-:Y:S01]  /*5d60*/  @!P0 IMAD.IADD R210, R210, 0x1, -R0 ;  /* 0x00000001d2d28824 */ /* 0x000fe200078e0a00 */
[----:B------:R-:W-:Y:S02]  /*5d70*/  IADD3 R4, -R4, RZ, RZ ;  /* 0x000000ff04047210 */ /* 0x000fe40007ffe1ff */
[C---:B------:R-:W-:Y:S02]  /*5d80*/  ISETP.GT.U32.AND P0, PT, R0.reuse, R209, PT ;  /* 0x000000d10000720c */ /* 0x040fe40003f04070 */
[C---:B------:R-:W-:Y:S01]  /*5d90*/  ISETP.GT.U32.AND P6, PT, R0.reuse, R210, PT ;  /* 0x000000d20000720c */ /* 0x040fe20003fc4070 */
[C---:B------:R-:W-:Y:S01]  /*5da0*/  IMAD R214, R0.reuse, R4, R5 ;  /* 0x0000000400d67224 */ /* 0x040fe200078e0205 */
[----:B------:R-:W-:Y:S01]  /*5db0*/  ISETP.GT.U32.AND P3, PT, R0, R212, PT ;  /* 0x000000d40000720c */ /* 0x000fe20003f64070 */
[----:B------:R-:W-:-:S04]  /*5dc0*/  IMAD.HI.U32 R4, R2, R215, RZ ;  /* 0x000000d702047227 */ /* 0x000fc800078e00ff */
[----:B------:R-:W-:Y:S01]  /*5dd0*/  @!P5 IMAD.IADD R211, R211, 0x1, -R0 ;  /* 0x00000001d3d3d824 */ /* 0x000fe200078e0a00 */
[C---:B------:R-:W-:Y:S01]  /*5de0*/  ISETP.GT.U32.AND P5, PT, R0.reuse, R214, PT ;  /* 0x000000d60000720c */ /* 0x040fe20003fa4070 */
[----:B------:R-:W-:Y:S02]  /*5df0*/  IMAD.MOV R4, RZ, RZ, -R4 ;  /* 0x000000ffff047224 */ /* 0x000fe400078e0a04 */
[--C-:B------:R-:W-:Y:S01]  /*5e00*/  @!P0 IMAD.IADD R209, R209, 0x1, -R0.reuse ;  /* 0x00000001d1d18824 */ /* 0x100fe200078e0a00 */
[----:B------:R-:W-:Y:S01]  /*5e10*/  ISETP.GT.U32.AND P0, PT, R0, R213, PT ;  /* 0x000000d50000720c */ /* 0x000fe20003f04070 */
[----:B------:R-:W-:Y:S01]  /*5e20*/  @!P6 IMAD.IADD R210, R210, 0x1, -R0 ;  /* 0x00000001d2d2e824 */ /* 0x000fe200078e0a00 */
[----:B------:R-:W-:Y:S01]  /*5e30*/  ISETP.GE.AND P6, PT, R10, RZ, PT ;  /* 0x000000ff0a00720c */ /* 0x000fe20003fc6270 */
[----:B------:R-:W-:Y:S01]  /*5e40*/  IMAD R215, R0, R4, R215 ;  /* 0x0000000400d77224 */ /* 0x000fe200078e02d7 */
[----:B------:R-:W-:Y:S01]  /*5e50*/  LOP3.LUT R10, R3, 0xe2, RZ, 0xfc, !PT ;  /* 0x000000e2030a7812 */ /* 0x000fe200078efcff */
[----:B------:R-:W-:-:S03]  /*5e60*/  IMAD.HI.U32 R5, R2, R11, RZ ;  /* 0x0000000b02057227 */ /* 0x000fc600078e00ff */
[----:B------:R-:W-:Y:S01]  /*5e70*/  IABS R217, R10 ;  /* 0x0000000a00d97213 */ /* 0x000fe20000000000 */
[----:B------:R-:W-:Y:S02]  /*5e80*/  @!P5 IMAD.IADD R214, R214, 0x1, -R0 ;  /* 0x00000001d6d6d824 */ /* 0x000fe400078e0a00 */
[----:B------:R-:W-:Y:S02]  /*5e90*/  IMAD.MOV R5, RZ, RZ, -R5 ;  /* 0x000000ffff057224 */ /* 0x000fe400078e0a05 */
[----:B------:R-:W-:Y:S01]  /*5ea0*/  IMAD.HI.U32 R4, R2, R217, RZ ;  /* 0x000000d902047227 */ /* 0x000fe200078e00ff */
[----:B------:R-:W-:-:S03]  /*5eb0*/  ISETP.GT.U32.AND P5, PT, R0, R214, PT ;  /* 0x000000d60000720c */ /* 0x000fc60003fa4070 */
[--C-:B------:R-:W-:Y:S01]  /*5ec0*/  @!P3 IMAD.IADD R212, R212, 0x1, -R0.reuse ;  /* 0x00000001d4d4b824 */ /* 0x100fe200078e0a00 */
[----:B------:R-:W-:Y:S01]  /*5ed0*/  IADD3 R4, -R4, RZ, RZ ;  /* 0x000000ff04047210 */ /* 0x000fe20007ffe1ff */
[--C-:B------:R-:W-:Y:S01]  /*5ee0*/  @!P0 IMAD.IADD R213, R213, 0x1, -R0.reuse ;  /* 0x00000001d5d58824 */ /* 0x100fe200078e0a00 */
[----:B------:R-:W-:Y:S01]  /*5ef0*/  ISETP.GE.AND P3, PT, R6, RZ, PT ;  /* 0x000000ff0600720c */ /* 0x000fe20003f66270 */
[C---:B------:R-:W-:Y:S01]  /*5f00*/  IMAD R216, R0.reuse, R5, R11 ;  /* 0x0000000500d87224 */ /* 0x040fe200078e020b */
[----:B------:R-:W-:Y:S01]  /*5f10*/  LOP3.LUT R6, R3, 0xe4, RZ, 0xfc, !PT ;  /* 0x000000e403067812 */ /* 0x000fe200078efcff */
[----:B------:R-:W-:Y:S01]  /*5f20*/  IMAD R217, R0, R4, R217 ;  /* 0x0000000400d97224 */ /* 0x000fe200078e02d9 */
[----:B------:R-:W-:Y:S01]  /*5f30*/  ISETP.GE.AND P0, PT, R12, RZ, PT ;  /* 0x000000ff0c00720c */ /* 0x000fe20003f06270 */
[----:B------:R-:W-:Y:S01]  /*5f40*/  @!P2 IMAD.MOV R209, RZ, RZ, -R209 ;  /* 0x000000ffffd1a224 */ /* 0x000fe200078e0ad1 */
[----:B------:R-:W-:Y:S01]  /*5f50*/  ISETP.GT.U32.AND P2, PT, R0, R213, PT ;  /* 0x000000d50000720c */ /* 0x000fe20003f44070 */
[----:B------:R-:W-:Y:S01]  /*5f60*/  @!P5 IMAD.IADD R214, R214, 0x1, -R0 ;  /* 0x00000001d6d6d824 */ /* 0x000fe200078e0a00 */
[C---:B------:R-:W-:Y:S01]  /*5f70*/  ISETP.GT.U32.AND P5, PT, R0.reuse, R217, PT ;  /* 0x000000d90000720c */ /* 0x040fe20003fa4070 */
[----:B------:R-:W-:Y:S01]  /*5f80*/  @!P4 IMAD.MOV R210, RZ, RZ, -R210 ;  /* 0x000000ffffd2c224 */ /* 0x000fe200078e0ad2 */
[C---:B------:R-:W-:Y:S01]  /*5f90*/  ISETP.GT.U32.AND P4, PT, R0.reuse, R215, PT ;  /* 0x000000d70000720c */ /* 0x040fe20003f84070 */
[----:B------:R-:W-:Y:S01]  /*5fa0*/  @!P6 IMAD.MOV R212, RZ, RZ, -R212 ;  /* 0x000000ffffd4e224 */ /* 0x000fe200078e0ad4 */
[----:B------:R-:W-:Y:S01]  /*5fb0*/  ISETP.GT.U32.AND P6, PT, R0, R216, PT ;  /* 0x000000d80000720c */ /* 0x000fe20003fc4070 */
[----:B------:R-:W-:Y:S01]  /*5fc0*/  @!P1 IMAD.MOV R211, RZ, RZ, -R211 ;  /* 0x000000ffffd39224 */ /* 0x000fe200078e0ad3 */
[----:B------:R-:W-:-:S02]  /*5fd0*/  IABS R5, R6 ;  /* 0x0000000600057213 */ /* 0x000fc40000000000 */
[----:B------:R-:W-:Y:S01]  /*5fe0*/  LOP3.LUT R12, R3, 0xe6, RZ, 0xfc, !PT ;  /* 0x000000e6030c7812 */ /* 0x000fe200078efcff */
[----:B------:R-:W-:Y:S01]  /*5ff0*/  @!P0 IMAD.MOV R214, RZ, RZ, -R214 ;  /* 0x000000ffffd68224 */ /* 0x000fe200078e0ad6 */
[----:B------:R-:W-:Y:S01]  /*6000*/  ISETP.GE.AND P1, PT, R13, RZ, PT ;  /* 0x000000ff0d00720c */ /* 0x000fe20003f26270 */
[C---:B------:R-:W-:Y:S01]  /*6010*/  IMAD.HI.U32 R4, R2.reuse, R5, RZ ;  /* 0x0000000502047227 */ /* 0x040fe200078e00ff */
[----:B------:R-:W-:Y:S02]  /*6020*/  IABS R219, R12 ;  /* 0x0000000c00db7213 */ /* 0x000fe40000000000 */
[----:B------:R-:W-:Y:S01]  /*6030*/  @!P5 IADD3 R217, R217, -R0, RZ ;  /* 0x80000000d9d9d210 */ /* 0x000fe20007ffe0ff */
[----:B------:R-:W-:Y:S02]  /*6040*/  IMAD.MOV R218, RZ, RZ, -R4 ;  /* 0x000000ffffda7224 */ /* 0x000fe400078e0a04 */
[----:B------:R-:W-:Y:S01]  /*6050*/  IMAD.HI.U32 R4, R2, R219, RZ ;  /* 0x000000db02047227 */ /* 0x000fe200078e00ff */
[----:B------:R-:W-:-:S03]  /*6060*/  ISETP.GT.U32.AND P5, PT, R0, R217, PT ;  /* 0x000000d90000720c */ /* 0x000fc60003fa4070 */
[--C-:B------:R-:W-:Y:S01]  /*6070*/  @!P2 IMAD.IADD R213, R213, 0x1, -R0.reuse ;  /* 0x00000001d5d5a824 */ /* 0x100fe200078e0a00 */
[----:B------:R-:W-:Y:S01]  /*6080*/  ISETP.GE.AND P2, PT, R14, RZ, PT ;  /* 0x000000ff0e00720c */ /* 0x000fe20003f46270 */
[--C-:B------:R-:W-:Y:S01]  /*6090*/  @!P4 IMAD.IADD R215, R215, 0x1, -R0.reuse ;  /* 0x00000001d7d7c824 */ /* 0x100fe200078e0a00 */
[----:B------:R-:W-:Y:S01]  /*60a0*/  ISETP.GE.AND P4, PT, R10, RZ, PT ;  /* 0x000000ff0a00720c */ /* 0x000fe20003f86270 */
[----:B------:R-:W-:Y:S01]  /*60b0*/  @!P6 IMAD.IADD R216, R216, 0x1, -R0 ;  /* 0x00000001d8d8e824 */ /* 0x000fe200078e0a00 */
[----:B------:R-:W-:Y:S01]  /*60c0*/  LOP3.LUT R10, R3, 0xe8, RZ, 0xfc, !PT ;  /* 0x000000e8030a7812 */ /* 0x000fe200078efcff */
[----:B------:R-:W-:Y:S01]  /*60d0*/  IMAD.MOV R4, RZ, RZ, -R4 ;  /* 0x000000ffff047224 */ /* 0x000fe200078e0a04 */
[C---:B------:R-:W-:Y:S01]  /*60e0*/  ISETP.GT.U32.AND P6, PT, R0.reuse, R215, PT ;  /* 0x000000d70000720c */ /* 0x040fe20003fc4070 */
[----:B------:R-:W-:Y:S01]  /*60f0*/  @!P3 IMAD.MOV R213, RZ, RZ, -R213 ;  /* 0x000000ffffd5b224 */ /* 0x000fe200078e0ad5 */
[C---:B------:R-:W-:Y:S01]  /*6100*/  ISETP.GT.U32.AND P3, PT, R0.reuse, R216, PT ;  /* 0x000000d80000720c */ /* 0x040fe20003f64070 */
[C---:B------:R-:W-:Y:S01]  /*6110*/  IMAD R219, R0.reuse, R4, R219 ;  /* 0x0000000400db7224 */ /* 0x040fe200078e02db */
[----:B------:R-:W-:Y:S01]  /*6120*/  IABS R11, R10 ;  /* 0x0000000a000b7213 */ /* 0x000fe20000000000 */
[----:B------:R-:W-:Y:S01]  /*6130*/  @!P5 IMAD.IADD R217, R217, 0x1, -R0 ;  /* 0x00000001d9d9d824 */ /* 0x000fe200078e0a00 */
[----:B------:R-:W-:Y:S01]  /*6140*/  LOP3.LUT R14, R3, 0xea, RZ, 0xfc, !PT ;  /* 0x000000ea030e7812 */ /* 0x000fe200078efcff */
[C---:B------:R-:W-:Y:S01]  /*6150*/  IMAD R218, R0.reuse, R218, R5 ;  /* 0x000000da00da7224 */ /* 0x040fe200078e0205 */
[----:B------:R-:W-:Y:S01]  /*6160*/  ISETP.GT.U32.AND P5, PT, R0, R219, PT ;  /* 0x000000db0000720c */ /* 0x000fe20003fa4070 */
[----:B------:R-:W-:Y:S01]  /*6170*/  IMAD.HI.U32 R4, R2, R11, RZ ;  /* 0x0000000b02047227 */ /* 0x000fe200078e00ff */
[----:B------:R-:W-:-:S03]  /*6180*/  IABS R221, R14 ;  /* 0x0000000e00dd7213 */ /* 0x000fc60000000000 */
[--C-:B------:R-:W-:Y:S01]  /*6190*/  @!P6 IMAD.IADD R215, R215, 0x1, -R0.reuse ;  /* 0x00000001d7d7e824 */ /* 0x100fe200078e0a00 */
[----:B------:R-:W-:Y:S01]  /*61a0*/  ISETP.GT.U32.AND P6, PT, R0, R218, PT ;  /* 0x000000da0000720c */ /* 0x000fe20003fc4070 */
[----:B------:R-:W-:Y:S01]  /*61b0*/  @!P3 IMAD.IADD R216, R216, 0x1, -R0 ;  /* 0x00000001d8d8b824 */ /* 0x000fe200078e0a00 */
[----:B------:R-:W-:Y:S01]  /*61c0*/  ISETP.GE.AND P3, PT, R6, RZ, PT ;  /* 0x000000ff0600720c */ /* 0x000fe20003f66270 */
[----:B------:R-:W-:Y:S01]  /*61d0*/  IMAD.MOV R4, RZ, RZ, -R4 ;  /* 0x000000ffff047224 */ /* 0x000fe200078e0a04 */
[----:B------:R-:W-:Y:S01]  /*61e0*/  LOP3.LUT R6, R3, 0xec, RZ, 0xfc, !PT ;  /* 0x000000ec03067812 */ /* 0x000fe200078efcff */
[----:B------:R-:W-:Y:S02]  /*61f0*/  @!P1 IMAD.MOV R215, RZ, RZ, -R215 ;  /* 0x000000ffffd79224 */ /* 0x000fe400078e0ad7 */
[----:B------:R-:W-:Y:S01]  /*6200*/  @!P5 IMAD.IADD R219, R219, 0x1, -R0 ;  /* 0x00000001dbdbd824 */ /* 0x000fe200078e0a00 */
[----:B------:R-:W-:Y:S01]  /*6210*/  IABS R13, R6 ;  /* 0x00000006000d7213 */ /* 0x000fe20000000000 */
[----:B------:R-:W-:-:S02]  /*6220*/  IMAD R220, R0, R4, R11 ;  /* 0x0000000400dc7224 */ /* 0x000fc400078e020b */
[----:B------:R-:W-:Y:S01]  /*6230*/  IMAD.HI.U32 R5, R2, R221, RZ ;  /* 0x000000dd02057227 */ /* 0x000fe200078e00ff */
[C---:B------:R-:W-:Y:S02]  /*6240*/  ISETP.GT.U32.AND P5, PT, R0.reuse, R219, PT ;  /* 0x000000db0000720c */ /* 0x040fe40003fa4070 */
[----:B------:R-:W-:Y:S01]  /*6250*/  ISETP.GT.U32.AND P1, PT, R0, R220, PT ;  /* 0x000000dc0000720c */ /* 0x000fe20003f24070 */
[----:B------:R-:W-:-:S04]  /*6260*/  IMAD.HI.U32 R4, R2, R13, RZ ;  /* 0x0000000d02047227 */ /* 0x000fc800078e00ff */
[----:B------:R-:W-:Y:S01]  /*6270*/  @!P6 IMAD.IADD R218, R218, 0x1, -R0 ;  /* 0x00000001dadae824 */ /* 0x000fe200078e0a00 */
[----:B------:R-:W-:Y:S01]  /*6280*/  IADD3 R4, -R4, RZ, RZ ;  /* 0x000000ff04047210 */ /* 0x000fe20007ffe1ff */
[----:B------:R-:W-:Y:S01]  /*6290*/  IMAD.MOV R5, RZ, RZ, -R5 ;  /* 0x000000ffff057224 */ /* 0x000fe200078e0a05 */
[----:B------:R-:W-:Y:S01]  /*62a0*/  ISETP.GE.AND P6, PT, R12, RZ, PT ;  /* 0x000000ff0c00720c */ /* 0x000fe20003fc6270 */
[----:B------:R-:W-:Y:S01]  /*62b0*/  @!P2 IMAD.MOV R216, RZ, RZ, -R216 ;  /* 0x000000ffffd8a224 */ /* 0x000fe200078e0ad8 */
[C---:B------:R-:W-:Y:S01]  /*62c0*/  ISETP.GT.U32.AND P0, PT, R0.reuse, R218, PT ;  /* 0x000000da0000720c */ /* 0x040fe20003f04070 */
[----:B------:R-:W-:Y:S01]  /*62d0*/  IMAD R222, R0, R4, R13 ;  /* 0x0000000400de7224 */ /* 0x000fe200078e020d */
[----:B------:R-:W-:Y:S01]  /*62e0*/  LOP3.LUT R12, R3, 0xee, RZ, 0xfc, !PT ;  /* 0x000000ee030c7812 */ /* 0x000fe200078efcff */
[--C-:B------:R-:W-:Y:S01]  /*62f0*/  @!P5 IMAD.IADD R219, R219, 0x1, -R0.reuse ;  /* 0x00000001dbdbd824 */ /* 0x100fe200078e0a00 */
[----:B------:R-:W-:Y:S01]  /*6300*/  ISETP.GE.AND P2, PT, R10, RZ, PT ;  /* 0x000000ff0a00720c */ /* 0x000fe20003f46270 */
[C---:B------:R-:W-:Y:S01]  /*6310*/  IMAD R221, R0.reuse, R5, R221 ;  /* 0x0000000500dd7224 */ /* 0x040fe200078e02dd */
[----:B------:R-:W-:Y:S01]  /*6320*/  ISETP.GT.U32.AND P5, PT, R0, R222, PT ;  /* 0x000000de0000720c */ /* 0x000fe20003fa4070 */
[--C-:B------:R-:W-:Y:S01]  /*6330*/  @!P1 IMAD.IADD R220, R220, 0x1, -R0.reuse ;  /* 0x00000001dcdc9824 */ /* 0x100fe200078e0a00 */
[----:B------:R-:W-:Y:S01]  /*6340*/  IABS R223, R12 ;  /* 0x0000000c00df7213 */ /* 0x000fe20000000000 */
[----:B------:R-:W-:Y:S01]  /*6350*/  @!P4 IMAD.MOV R217, RZ, RZ, -R217 ;  /* 0x000000ffffd9c224 */ /* 0x000fe200078e0ad9 */
[----:B------:R-:W-:Y:S01]  /*6360*/  ISETP.GT.U32.AND P4, PT, R0, R221, PT ;  /* 0x000000dd0000720c */ /* 0x000fe20003f84070 */
[----:B------:R-:W-:Y:S01]  /*6370*/  @!P6 IMAD.MOV R219, RZ, RZ, -R219 ;  /* 0x000000ffffdbe224 */ /* 0x000fe200078e0adb */
[----:B------:R-:W-:Y:S01]  /*6380*/  LOP3.LUT R10, R3, 0xf0, RZ, 0xfc, !PT ;  /* 0x000000f0030a7812 */ /* 0x000fe200078efcff */
[----:B------:R-:W-:Y:S01]  /*6390*/  @!P0 IMAD.IADD R218, R218, 0x1, -R0 ;  /* 0x00000001dada8824 */ /* 0x000fe200078e0a00 */
[----:B------:R-:W-:Y:S01]  /*63a0*/  ISETP.GE.AND P1, PT, R6, RZ, PT ;  /* 0x000000ff0600720c */ /* 0x000fe20003f26270 */
[----:B------:R-:W-:Y:S01]  /*63b0*/  IMAD.HI.U32 R4, R2, R223, RZ ;  /* 0x000000df02047227 */ /* 0x000fe200078e00ff */
[----:B------:R-:W-:-:S02]  /*63c0*/  IABS R5, R10 ;  /* 0x0000000a00057213 */ /* 0x000fc40000000000 */
[----:B------:R-:W-:Y:S01]  /*63d0*/  LOP3.LUT R6, R3, 0xf2, RZ, 0xfc, !PT ;  /* 0x000000f203067812 */ /* 0x000fe200078efcff */
[----:B------:R-:W-:Y:S01]  /*63e0*/  @!P3 IMAD.MOV R218, RZ, RZ, -R218 ;  /* 0x000000ffffdab224 */ /* 0x000fe200078e0ada */
[----:B------:R-:W-:Y:S01]  /*63f0*/  ISETP.GT.U32.AND P3, PT, R0, R220, PT ;  /* 0x000000dc0000720c */ /* 0x000fe20003f64070 */
[----:B------:R-:W-:Y:S01]  /*6400*/  IMAD.MOV R4, RZ, RZ, -R4 ;  /* 0x000000ffff047224 */ /* 0x000fe200078e0a04 */
[----:B------:R-:W-:Y:S01]  /*6410*/  @!P5 IADD3 R222, R222, -R0, RZ ;  /* 0x80000000deded210 */ /* 0x000fe20007ffe0ff */
[----:B------:R-:W-:Y:S01]  /*6420*/  @!P4 IMAD.IADD R221, R221, 0x1, -R0 ;  /* 0x00000001ddddc824 */ /* 0x000fe200078e0a00 */
[----:B------:R-:W-:Y:S01]  /*6430*/  IABS R225, R6 ;  /* 0x0000000600e17213 */ /* 0x000fe20000000000 */
[C---:B------:R-:W-:Y:S01]  /*6440*/  IMAD R223, R0.reuse, R4, R223 ;  /* 0x0000000400df7224 */ /* 0x040fe200078e02df */
[----:B------:R-:W-:Y:S01]  /*6450*/  ISETP.GT.U32.AND P5, PT, R0, R222, PT ;  /* 0x000000de0000720c */ /* 0x000fe20003fa4070 */
[----:B------:R-:W-:Y:S01]  /*6460*/  IMAD.HI.U32 R4, R2, R5, RZ ;  /* 0x0000000502047227 */ /* 0x000fe200078e00ff */
[----:B------:R-:W-:-:S02]  /*6470*/  ISETP.GT.U32.AND P4, PT, R0, R221, PT ;  /* 0x000000dd0000720c */ /* 0x000fc40003f84070 */
[----:B------:R-:W-:Y:S01]  /*6480*/  ISETP.GE.AND P0, PT, R14, RZ, PT ;  /* 0x000000ff0e00720c */ /* 0x000fe20003f06270 */
[----:B------:R-:W-:Y:S01]  /*6490*/  IMAD.MOV R4, RZ, RZ, -R4 ;  /* 0x000000ffff047224 */ /* 0x000fe200078e0a04 */
[----:B------:R-:W-:Y:S01]  /*64a0*/  ISETP.GE.AND P6, PT, R12, RZ, PT ;  /* 0x000000ff0c00720c */ /* 0x000fe20003fc6270 */
[--C-:B------:R-:W-:Y:S01]  /*64b0*/  @!P3 IMAD.IADD R220, R220, 0x1, -R0.reuse ;  /* 0x00000001dcdcb824 */ /* 0x100fe200078e0a00 */
[C---:B------:R-:W-:Y:S01]  /*64c0*/  ISETP.GT.U32.AND P3, PT, R0.reuse, R223, PT ;  /* 0x000000df0000720c */ /* 0x040fe20003f64070 */
[----:B------:R-:W-:Y:S01]  /*64d0*/  IMAD R224, R0, R4, R5 ;  /* 0x0000000400e07224 */ /* 0x000fe200078e0205 */
[C---:B------:R-:W-:Y:S01]  /*64e0*/  LOP3.LUT R12, R3.reuse, 0xf6, RZ, 0xfc, !PT ;  /* 0x000000f6030c7812 */ /* 0x040fe200078efcff */
[----:B------:R-:W-:Y:S01]  /*64f0*/  IMAD.HI.U32 R4, R2, R225, RZ ;  /* 0x000000e102047227 */ /* 0x000fe200078e00ff */
[----:B------:R-:W-:Y:S02]  /*6500*/  LOP3.LUT R14, R3, 0x104, RZ, 0xfc, !PT ;  /* 0x00000104030e7812 */ /* 0x000fe400078efcff */
[----:B------:R-:W-:Y:S01]  /*6510*/  IABS R227, R12 ;  /* 0x0000000c00e37213 */ /* 0x000fe20000000000 */
[--C-:B------:R-:W-:Y:S01]  /*6520*/  @!P5 IMAD.IADD R222, R222, 0x1, -R0.reuse ;  /* 0x00000001deded824 */ /* 0x100fe200078e0a00 */
[----:B------:R-:W-:Y:S01]  /*6530*/  ISETP.GT.U32.AND P5, PT, R0, R224, PT ;  /* 0x000000e00000720c */ /* 0x000fe20003fa4070 */
[----:B------:R-:W-:Y:S01]  /*6540*/  @!P4 IMAD.IADD R221, R221, 0x1, -R0 ;  /* 0x00000001ddddc824 */ /* 0x000fe200078e0a00 */
[----:B------:R-:W-:Y:S01]  /*6550*/  ISETP.GE.AND P4, PT, R10, RZ, PT ;  /* 0x000000ff0a00720c */ /* 0x000fe20003f86270 */
[----:B------:R-:W-:Y:S01]  /*6560*/  IMAD.MOV R4, RZ, RZ, -R4 ;  /* 0x000000ffff047224 */ /* 0x000fe200078e0a04 */
[----:B------:R-:W-:Y:S01]  /*6570*/  LOP3.LUT R10, R3, 0xf4, RZ, 0xfc, !PT ;  /* 0x000000f4030a7812 */ /* 0x000fe200078efcff */
[----:B------:R-:W-:Y:S01]  /*6580*/  @!P3 IMAD.IADD R223, R223, 0x1, -R0 ;  /* 0x00000001dfdfb824 */ /* 0x000fe200078e0a00 */
[----:B------:R-:W-:Y:S01]  /*6590*/  @!P0 IADD3 R221, -R221, RZ, RZ ;  /* 0x000000ffdddd8210 */ /* 0x000fe20007ffe1ff */
[----:B------:R-:W-:Y:S01]  /*65a0*/  @!P2 IMAD.MOV R220, RZ, RZ, -R220 ;  /* 0x000000ffffdca224 */ /* 0x000fe200078e0adc */
[----:B------:R-:W-:Y:S01]  /*65b0*/  IABS R11, R10 ;  /* 0x0000000a000b7213 */ /* 0x000fe20000000000 */
[C---:B------:R-:W-:Y:S01]  /*65c0*/  IMAD R225, R0.reuse, R4, R225 ;  /* 0x0000000400e17224 */ /* 0x040fe200078e02e1 */
[----:B------:R-:W-:Y:S01]  /*65d0*/  ISETP.GT.U32.AND P2, PT, R0, R223, PT ;  /* 0x000000df0000720c */ /* 0x000fe20003f44070 */
[----:B------:R-:W-:Y:S01]  /*65e0*/  IMAD.HI.U32 R5, R2, R227, RZ ;  /* 0x000000e302057227 */ /* 0x000fe200078e00ff */
[----:B------:R-:W-:-:S02]  /*65f0*/  ISETP.GE.AND P3, PT, R6, RZ, PT ;  /* 0x000000ff0600720c */ /* 0x000fc40003f66270 */
[----:B------:R-:W-:Y:S01]  /*6600*/  ISETP.GT.U32.AND P0, PT, R0, R225, PT ;  /* 0x000000e10000720c */ /* 0x000fe20003f04070 */
[----:B------:R-:W-:Y:S01]  /*6610*/  @!P5 IMAD.IADD R224, R224, 0x1, -R0 ;  /* 0x00000001e0e0d824 */ /* 0x000fe200078e0a00 */
[----:B------:R-:W-:Y:S01]  /*6620*/  LOP3.LUT R6, R3, 0xf8, RZ, 0xfc, !PT ;  /* 0x000000f803067812 */ /* 0x000fe200078efcff */
[----:B------:R-:W-:-:S03]  /*6630*/  IMAD.HI.U32 R4, R2, R11, RZ ;  /* 0x0000000b02047227 */ /* 0x000fc600078e00ff */
[----:B------:R-:W-:Y:S01]  /*6640*/  ISETP.GT.U32.AND P5, PT, R0, R224, PT ;  /* 0x000000e00000720c */ /* 0x000fe20003fa4070 */
[----:B------:R-:W-:Y:S02]  /*6650*/  IMAD.MOV R5, RZ, RZ, -R5 ;  /* 0x000000ffff057224 */ /* 0x000fe400078e0a05 */
[----:B------:R-:W-:Y:S02]  /*6660*/  IMAD.MOV R4, RZ, RZ, -R4 ;  /* 0x000000ffff047224 */ /* 0x000fe400078e0a04 */
[--C-:B------:R-:W-:Y:S01]  /*6670*/  @!P2 IMAD.IADD R223, R223, 0x1, -R0.reuse ;  /* 0x00000001dfdfa824 */ /* 0x100fe200078e0a00 */
[----:B------:R-:W-:Y:S01]  /*6680*/  ISETP.GE.AND P2, PT, R12, RZ, PT ;  /* 0x000000ff0c00720c */ /* 0x000fe20003f46270 */
[C---:B------:R-:W-:Y:S01]  /*6690*/  IMAD R227, R0.reuse, R5, R227 ;  /* 0x0000000500e37224 */ /* 0x040fe200078e02e3 */
[----:B------:R-:W-:Y:S01]  /*66a0*/  LOP3.LUT R5, R3, 0xfa, RZ, 0xfc, !PT ;  /* 0x000000fa03057812 */ /* 0x000fe200078efcff */
[C---:B------:R-:W-:Y:S01]  /*66b0*/  IMAD R226, R0.reuse, R4, R11 ;  /* 0x0000000400e27224 */ /* 0x040fe200078e020b */
[----:B------:R-:W-:Y:S01]  /*66c0*/  IABS R11, R6 ;  /* 0x00000006000b7213 */ /* 0x000fe20000000000 */
[----:B------:R-:W-:Y:S01]  /*66d0*/  @!P6 IMAD.MOV R223, RZ, RZ, -R223 ;  /* 0x000000ffffdfe224 */ /* 0x000fe200078e0adf */
[----:B------:R-:W-:Y:S01]  /*66e0*/  ISETP.GT.U32.AND P6, PT, R0, R227, PT ;  /* 0x000000e30000720c */ /* 0x000fe20003fc4070 */
[--C-:B------:R-:W-:Y:S01]  /*66f0*/  @!P5 IMAD.IADD R224, R224, 0x1, -R0.reuse ;  /* 0x00000001e0e0d824 */ /* 0x100fe200078e0a00 */
[----:B------:R-:W-:Y:S01]  /*6700*/  ISETP.GT.U32.AND P5, PT, R0, R226, PT ;  /* 0x000000e20000720c */ /* 0x000fe20003fa4070 */
[----:B------:R-:W-:Y:S01]  /*6710*/  @!P0 IMAD.IADD R225, R225, 0x1, -R0 ;  /* 0x00000001e1e18824 */ /* 0x000fe200078e0a00 */
[----:B------:R-:W-:Y:S01]  /*6720*/  IABS R229, R5 ;  /* 0x0000000500e57213 */ /* 0x000fe20000000000 */
[----:B------:R-:W-:Y:S01]  /*6730*/  @!P1 IMAD.MOV R222, RZ, RZ, -R222 ;  /* 0x000000ffffde9224 */ /* 0x000fe200078e0ade */
[----:B------:R-:W-:Y:S01]  /*6740*/  ISETP.GE.AND P1, PT, R10, RZ, PT ;  /* 0x000000ff0a00720c */ /* 0x000fe20003f26270 */
[----:B------:R-:W-:Y:S01]  /*6750*/  IMAD.HI.U32 R4, R2, R11, RZ ;  /* 0x0000000b02047227 */ /* 0x000fe200078e00ff */
[----:B------:R-:W-:-:S02]  /*6760*/  ISETP.GT.U32.AND P0, PT, R0, R225, PT ;  /* 0x000000e10000720c */ /* 0x000fc40003f04070 */
[----:B------:R-:W-:Y:S01]  /*6770*/  LOP3.LUT R10, R3, 0xfc, RZ, 0xfc, !PT ;  /* 0x000000fc030a7812 */ /* 0x000fe200078efcff */
[----:B------:R-:W-:Y:S01]  /*6780*/  @!P4 IMAD.MOV R224, RZ, RZ, -R224 ;  /* 0x000000ffffe0c224 */ /* 0x000fe200078e0ae0 */
[----:B------:R-:W-:Y:S01]  /*6790*/  IADD3 R228, -R4, RZ, RZ ;  /* 0x000000ff04e47210 */ /* 0x000fe20007ffe1ff */
[--C-:B------:R-:W-:Y:S01]  /*67a0*/  @!P6 IMAD.IADD R227, R227, 0x1, -R0.reuse ;  /* 0x00000001e3e3e824 */ /* 0x100fe200078e0a00 */
[----:B------:R-:W-:Y:S01]  /*67b0*/  IABS R13, R10 ;  /* 0x0000000a000d7213 */ /* 0x000fe20000000000 */
[----:B------:R-:W-:Y:S01]  /*67c0*/  @!P5 IMAD.IADD R226, R226, 0x1, -R0 ;  /* 0x00000001e2e2d824 */ /* 0x000fe200078e0a00 */
[----:B------:R-:W-:Y:S01]  /*67d0*/  ISETP.GE.AND P4, PT, R6, RZ, PT ;  /* 0x000000ff0600720c */ /* 0x000fe20003f86270 */
[C---:B------:R-:W-:Y:S01]  /*67e0*/  IMAD R228, R0.reuse, R228, R11 ;  /* 0x000000e400e47224 */ /* 0x040fe200078e020b */
[----:B------:R-:W-:Y:S01]  /*67f0*/  ISETP.GT.U32.AND P6, PT, R0, R227, PT ;  /* 0x000000e30000720c */ /* 0x000fe20003fc4070 */
[----:B------:R-:W-:Y:S01]  /*6800*/  IMAD.HI.U32 R4, R2, R229, RZ ;  /* 0x000000e502047227 */ /* 0x000fe200078e00ff */
[----:B------:R-:W-:-:S02]  /*6810*/  ISETP.GT.U32.AND P5, PT, R0, R226, PT ;  /* 0x000000e20000720c */ /* 0x000fc40003fa4070 */
[----:B------:R-:W-:Y:S01]  /*6820*/  LOP3.LUT R12, R3, 0x102, RZ, 0xfc, !PT ;  /* 0x00000102030c7812 */ /* 0x000fe200078efcff */
[----:B------:R-:W-:Y:S01]  /*6830*/  @!P0 IMAD.IADD R225, R225, 0x1, -R0 ;  /* 0x00000001e1e18824 */ /* 0x000fe200078e0a00 */
[----:B------:R-:W-:Y:S01]  /*6840*/  ISETP.GE.AND P0, PT, R5, RZ, PT ;  /* 0x000000ff0500720c */ /* 0x000fe20003f06270 */
[----:B------:R-:W-:Y:S01]  /*6850*/  IMAD.HI.U32 R5, R2, R13, RZ ;  /* 0x0000000d02057227 */ /* 0x000fe200078e00ff */
[----:B------:R-:W-:-:S03]  /*6860*/  IABS R233, R12 ;  /* 0x0000000c00e97213 */ /* 0x000fc60000000000 */
[----:B------:R-:W-:Y:S02]  /*6870*/  IMAD.MOV R5, RZ, RZ, -R5 ;  /* 0x000000ffff057224 */ /* 0x000fe400078e0a05 */
[--C-:B------:R-:W-:Y:S02]  /*6880*/  @!P6 IMAD.IADD R227, R227, 0x1, -R0.reuse ;  /* 0x00000001e3e3e824 */ /* 0x100fe400078e0a00 */
[----:B------:R-:W-:Y:S01]  /*6890*/  IMAD R230, R0, R5, R13 ;  /* 0x0000000500e67224 */ /* 0x000fe200078e020d */
[----:B------:R-:W-:Y:S01]  /*68a0*/  IABS R13, R14 ;  /* 0x0000000e000d7213 */ /* 0x000fe20000000000 */
[----:B------:R-:W-:Y:S01]  /*68b0*/  @!P5 IMAD.IADD R226, R226, 0x1, -R0 ;  /* 0x00000001e2e2d824 */ /* 0x000fe200078e0a00 */
[C---:B------:R-:W-:Y:S01]  /*68c0*/  ISETP.GT.U32.AND P5, PT, R0.reuse, R228, PT ;  /* 0x000000e40000720c */ /* 0x040fe20003fa4070 */
[----:B------:R-:W-:Y:S01]  /*68d0*/  @!P2 IMAD.MOV R227, RZ, RZ, -R227 ;  /* 0x000000ffffe3a224 */ /* 0x000fe200078e0ae3 */
[----:B------:R-:W-:Y:S01]  /*68e0*/  ISETP.GT.U32.AND P2, PT, R0, R230, PT ;  /* 0x000000e60000720c */ /* 0x000fe20003f44070 */
[----:B------:R-:W-:-:S02]  /*68f0*/  IMAD.MOV R4, RZ, RZ, -R4 ;  /* 0x000000ffff047224 */ /* 0x000fc400078e0a04 */
[----:B------:R-:W-:Y:S01]  /*6900*/  @!P3 IMAD.MOV R225, RZ, RZ, -R225 ;  /* 0x000000ffffe1b224 */ /* 0x000fe200078e0ae1 */
[----:B------:R-:W-:Y:S01]  /*6910*/  ISETP.GE.AND P3, PT, R10, RZ, PT ;  /* 0x000000ff0a00720c */ /* 0x000fe20003f66270 */
[----:B------:R-:W-:Y:S01]  /*6920*/  IMAD R229, R0, R4, R229 ;  /* 0x0000000400e57224 */ /* 0x000fe200078e02e5 */
[C---:B------:R-:W-:Y:S01]  /*6930*/  LOP3.LUT R10, R3.reuse, 0x100, RZ, 0xfc, !PT ;  /* 0x00000100030a7812 */ /* 0x040fe200078efcff */
[----:B------:R-:W-:Y:S01]  /*6940*/  @!P1 IMAD.MOV R226, RZ, RZ, -R226 ;  /* 0x000000ffffe29224 */ /* 0x000fe200078e0ae2 */
[----:B------:R-:W-:Y:S02]  /*6950*/  LOP3.LUT R4, R3, 0xfe, RZ, 0xfc, !PT ;  /* 0x000000fe03047812 */ /* 0x000fe400078efcff */
[----:B------:R-:W-:Y:S01]  /*6960*/  IABS R11, R10 ;  /* 0x0000000a000b7213 */ /* 0x000fe20000000000 */
[--C-:B------:R-:W-:Y:S01]  /*6970*/  @!P5 IMAD.IADD R228, R228, 0x1, -R0.reuse ;  /* 0x00000001e4e4d824 */ /* 0x100fe200078e0a00 */
[----:B------:R-:W-:Y:S01]  /*6980*/  ISETP.GT.U32.AND P1, PT, R0, R229, PT ;  /* 0x000000e50000720c */ /* 0x000fe20003f24070 */
[----:B------:R-:W-:Y:S01]  /*6990*/  @!P2 IMAD.IADD R230, R230, 0x1, -R0 ;  /* 0x00000001e6e6a824 */ /* 0x000fe200078e0a00 */
[----:B------:R-:W-:Y:S01]  /*69a0*/  IABS R231, R4 ;  /* 0x0000000400e77213 */ /* 0x000fe20000000000 */
[----:B------:R-:W-:Y:S01]  /*69b0*/  IMAD.HI.U32 R5, R2, R11, RZ ;  /* 0x0000000b02057227 */ /* 0x000fe200078e00ff */
[----:B------:R-:W-:-:S02]  /*69c0*/  ISETP.GT.U32.AND P5, PT, R0, R228, PT ;  /* 0x000000e40000720c */ /* 0x000fc40003fa4070 */
[----:B------:R-:W-:Y:S01]  /*69d0*/  ISETP.GT.U32.AND P2, PT, R0, R230, PT ;  /* 0x000000e60000720c */ /* 0x000fe20003f44070 */
[----:B------:R-:W-:Y:S01]  /*69e0*/  IMAD.MOV R5, RZ, RZ, -R5 ;  /* 0x000000ffff057224 */ /* 0x000fe200078e0a05 */
[----:B------:R-:W-:Y:S01]  /*69f0*/  ISETP.GE.AND P6, PT, R4, RZ, PT ;  /* 0x000000ff0400720c */ /* 0x000fe20003fc6270 */
[----:B------:R-:W-:-:S04]  /*6a00*/  IMAD.HI.U32 R4, R2, R231, RZ ;  /* 0x000000e702047227 */ /* 0x000fc800078e00ff */
[----:B------:R-:W-:Y:S01]  /*6a10*/  IMAD R232, R0, R5, R11 ;  /* 0x0000000500e87224 */ /* 0x000fe200078e020b */
[----:B------:R-:W-:Y:S01]  /*6a20*/  @!P1 IADD3 R229, R229, -R0, RZ ;  /* 0x80000000e5e59210 */ /* 0x000fe20007ffe0ff */
[----:B------:R-:W-:-:S03]  /*6a30*/  IMAD.HI.U32 R5, R2, R13, RZ ;  /* 0x0000000d02057227 */ /* 0x000fc600078e00ff */
[----:B------:R-:W-:Y:S01]  /*6a40*/  ISETP.GT.U32.AND P1, PT, R0, R229, PT ;  /* 0x000000e50000720c */ /* 0x000fe20003f24070 */
[----:B------:R-:W-:Y:S02]  /*6a50*/  IMAD.MOV R5, RZ, RZ, -R5 ;  /* 0x000000ffff057224 */ /* 0x000fe400078e0a05 */
[--C-:B------:R-:W-:Y:S01]  /*6a60*/  @!P5 IMAD.IADD R228, R228, 0x1, -R0.reuse ;  /* 0x00000001e4e4d824 */ /* 0x100fe200078e0a00 */
[----:B------:R-:W-:Y:S01]  /*6a70*/  ISETP.GE.AND P5, PT, R10, RZ, PT ;  /* 0x000000ff0a00720c */ /* 0x000fe20003fa6270 */
[----:B------:R-:W-:Y:S01]  /*6a80*/  IMAD R234, R0, R5, R13 ;  /* 0x0000000500ea7224 */ /* 0x000fe200078e020d */
[----:B------:R-:W-:Y:S01]  /*6a90*/  LOP3.LUT R10, R3, 0x108, RZ, 0xfc, !PT ;  /* 0x00000108030a7812 */ /* 0x000fe200078efcff */
[----:B------:R-:W-:Y:S02]  /*6aa0*/  @!P2 IMAD.IADD R230, R230, 0x1, -R0 ;  /* 0x00000001e6e6a824 */ /* 0x000fe400078e0a00 */
[----:B------:R-:W-:Y:S01]  /*6ab0*/  IMAD.MOV R6, RZ, RZ, -R4 ;  /* 0x000000ffff067224 */ /* 0x000fe200078e0a04 */
[----:B------:R-:W-:Y:S01]  /*6ac0*/  IABS R11, R10 ;  /* 0x0000000a000b7213 */ /* 0x000fe20000000000 */
[----:B------:R-:W-:Y:S01]  /*6ad0*/  @!P4 IMAD.MOV R228, RZ, RZ, -R228 ;  /* 0x000000ffffe4c224 */ /* 0x000fe200078e0ae4 */
[C---:B------:R-:W-:Y:S01]  /*6ae0*/  ISETP.GT.U32.AND P4, PT, R0.reuse, R232, PT ;  /* 0x000000e80000720c */ /* 0x040fe20003f84070 */
[----:B------:R-:W-:Y:S01]  /*6af0*/  @!P3 IMAD.MOV R230, RZ, RZ, -R230 ;  /* 0x000000ffffe6b224 */ /* 0x000fe200078e0ae6 */
[----:B------:R-:W-:Y:S01]  /*6b00*/  ISETP.GT.U32.AND P3, PT, R0, R234, PT ;  /* 0x000000ea0000720c */ /* 0x000fe20003f64070 */
[----:B------:R-:W-:-:S04]  /*6b10*/  IMAD.HI.U32 R4, R2, R233, RZ ;  /* 0x000000e902047227 */ /* 0x000fc800078e00ff */
[C---:B------:R-:W-:Y:S01]  /*6b20*/  IMAD R231, R0.reuse, R6, R231 ;  /* 0x0000000600e77224 */ /* 0x040fe200078e02e7 */
[----:B------:R-:W-:Y:S01]  /*6b30*/  LOP3.LUT R6, R3, 0x106, RZ, 0xfc, !PT ;  /* 0x0000010603067812 */ /* 0x000fe200078efcff */
[----:B------:R-:W-:Y:S02]  /*6b40*/  IMAD.MOV R4, RZ, RZ, -R4 ;  /* 0x000000ffff047224 */ /* 0x000fe400078e0a04 */
[--C-:B------:R-:W-:Y:S01]  /*6b50*/  @!P1 IMAD.IADD R229, R229, 0x1, -R0.reuse ;  /* 0x00000001e5e59824 */ /* 0x100fe200078e0a00 */
[----:B------:R-:W-:Y:S01]  /*6b60*/  IABS R235, R6 ;  /* 0x0000000600eb7213 */ /* 0x000fe20000000000 */
[C---:B------:R-:W-:Y:S01]  /*6b70*/  IMAD R233, R0.reuse, R4, R233 ;  /* 0x0000000400e97224 */ /* 0x040fe200078e02e9 */
[----:B------:R-:W-:Y:S01]  /*6b80*/  ISETP.GT.U32.AND P1, PT, R0, R231, PT ;  /* 0x000000e70000720c */ /* 0x000fe20003f24070 */
[----:B------:R-:W-:Y:S01]  /*6b90*/  @!P4 IMAD.IADD R232, R232, 0x1, -R0 ;  /* 0x00000001e8e8c824 */ /* 0x000fe200078e0a00 */
[----:B------:R-:W-:Y:S01]  /*6ba0*/  @!P0 IADD3 R229, -R229, RZ, RZ ;  /* 0x000000ffe5e58210 */ /* 0x000fe20007ffe1ff */
[----:B------:R-:W-:Y:S01]  /*6bb0*/  IMAD.HI.U32 R4, R2, R235, RZ ;  /* 0x000000eb02047227 */ /* 0x000fe200078e00ff */
[----:B------:R-:W-:-:S02]  /*6bc0*/  ISETP.GT.U32.AND P2, PT, R0, R233, PT ;  /* 0x000000e90000720c */ /* 0x000fc40003f44070 */
[----:B------:R-:W-:Y:S01]  /*6bd0*/  ISETP.GT.U32.AND P4, PT, R0, R232, PT ;  /* 0x000000e80000720c */ /* 0x000fe20003f84070 */
[----:B------:R-:W-:Y:S01]  /*6be0*/  @!P3 IMAD.IADD R234, R234, 0x1, -R0 ;  /* 0x00000001eaeab824 */ /* 0x000fe200078e0a00 */
[----:B------:R-:W-:Y:S01]  /*6bf0*/  ISETP.GE.AND P0, PT, R12, RZ, PT ;  /* 0x000000ff0c00720c */ /* 0x000fe20003f06270 */
[----:B------:R-:W-:Y:S01]  /*6c00*/  IMAD.MOV R4, RZ, RZ, -R4 ;  /* 0x000000ffff047224 */ /* 0x000fe200078e0a04 */
[----:B------:R-:W-:Y:S02]  /*6c10*/  LOP3.LUT R12, R3, 0x10a, RZ, 0xfc, !PT ;  /* 0x0000010a030c7812 */ /* 0x000fe400078efcff */
[C---:B------:R-:W-:Y:S01]  /*6c20*/  ISETP.GT.U32.AND P3, PT, R0.reuse, R234, PT ;  /* 0x000000ea0000720c */ /* 0x040fe20003f64070 */
[----:B------:R-:W-:Y:S01]  /*6c30*/  IMAD R235, R0, R4, R235 ;  /* 0x0000000400eb7224 */ /* 0x000fe200078e02eb */
[----:B------:R-:W-:Y:S01]  /*6c40*/  IABS R237, R12 ;  /* 0x0000000c00ed7213 */ /* 0x000fe20000000000 */
[----:B------:R-:W-:Y:S02]  /*6c50*/  @!P1 IMAD.IADD R231, R231, 0x1, -R0 ;  /* 0x00000001e7e79824 */ /* 0x000fe400078e0a00 */
[----:B------:R-:W-:-:S03]  /*6c60*/  IMAD.HI.U32 R4, R2, R11, RZ ;  /* 0x0000000b02047227 */ /* 0x000fc600078e00ff */
[C---:B------:R-:W-:Y:S01]  /*6c70*/  ISETP.GT.U32.AND P1, PT, R0.reuse, R231, PT ;  /* 0x000000e70000720c */ /* 0x040fe20003f24070 */
[----:B------:R-:W-:Y:S02]  /*6c80*/  IMAD.MOV R4, RZ, RZ, -R4 ;  /* 0x000000ffff047224 */ /* 0x000fe400078e0a04 */
[--C-:B------:R-:W-:Y:S02]  /*6c90*/  @!P2 IMAD.IADD R233, R233, 0x1, -R0.reuse ;  /* 0x00000001e9e9a824 */ /* 0x100fe400078e0a00 */
[----:B------:R-:W-:Y:S01]  /*6ca0*/  IMAD R236, R0, R4, R11 ;  /* 0x0000000400ec7224 */ /* 0x000fe200078e020b */
[----:B------:R-:W-:Y:S01]  /*6cb0*/  LOP3.LUT R4, R3, 0x10c, RZ, 0xfc, !PT ;  /* 0x0000010c03047812 */ /* 0x000fe200078efcff */
[--C-:B------:R-:W-:Y:S01]  /*6cc0*/  @!P4 IMAD.IADD R232, R232, 0x1, -R0.reuse ;  /* 0x00000001e8e8c824 */ /* 0x100fe200078e0a00 */
[----:B------:R-:W-:Y:S01]  /*6cd0*/  ISETP.GT.U32.AND P4, PT, R0, R235, PT ;  /* 0x000000eb0000720c */ /* 0x000fe20003f84070 */
[----:B------:R-:W-:Y:S01]  /*6ce0*/  @!P3 IMAD.IADD R234, R234, 0x1, -R0 ;  /* 0x00000001eaeab824 */ /* 0x000fe200078e0a00 */
[----:B------:R-:W-:Y:S01]  /*6cf0*/  ISETP.GT.U32.AND P2, PT, R0, R233, PT ;  /* 0x000000e90000720c */ /* 0x000fe20003f44070 */
[----:B------:R-:W-:Y:S01]  /*6d00*/  IMAD.HI.U32 R5, R2, R237, RZ ;  /* 0x000000ed02057227 */ /* 0x000fe200078e00ff */
[----:B------:R-:W-:-:S02]  /*6d10*/  ISETP.GT.U32.AND P3, PT, R0, R236, PT ;  /* 0x000000ec0000720c */ /* 0x000fc40003f64070 */
[----:B------:R-:W-:Y:S01]  /*6d20*/  IABS R11, R4 ;  /* 0x00000004000b7213 */ /* 0x000fe20000000000 */
[----:B------:R-:W-:Y:S01]  /*6d30*/  @!P1 IMAD.IADD R231, R231, 0x1, -R0 ;  /* 0x00000001e7e79824 */ /* 0x000fe200078e0a00 */
[----:B------:R-:W-:Y:S01]  /*6d40*/  ISETP.GE.AND P1, PT, R14, RZ, PT ;  /* 0x000000ff0e00720c */ /* 0x000fe20003f26270 */
[----:B------:R-:W-:Y:S01]  /*6d50*/  IMAD.MOV R5, RZ, RZ, -R5 ;  /* 0x000000ffff057224 */ /* 0x000fe200078e0a05 */
[----:B------:R-:W-:Y:S01]  /*6d60*/  LOP3.LUT R14, R3, 0x116, RZ, 0xfc, !PT ;  /* 0x00000116030e7812 */ /* 0x000fe200078efcff */
[----:B------:R-:W-:Y:S01]  /*6d70*/  @!P5 IMAD.MOV R232, RZ, RZ, -R232 ;  /* 0x000000ffffe8d224 */ /* 0x000fe200078e0ae8 */
[----:B------:R-:W-:Y:S01]  /*6d80*/  @!P6 IADD3 R231, -R231, RZ, RZ ;  /* 0x000000ffe7e7e210 */ /* 0x000fe20007ffe1ff */
[--C-:B------:R-:W-:Y:S01]  /*6d90*/  @!P4 IMAD.IADD R235, R235, 0x1, -R0.reuse ;  /* 0x00000001ebebc824 */ /* 0x100fe200078e0a00 */
[----:B------:R-:W-:Y:S01]  /*6da0*/  ISETP.GE.AND P6, PT, R6, RZ, PT ;  /* 0x000000ff0600720c */ /* 0x000fe20003fc6270 */
[----:B------:R-:W-:Y:S01]  /*6db0*/  IMAD R237, R0, R5, R237 ;  /* 0x0000000500ed7224 */ /* 0x000fe200078e02ed */
[----:B------:R-:W-:Y:S01]  /*6dc0*/  LOP3.LUT R5, R3, 0x10e, RZ, 0xfc, !PT ;  /* 0x0000010e03057812 */ /* 0x000fe200078efcff */
[----:B------:R-:W-:Y:S01]  /*6dd0*/  @!P2 IMAD.IADD R233, R233, 0x1, -R0 ;  /* 0x00000001e9e9a824 */ /* 0x000fe200078e0a00 */
[----:B------:R-:W-:-:S02]  /*6de0*/  @!P3 IADD3 R236, R236, -R0, RZ ;  /* 0x80000000ececb210 */ /* 0x000fc40007ffe0ff */
[----:B------:R-:W-:Y:S01]  /*6df0*/  ISETP.GT.U32.AND P4, PT, R0, R235, PT ;  /* 0x000000eb0000720c */ /* 0x000fe20003f84070 */
[----:B------:R-:W-:Y:S01]  /*6e00*/  @!P0 IMAD.MOV R233, RZ, RZ, -R233 ;  /* 0x000000ffffe98224 */ /* 0x000fe200078e0ae9 */
[----:B------:R-:W-:Y:S01]  /*6e10*/  IABS R239, R5 ;  /* 0x0000000500ef7213 */ /* 0x000fe20000000000 */
[----:B------:R-:W-:Y:S01]  /*6e20*/  @!P1 IMAD.MOV R234, RZ, RZ, -R234 ;  /* 0x000000ffffea9224 */ /* 0x000fe200078e0aea */
[----:B------:R-:W-:Y:S01]  /*6e30*/  ISETP.GE.AND P0, PT, R4, RZ, PT ;  /* 0x000000ff0400720c */ /* 0x000fe20003f06270 */
[----:B------:R-:W-:Y:S01]  /*6e40*/  IMAD.HI.U32 R4, R2, R11, RZ ;  /* 0x0000000b02047227 */ /* 0x000fe200078e00ff */
[----:B------:R-:W-:Y:S02]  /*6e50*/  ISETP.GT.U32.AND P3, PT, R0, R236, PT ;  /* 0x000000ec0000720c */ /* 0x000fe40003f64070 */
[----:B------:R-:W-:Y:S01]  /*6e60*/  ISETP.GE.AND P1, PT, R5, RZ, PT ;  /* 0x000000ff0500720c */ /* 0x000fe20003f26270 */
[----:B------:R-:W-:Y:S01]  /*6e70*/  IMAD.HI.U32 R5, R2, R239, RZ ;  /* 0x000000ef02057227 */ /* 0x000fe200078e00ff */
[----:B------:R-:W-:-:S02]  /*6e80*/  LOP3.LUT R6, R3, 0x110, RZ, 0xfc, !PT ;  /* 0x0000011003067812 */ /* 0x000fc400078efcff */
[----:B------:R-:W-:Y:S01]  /*6e90*/  ISETP.GE.AND P5, PT, R10, RZ, PT ;  /* 0x000000ff0a00720c */ /* 0x000fe20003fa6270 */
[----:B------:R-:W-:Y:S01]  /*6ea0*/  IMAD.MOV R4, RZ, RZ, -R4 ;  /* 0x000000ffff047224 */ /* 0x000fe200078e0a04 */
[----:B------:R-:W-:Y:S01]  /*6eb0*/  LOP3.LUT R10, R3, 0x112, RZ, 0xfc, !PT ;  /* 0x00000112030a7812 */ /* 0x000fe200078efcff */
[----:B------:R-:W-:Y:S01]  /*6ec0*/  IMAD.MOV R5, RZ, RZ, -R5 ;  /* 0x000000ffff057224 */ /* 0x000fe200078e0a05 */
[----:B------:R-:W-:Y:S01]  /*6ed0*/  IABS R13, R6 ;  /* 0x00000006000d7213 */ /* 0x000fe20000000000 */
[C---:B------:R-:W-:Y:S01]  /*6ee0*/  IMAD R238, R0.reuse, R4, R11 ;  /* 0x0000000400ee7224 */ /* 0x040fe200078e020b */
[----:B------:R-:W-:Y:S01]  /*6ef0*/  IABS R241, R10 ;  /* 0x0000000a00f17213 */ /* 0x000fe20000000000 */
[--C-:B------:R-:W-:Y:S01]  /*6f00*/  @!P4 IMAD.IADD R235, R235, 0x1, -R0.reuse ;  /* 0x00000001ebebc824 */ /* 0x100fe200078e0a00 */
[C---:B------:R-:W-:Y:S01]  /*6f10*/  ISETP.GT.U32.AND P4, PT, R0.reuse, R237, PT ;  /* 0x000000ed0000720c */ /* 0x040fe20003f84070 */
[----:B------:R-:W-:Y:S01]  /*6f20*/  IMAD R239, R0, R5, R239 ;  /* 0x0000000500ef7224 */ /* 0x000fe200078e02ef */
[----:B------:R-:W-:Y:S01]  /*6f30*/  ISETP.GE.AND P2, PT, R12, RZ, PT ;  /* 0x000000ff0c00720c */ /* 0x000fe20003f46270 */
[----:B------:R-:W-:Y:S01]  /*6f40*/  @!P3 IMAD.IADD R236, R236, 0x1, -R0 ;  /* 0x00000001ececb824 */ /* 0x000fe200078e0a00 */
[C---:B------:R-:W-:Y:S01]  /*6f50*/  ISETP.GT.U32.AND P3, PT, R0.reuse, R238, PT ;  /* 0x000000ee0000720c */ /* 0x040fe20003f64070 */
[----:B------:R-:W-:Y:S01]  /*6f60*/  @!P6 IMAD.MOV R235, RZ, RZ, -R235 ;  /* 0x000000ffffebe224 */ /* 0x000fe200078e0aeb */
[----:B------:R-:W-:Y:S01]  /*6f70*/  ISETP.GT.U32.AND P6, PT, R0, R239, PT ;  /* 0x000000ef0000720c */ /* 0x000fe20003fc4070 */
[----:B------:R-:W-:Y:S01]  /*6f80*/  IMAD.HI.U32 R4, R2, R13, RZ ;  /* 0x0000000d02047227 */ /* 0x000fe200078e00ff */
[----:B------:R-:W-:-:S02]  /*6f90*/  LOP3.LUT R12, R3, 0x114, RZ, 0xfc, !PT ;  /* 0x00000114030c7812 */ /* 0x000fc400078efcff */
[----:B------:R-:W-:Y:S01]  /*6fa0*/  IABS R243, R14 ;  /* 0x0000000e00f37213 */ /* 0x000fe20000000000 */
[----:B------:R-:W-:Y:S01]  /*6fb0*/  IMAD.HI.U32 R5, R2, R241, RZ ;  /* 0x000000f102057227 */ /* 0x000fe200078e00ff */
[----:B------:R-:W-:-:S03]  /*6fc0*/  IABS R11, R12 ;  /* 0x0000000c000b7213 */ /* 0x000fc60000000000 */
[----:B------:R-:W-:Y:S02]  /*6fd0*/  @!P4 IMAD.IADD R237, R237, 0x1, -R0 ;  /* 0x00000001ededc824 */ /* 0x000fe400078e0a00 */
[----:B------:R-:W-:Y:S01]  /*6fe0*/  @!P3 IADD3 R238, R238, -R0, RZ ;  /* 0x80000000eeeeb210 */ /* 0x000fe20007ffe0ff */
[----:B------:R-:W-:Y:S02]  /*6ff0*/  IMAD.MOV R4, RZ, RZ, -R4 ;  /* 0x000000ffff047224 */ /* 0x000fe400078e0a04 */
[----:B------:R-:W-:Y:S01]  /*7000*/  @!P6 IMAD.IADD R239, R239, 0x1, -R0 ;  /* 0x00000001efefe824 */ /* 0x000fe200078e0a00 */
[C---:B------:R-:W-:Y:S01]  /*7010*/  ISETP.GT.U32.AND P3, PT, R0.reuse, R238, PT ;  /* 0x000000ee0000720c */ /* 0x040fe20003f64070 */
[----:B------:R-:W-:Y:S01]  /*7020*/  IMAD.MOV R5, RZ, RZ, -R5 ;  /* 0x000000ffff057224 */ /* 0x000fe200078e0a05 */
[C---:B------:R-:W-:Y:S01]  /*7030*/  ISETP.GT.U32.AND P4, PT, R0.reuse, R237, PT ;  /* 0x000000ed0000720c */ /* 0x040fe20003f84070 */
[C---:B------:R-:W-:Y:S01]  /*7040*/  IMAD R240, R0.reuse, R4, R13 ;  /* 0x0000000400f07224 */ /* 0x040fe200078e020d */
[C---:B------:R-:W-:Y:S01]  /*7050*/  ISETP.GT.U32.AND P6, PT, R0.reuse, R239, PT ;  /* 0x000000ef0000720c */ /* 0x040fe20003fc4070 */
[----:B------:R-:W-:Y:S01]  /*7060*/  IMAD R241, R0, R5, R241 ;  /* 0x0000000500f17224 */ /* 0x000fe200078e02f1 */
[----:B------:R-:W-:Y:S01]  /*7070*/  IABS R13, R16 ;  /* 0x00000010000d7213 */ /* 0x000fe20000000000 */
[----:B------:R-:W-:-:S04]  /*7080*/  IMAD.HI.U32 R4, R2, R11, RZ ;  /* 0x0000000b02047227 */ /* 0x000fc800078e00ff */
[----:B------:R-:W-:Y:S02]  /*7090*/  IMAD.MOV R242, RZ, RZ, -R4 ;  /* 0x000000fffff27224 */ /* 0x000fe400078e0a04 */
[----:B------:R-:W-:Y:S01]  /*70a0*/  @!P3 IMAD.IADD R238, R238, 0x1, -R0 ;  /* 0x00000001eeeeb824 */ /* 0x000fe200078e0a00 */
[----:B------:R-:W-:Y:S01]  /*70b0*/  ISETP.GT.U32.AND P3, PT, R0, R240, PT ;  /* 0x000000f00000720c */ /* 0x000fe20003f64070 */
[----:B------:R-:W-:-:S04]  /*70c0*/  IMAD.HI.U32 R4, R2, R243, RZ ;  /* 0x000000f302047227 */ /* 0x000fc800078e00ff */
[--C-:B------:R-:W-:Y:S01]  /*70d0*/  @!P6 IMAD.IADD R239, R239, 0x1, -R0.reuse ;  /* 0x00000001efefe824 */ /* 0x100fe200078e0a00 */
[----:B------:R-:W-:Y:S01]  /*70e0*/  ISETP.GT.U32.AND P6, PT, R0, R241, PT ;  /* 0x000000f10000720c */ /* 0x000fe20003fc4070 */
[----:B------:R-:W-:Y:S01]  /*70f0*/  @!P4 IMAD.IADD R237, R237, 0x1, -R0 ;  /* 0x00000001ededc824 */ /* 0x000fe200078e0a00 */
[----:B------:R-:W-:Y:S01]  /*7100*/  ISETP.GE.AND P4, PT, R10, RZ, PT ;  /* 0x000000ff0a00720c */ /* 0x000fe20003f86270 */
[----:B------:R-:W-:Y:S02]  /*7110*/  IMAD R242, R0, R242, R11 ;  /* 0x000000f200f27224 */ /* 0x000fe400078e020b */
[----:B------:R-:W-:Y:S02]  /*7120*/  IMAD.MOV R10, RZ, RZ, -R4 ;  /* 0x000000ffff0a7224 */ /* 0x000fe400078e0a04 */
[----:B------:R-:W-:Y:S01]  /*7130*/  @!P3 IMAD.IADD R240, R240, 0x1, -R0 ;  /* 0x00000001f0f0b824 */ /* 0x000fe200078e0a00 */
[C---:B------:R-:W-:Y:S01]  /*7140*/  ISETP.GT.U32.AND P3, PT, R0.reuse, R242, PT ;  /* 0x000000f20000720c */ /* 0x040fe20003f64070 */
[----:B------:R-:W-:Y:S01]  /*7150*/  IMAD R243, R0, R10, R243 ;  /* 0x0000000a00f37224 */ /* 0x000fe200078e02f3 */
[----:B------:R-:W-:Y:S01]  /*7160*/  LOP3.LUT R10, R3, 0x120, RZ, 0xfc, !PT ;  /* 0x00000120030a7812 */ /* 0x000fe200078efcff */
[----:B------:R-:W-:-:S02]  /*7170*/  IMAD.HI.U32 R5, R2, R13, RZ ;  /* 0x0000000d02057227 */ /* 0x000fc400078e00ff */
[----:B------:R-:W-:Y:S02]  /*7180*/  @!P6 IADD3 R241, R241, -R0, RZ ;  /* 0x80000000f1f1e210 */ /* 0x000fe40007ffe0ff */
[----:B------:R-:W-:Y:S01]  /*7190*/  ISETP.GT.U32.AND P6, PT, R0, R243, PT ;  /* 0x000000f30000720c */ /* 0x000fe20003fc4070 */
[----:B------:R-:W-:Y:S01]  /*71a0*/  IMAD.MOV R5, RZ, RZ, -R5 ;  /* 0x000000ffff057224 */ /* 0x000fe200078e0a05 */
[----:B------:R-:W-:Y:S01]  /*71b0*/  IABS R105, R10 ;  /* 0x0000000a00697213 */ /* 0x000fe20000000000 */
[----:B------:R-:W-:Y:S01]  /*71c0*/  @!P5 IMAD.MOV R236, RZ, RZ, -R236 ;  /* 0x000000ffffecd224 */ /* 0x000fe200078e0aec */
[----:B------:R-:W-:Y:S01]  /*71d0*/  ISETP.GE.AND P5, PT, R6, RZ, PT ;  /* 0x000000ff0600720c */ /* 0x000fe20003fa6270 */
[----:B------:R-:W-:Y:S02]  /*71e0*/  IMAD R244, R0, R5, R13 ;  /* 0x0000000500f47224 */ /* 0x000fe400078e020d */
[----:B------:R-:W-:Y:S01]  /*71f0*/  @!P3 IMAD.IADD R242, R242, 0x1, -R0 ;  /* 0x00000001f2f2b824 */ /* 0x000fe200078e0a00 */
[----:B------:R-:W-:Y:S01]  /*7200*/  ISETP.GT.U32.AND P3, PT, R0, R241, PT ;  /* 0x000000f10000720c */ /* 0x000fe20003f64070 */
[----:B------:R-:W-:-:S04]  /*7210*/  IMAD.HI.U32 R4, R2, R15, RZ ;  /* 0x0000000f02047227 */ /* 0x000fc800078e00ff */
[----:B------:R-:W-:Y:S01]  /*7220*/  @!P6 IMAD.IADD R243, R243, 0x1, -R0 ;  /* 0x00000001f3f3e824 */ /* 0x000fe200078e0a00 */
[----:B------:R-:W-:Y:S01]  /*7230*/  ISETP.GT.U32.AND P6, PT, R0, R242, PT ;  /* 0x000000f20000720c */ /* 0x000fe20003fc4070 */
[----:B------:R-:W-:-:S04]  /*7240*/  IMAD.HI.U32 R6, R2, R245, RZ ;  /* 0x000000f502067227 */ /* 0x000fc800078e00ff */
[----:B------:R-:W-:Y:S01]  /*7250*/  @!P2 IMAD.MOV R237, RZ, RZ, -R237 ;  /* 0x000000ffffeda224 */ /* 0x000fe200078e0aed */
[C---:B------:R-:W-:Y:S01]  /*7260*/  ISETP.GT.U32.AND P2, PT, R0.reuse, R240, PT ;  /* 0x000000f00000720c */ /* 0x040fe20003f44070 */
[----:B------:R-:W-:Y:S01]  /*7270*/  @!P1 IMAD.MOV R239, RZ, RZ, -R239 ;  /* 0x000000ffffef9224 */ /* 0x000fe200078e0aef */
[C---:B------:R-:W-:Y:S01]  /*7280*/  ISETP.GT.U32.AND P1, PT, R0.reuse, R244, PT ;  /* 0x000000f40000720c */ /* 0x040fe20003f24070 */
[----:B------:R-:W-:Y:S02]  /*7290*/  IMAD.MOV R4, RZ, RZ, -R4 ;  /* 0x000000ffff047224 */ /* 0x000fe400078e0a04 */
[----:B------:R-:W-:Y:S02]  /*72a0*/  IMAD.MOV R6, RZ, RZ, -R6 ;  /* 0x000000ffff067224 */ /* 0x000fe400078e0a06 */
[----:B------:R-:W-:Y:S01]  /*72b0*/  @!P0 IMAD.MOV R238, RZ, RZ, -R238 ;  /* 0x000000ffffee8224 */ /* 0x000fe200078e0aee */
[C---:B------:R-:W-:Y:S01]  /*72c0*/  ISETP.GT.U32.AND P0, PT, R0.reuse, R243, PT ;  /* 0x000000f30000720c */ /* 0x040fe20003f04070 */
[----:B------:R-:W-:-:S02]  /*72d0*/  IMAD R246, R0, R4, R15 ;  /* 0x0000000400f67224 */ /* 0x000fc400078e020f */
[----:B------:R-:W-:Y:S01]  /*72e0*/  IMAD R245, R0, R6, R245 ;  /* 0x0000000600f57224 */ /* 0x000fe200078e02f5 */
[C---:B------:R-:W-:Y:S01]  /*72f0*/  LOP3.LUT R6, R3.reuse, 0x11e, RZ, 0xfc, !PT ;  /* 0x0000011e03067812 */ /* 0x040fe200078efcff */
[--C-:B------:R-:W-:Y:S01]  /*7300*/  @!P6 IMAD.IADD R242, R242, 0x1, -R0.reuse ;  /* 0x00000001f2f2e824 */ /* 0x100fe200078e0a00 */
[----:B------:R-:W-:Y:S01]  /*7310*/  ISETP.GT.U32.AND P6, PT, R0, R246, PT ;  /* 0x000000f60000720c */ /* 0x000fe20003fc4070 */
[--C-:B------:R-:W-:Y:S01]  /*7320*/  @!P2 IMAD.IADD R240, R240, 0x1, -R0.reuse ;  /* 0x00000001f0f0a824 */ /* 0x100fe200078e0a00 */
[----:B------:R-:W-:Y:S01]  /*7330*/  IABS R11, R6 ;  /* 0x00000006000b7213 */ /* 0x000fe20000000000 */
[--C-:B------:R-:W-:Y:S01]  /*7340*/  @!P1 IMAD.IADD R244, R244, 0x1, -R0.reuse ;  /* 0x00000001f4f49824 */ /* 0x100fe200078e0a00 */
[----:B------:R-:W-:Y:S01]  /*7350*/  ISETP.GT.U32.AND P2, PT, R0, R245, PT ;  /* 0x000000f50000720c */ /* 0x000fe20003f44070 */
[----:B------:R-:W-:Y:S01]  /*7360*/  IMAD.HI.U32 R5, R2, R105, RZ ;  /* 0x0000006902057227 */ /* 0x000fe200078e00ff */
[----:B------:R-:W-:Y:S02]  /*7370*/  ISETP.GE.AND P1, PT, R16, RZ, PT ;  /* 0x000000ff1000720c */ /* 0x000fe40003f26270 */
[----:B------:R-:W-:Y:S01]  /*7380*/  LOP3.LUT R16, R3, 0x13c, RZ, 0xfc, !PT ;  /* 0x0000013c03107812 */ /* 0x000fe200078efcff */
[----:B------:R-:W-:Y:S01]  /*7390*/  @!P3 IMAD.IADD R241, R241, 0x1, -R0 ;  /* 0x00000001f1f1b824 */ /* 0x000fe200078e0a00 */
[----:B------:R-:W-:Y:S01]  /*73a0*/  ISETP.GE.AND P3, PT, R12, RZ, PT ;  /* 0x000000ff0c00720c */ /* 0x000fe20003f66270 */
[----:B------:R-:W-:Y:S01]  /*73b0*/  IMAD.HI.U32 R4, R2, R11, RZ ;  /* 0x0000000b02047227 */ /* 0x000fe200078e00ff */
[----:B------:R-:W-:-:S03]  /*73c0*/  LOP3.LUT R12, R3, 0x124, RZ, 0xfc, !PT ;  /* 0x00000124030c7812 */ /* 0x000fc600078efcff */
[----:B------:R-:W-:Y:S01]  /*73d0*/  @!P0 IMAD.IADD R243, R243, 0x1, -R0 ;  /* 0x00000001f3f38824 */ /* 0x000fe200078e0a00 */
[----:B------:R-:W-:Y:S01]  /*73e0*/  ISETP.GE.AND P0, PT, R14, RZ, PT ;  /* 0x000000ff0e00720c */ /* 0x000fe20003f06270 */
[----:B------:R-:W-:Y:S01]  /*73f0*/  @!P5 IMAD.MOV R240, RZ, RZ, -R240 ;  /* 0x000000fffff0d224 */ /* 0x000fe200078e0af0 */
[----:B------:R-:W-:Y:S01]  /*7400*/  ISETP.GT.U32.AND P5, PT, R0, R244, PT ;  /* 0x000000f40000720c */ /* 0x000fe20003fa4070 */
[----:B------:R-:W-:Y:S01]  /*7410*/  IMAD.MOV R5, RZ, RZ, -R5 ;  /* 0x000000ffff057224 */ /* 0x000fe200078e0a05 */
[----:B------:R-:W-:Y:S01]  /*7420*/  IADD3 R4, -R4, RZ, RZ ;  /* 0x000000ff04047210 */ /* 0x000fe20007ffe1ff */
[----:B------:R-:W-:Y:S01]  /*7430*/  @!P6 IMAD.IADD R246, R246, 0x1, -R0 ;  /* 0x00000001f6f6e824 */ /* 0x000fe200078e0a00 */
[----:B------:R-:W-:Y:S01]  /*7440*/  IABS R107, R12 ;  /* 0x0000000c006b7213 */ /* 0x000fe20000000000 */
[C---:B------:R-:W-:Y:S01]  /*7450*/  IMAD R105, R0.reuse, R5, R105 ;  /* 0x0000000500697224 */ /* 0x040fe200078e0269 */
[C---:B------:R-:W-:Y:S01]  /*7460*/  LOP3.LUT R5, R3.reuse, 0x122, RZ, 0xfc, !PT ;  /* 0x0000012203057812 */ /* 0x040fe200078efcff */
[C---:B------:R-:W-:Y:S01]  /*7470*/  IMAD R104, R0.reuse, R4, R11 ;  /* 0x0000000400687224 */ /* 0x040fe200078e020b */
[----:B------:R-:W-:Y:S01]  /*7480*/  LOP3.LUT R14, R3, 0x132, RZ, 0xfc, !PT ;  /* 0x00000132030e7812 */ /* 0x000fe200078efcff */
[----:B------:R-:W-:Y:S01]  /*7490*/  @!P4 IMAD.MOV R241, RZ, RZ, -R241 ;  /* 0x000000fffff1c224 */ /* 0x000fe200078e0af1 */
[C---:B------:R-:W-:Y:S01]  /*74a0*/  ISETP.GT.U32.AND P4, PT, R0.reuse, R246, PT ;  /* 0x000000f60000720c */ /* 0x040fe20003f84070 */
[----:B------:R-:W-:Y:S01]  /*74b0*/  @!P3 IMAD.MOV R242, RZ, RZ, -R242 ;  /* 0x000000fffff2b224 */ /* 0x000fe200078e0af2 */
[----:B------:R-:W-:Y:S01]  /*74c0*/  IABS R11, R5 ;  /* 0x00000005000b7213 */ /* 0x000fe20000000000 */
[----:B------:R-:W-:Y:S01]  /*74d0*/  @!P0 IMAD.MOV R243, RZ, RZ, -R243 ;  /* 0x000000fffff38224 */ /* 0x000fe200078e0af3 */
[----:B------:R-:W-:Y:S01]  /*74e0*/  ISETP.GT.U32.AND P3, PT, R0, R104, PT ;  /* 0x000000680000720c */ /* 0x000fe20003f64070 */
[----:B------:R-:W-:Y:S01]  /*74f0*/  @!P5 IMAD.IADD R244, R244, 0x1, -R0 ;  /* 0x00000001f4f4d824 */ /* 0x000fe200078e0a00 */
[----:B------:R-:W-:Y:S01]  /*7500*/  ISETP.GE.AND P0, PT, R18, RZ, PT ;  /* 0x000000ff1200720c */ /* 0x000fe20003f06270 */
[----:B------:R-:W-:Y:S01]  /*7510*/  IMAD.HI.U32 R4, R2, R11, RZ ;  /* 0x0000000b02047227 */ /* 0x000fe200078e00ff */
[----:B------:R-:W-:-:S02]  /*7520*/  ISETP.GT.U32.AND P5, PT, R0, R105, PT ;  /* 0x000000690000720c */ /* 0x000fc40003fa4070 */
[----:B------:R-:W-:Y:S01]  /*7530*/  IABS R15, R14 ;  /* 0x0000000e000f7213 */ /* 0x000fe20000000000 */
[----:B------:R-:W-:Y:S01]  /*7540*/  IMAD.MOV R4, RZ, RZ, -R4 ;  /* 0x000000ffff047224 */ /* 0x000fe200078e0a04 */
[C---:B------:R-:W-:Y:S01]  /*7550*/  LOP3.LUT R18, R3.reuse, 0x13e, RZ, 0xfc, !PT ;  /* 0x0000013e03127812 */ /* 0x040fe200078efcff */
[--C-:B------:R-:W-:Y:S01]  /*7560*/  @!P4 IMAD.IADD R246, R246, 0x1, -R0.reuse ;  /* 0x00000001f6f6c824 */ /* 0x100fe200078e0a00 */
[----:B------:R-:W-:Y:S01]  /*7570*/  ISETP.GE.AND P4, PT, R10, RZ, PT ;  /* 0x000000ff0a00720c */ /* 0x000fe20003f86270 */
[----:B------:R-:W-:Y:S01]  /*7580*/  IMAD R106, R0, R4, R11 ;  /* 0x00000004006a7224 */ /* 0x000fe200078e020b */
[----:B------:R-:W-:Y:S01]  /*7590*/  LOP3.LUT R4, R3, 0x126, RZ, 0xfc, !PT ;  /* 0x0000012603047812 */ /* 0x000fe200078efcff */
[----:B------:R-:W-:Y:S01]  /*75a0*/  @!P3 IMAD.IADD R104, R104, 0x1, -R0 ;  /* 0x000000016868b824 */ /* 0x000fe200078e0a00 */
[----:B------:R-:W-:Y:S01]  /*75b0*/  ISETP.GE.AND P3, PT, R5, RZ, PT ;  /* 0x000000ff0500720c */ /* 0x000fe20003f66270 */
[----:B------:R-:W-:Y:S01]  /*75c0*/  @!P0 IMAD.MOV R246, RZ, RZ, -R246 ;  /* 0x000000fffff68224 */ /* 0x000fe200078e0af6 */
[C---:B------:R-:W-:Y:S01]  /*75d0*/  ISETP.GT.U32.AND P0, PT, R0.reuse, R106, PT ;  /* 0x0000006a0000720c */ /* 0x040fe20003f04070 */
[--C-:B------:R-:W-:Y:S01]  /*75e0*/  @!P2 IMAD.IADD R245, R245, 0x1, -R0.reuse ;  /* 0x00000001f5f5a824 */ /* 0x100fe200078e0a00 */
[----:B------:R-:W-:Y:S01]  /*75f0*/  IABS R11, R4 ;  /* 0x00000004000b7213 */ /* 0x000fe20000000000 */
[----:B------:R-:W-:Y:S01]  /*7600*/  @!P5 IMAD.IADD R105, R105, 0x1, -R0 ;  /* 0x000000016969d824 */ /* 0x000fe200078e0a00 */
[----:B------:R-:W-:Y:S01]  /*7610*/  LOP3.LUT R10, R3, 0x12a, RZ, 0xfc, !PT ;  /* 0x0000012a030a7812 */ /* 0x000fe200078efcff */
[----:B------:R-:W-:Y:S01]  /*7620*/  @!P1 IMAD.MOV R244, RZ, RZ, -R244 ;  /* 0x000000fffff49224 */ /* 0x000fe200078e0af4 */
[----:B------:R-:W-:Y:S01]  /*7630*/  ISETP.GT.U32.AND P1, PT, R0, R104, PT ;  /* 0x000000680000720c */ /* 0x000fe20003f24070 */
[----:B------:R-:W-:Y:S01]  /*7640*/  IMAD.HI.U32 R5, R2, R107, RZ ;  /* 0x0000006b02057227 */ /* 0x000fe200078e00ff */
[----:B------:R-:W-:-:S02]  /*7650*/  ISETP.GT.U32.AND P6, PT, R0, R245, PT ;  /* 0x000000f50000720c */ /* 0x000fc40003fc4070 */
[----:B------:R-:W-:Y:S01]  /*7660*/  ISETP.GT.U32.AND P5, PT, R0, R105, PT ;  /* 0x000000690000720c */ /* 0x000fe20003fa4070 */
[----:B------:R-:W-:Y:S01]  /*7670*/  IMAD.MOV R5, RZ, RZ, -R5 ;  /* 0x000000ffff057224 */ /* 0x000fe200078e0a05 */
[----:B------:R-:W-:Y:S01]  /*7680*/  IABS R113, R10 ;  /* 0x0000000a00717213 */ /* 0x000fe20000000000 */
[--C-:B------:R-:W-:Y:S01]  /*7690*/  @!P0 IMAD.IADD R106, R106, 0x1, -R0.reuse ;  /* 0x000000016a6a8824 */ /* 0x100fe200078e0a00 */
[----:B------:R-:W-:Y:S01]  /*76a0*/  ISETP.GE.AND P2, PT, R17, RZ, PT ;  /* 0x000000ff1100720c */ /* 0x000fe20003f46270 */
[C---:B------:R-:W-:Y:S01]  /*76b0*/  IMAD R107, R0.reuse, R5, R107 ;  /* 0x00000005006b7224 */ /* 0x040fe200078e026b */
[----:B------:R-:W-:Y:S02]  /*76c0*/  LOP3.LUT R5, R3, 0x128, RZ, 0xfc, !PT ;  /* 0x0000012803057812 */ /* 0x000fe400078efcff */
[----:B------:R-:W-:Y:S01]  /*76d0*/  ISETP.GT.U32.AND P0, PT, R0, R106, PT ;  /* 0x0000006a0000720c */ /* 0x000fe20003f04070 */
[----:B------:R-:W-:Y:S01]  /*76e0*/  @!P1 IMAD.IADD R104, R104, 0x1, -R0 ;  /* 0x0000000168689824 */ /* 0x000fe200078e0a00 */
[----:B------:R-:W-:Y:S01]  /*76f0*/  ISETP.GE.AND P1, PT, R4, RZ, PT ;  /* 0x000000ff0400720c */ /* 0x000fe20003f26270 */
[----:B------:R-:W-:Y:S01]  /*7700*/  IMAD.HI.U32 R4, R2, R11, RZ ;  /* 0x0000000b02047227 */ /* 0x000fe200078e00ff */
[----:B------:R-:W-:-:S02]  /*7710*/  @!P6 IADD3 R245, R245, -R0, RZ ;  /* 0x80000000f5f5e210 */ /* 0x000fc40007ffe0ff */
[----:B------:R-:W-:Y:S01]  /*7720*/  @!P5 IADD3 R105, R105, -R0, RZ ;  /* 0x800000006969d210 */ /* 0x000fe20007ffe0ff */
[----:B------:R-:W-:Y:S01]  /*7730*/  IMAD.MOV R4, RZ, RZ, -R4 ;  /* 0x000000ffff047224 */ /* 0x000fe200078e0a04 */
[----:B------:R-:W-:Y:S01]  /*7740*/  ISETP.GE.AND P6, PT, R6, RZ, PT ;  /* 0x000000ff0600720c */ /* 0x000fe20003fc6270 */
[----:B------:R-:W-:Y:S01]  /*7750*/  IMAD.HI.U32 R6, R2, R113, RZ ;  /* 0x0000007102067227 */ /* 0x000fe200078e00ff */
[C---:B------:R-:W-:Y:S02]  /*7760*/  ISETP.GT.U32.AND P5, PT, R0.reuse, R107, PT ;  /* 0x0000006b0000720c */ /* 0x040fe40003fa4070 */
[----:B------:R-:W-:Y:S01]  /*7770*/  IABS R109, R5 ;  /* 0x00000005006d7213 */ /* 0x000fe20000000000 */
[----:B------:R-:W-:Y:S01]  /*7780*/  IMAD R108, R0, R4, R11 ;  /* 0x00000004006c7224 */ /* 0x000fe200078e020b */
[----:B------:R-:W-:Y:S01]  /*7790*/  IABS R17, R16 ;  /* 0x0000001000117213 */ /* 0x000fe20000000000 */
[----:B------:R-:W-:Y:S02]  /*77a0*/  @!P0 IMAD.IADD R106, R106, 0x1, -R0 ;  /* 0x000000016a6a8824 */ /* 0x000fe400078e0a00 */
[----:B------:R-:W-:Y:S01]  /*77b0*/  IMAD.MOV R6, RZ, RZ, -R6 ;  /* 0x000000ffff067224 */ /* 0x000fe200078e0a06 */
[----:B------:R-:W-:Y:S01]  /*77c0*/  ISETP.GT.U32.AND P0, PT, R0, R108, PT ;  /* 0x0000006c0000720c */ /* 0x000fe20003f04070 */
[----:B------:R-:W-:Y:S01]  /*77d0*/  @!P2 IMAD.MOV R245, RZ, RZ, -R245 ;  /* 0x000000fffff5a224 */ /* 0x000fe200078e0af5 */
[----:B------:R-:W-:Y:S01]  /*77e0*/  ISETP.GE.AND P2, PT, R12, RZ, PT ;  /* 0x000000ff0c00720c */ /* 0x000fe20003f46270 */
[----:B------:R-:W-:Y:S01]  /*77f0*/  @!P6 IMAD.MOV R104, RZ, RZ, -R104 ;  /* 0x000000ffff68e224 */ /* 0x000fe200078e0a68 */
[----:B------:R-:W-:Y:S01]  /*7800*/  ISETP.GE.AND P6, PT, R5, RZ, PT ;  /* 0x000000ff0500720c */ /* 0x000fe20003fc6270 */
[----:B------:R-:W-:Y:S01]  /*7810*/  @!P5 IMAD.IADD R107, R107, 0x1, -R0 ;  /* 0x000000016b6bd824 */ /* 0x000fe200078e0a00 */
[----:B------:R-:W-:Y:S01]  /*7820*/  LOP3.LUT R12, R3, 0x130, RZ, 0xfc, !PT ;  /* 0x00000130030c7812 */ /* 0x000fe200078efcff */
[----:B------:R-:W-:-:S03]  /*7830*/  IMAD.HI.U32 R5, R2, R109, RZ ;  /* 0x0000006d02057227 */ /* 0x000fc600078e00ff */
[C---:B------:R-:W-:Y:S01]  /*7840*/  ISETP.GT.U32.AND P5, PT, R0.reuse, R107, PT ;  /* 0x0000006b0000720c */ /* 0x040fe20003fa4070 */
[----:B------:R-:W-:Y:S01]  /*7850*/  IMAD.MOV R5, RZ, RZ, -R5 ;  /* 0x000000ffff057224 */ /* 0x000fe200078e0a05 */
[----:B------:R-:W-:Y:S01]  /*7860*/  IABS R13, R12 ;  /* 0x0000000c000d7213 */ /* 0x000fe20000000000 */
[----:B------:R-:W-:Y:S01]  /*7870*/  IMAD R113, R0, R6, R113 ;  /* 0x0000000600717224 */ /* 0x000fe200078e0271 */
[----:B------:R-:W-:Y:S01]  /*7880*/  @!P0 IADD3 R108, R108, -R0, RZ ;  /* 0x800000006c6c8210 */ /* 0x000fe20007ffe0ff */
[C---:B------:R-:W-:Y:S01]  /*7890*/  IMAD R109, R0.reuse, R5, R109 ;  /* 0x00000005006d7224 */ /* 0x040fe200078e026d */
[----:B------:R-:W-:Y:S01]  /*78a0*/  LOP3.LUT R5, R3, 0x12c, RZ, 0xfc, !PT ;  /* 0x0000012c03057812 */ /* 0x000fe200078efcff */
[----:B------:R-:W-:Y:S01]  /*78b0*/  @!P4 IMAD.MOV R105, RZ, RZ, -R105 ;  /* 0x000000ffff69c224 */ /* 0x000fe200078e0a69 */
[----:B------:R-:W-:Y:S01]  /*78c0*/  ISETP.GT.U32.AND P0, PT, R0, R113, PT ;  /* 0x000000710000720c */ /* 0x000fe20003f04070 */
[----:B------:R-:W-:Y:S01]  /*78d0*/  @!P3 IMAD.MOV R106, RZ, RZ, -R106 ;  /* 0x000000ffff6ab224 */ /* 0x000fe200078e0a6a */
[----:B------:R-:W-:Y:S01]  /*78e0*/  IABS R115, R5 ;  /* 0x0000000500737213 */ /* 0x000fe20000000000 */
[----:B------:R-:W-:Y:S01]  /*78f0*/  IMAD.HI.U32 R6, R2, R15, RZ ;  /* 0x0000000f02067227 */ /* 0x000fe200078e00ff */
[----:B------:R-:W-:-:S02]  /*7900*/  ISETP.GE.AND P4, PT, R10, RZ, PT ;  /* 0x000000ff0a00720c */ /* 0x000fc40003f86270 */
[----:B------:R-:W-:Y:S01]  /*7910*/  LOP3.LUT R10, R3, 0x12e, RZ, 0xfc, !PT ;  /* 0x0000012e030a7812 */ /* 0x000fe200078efcff */
[----:B------:R-:W-:Y:S01]  /*7920*/  @!P5 IMAD.IADD R107, R107, 0x1, -R0 ;  /* 0x000000016b6bd824 */ /* 0x000fe200078e0a00 */
[----:B------:R-:W-:Y:S01]  /*7930*/  ISETP.GT.U32.AND P5, PT, R0, R109, PT ;  /* 0x0000006d0000720c */ /* 0x000fe20003fa4070 */
[----:B------:R-:W-:Y:S01]  /*7940*/  IMAD.HI.U32 R4, R2, R115, RZ ;  /* 0x0000007302047227 */ /* 0x000fe200078e00ff */
[----:B------:R-:W-:Y:S02]  /*7950*/  ISETP.GT.U32.AND P3, PT, R0, R108, PT ;  /* 0x0000006c0000720c */ /* 0x000fe40003f64070 */
[----:B------:R-:W-:Y:S01]  /*7960*/  IABS R11, R10 ;  /* 0x0000000a000b7213 */ /* 0x000fe20000000000 */
[----:B------:R-:W-:Y:S01]  /*7970*/  IMAD.MOV R4, RZ, RZ, -R4 ;  /* 0x000000ffff047224 */ /* 0x000fe200078e0a04 */
[----:B------:R-:W-:Y:S01]  /*7980*/  IADD3 R6, -R6, RZ, RZ ;  /* 0x000000ff06067210 */ /* 0x000fe20007ffe1ff */
[----:B------:R-:W-:Y:S02]  /*7990*/  @!P0 IMAD.IADD R113, R113, 0x1, -R0 ;  /* 0x0000000171718824 */ /* 0x000fe400078e0a00 */
[----:B------:R-:W-:-:S02]  /*79a0*/  IMAD R115, R0, R4, R115 ;  /* 0x0000000400737224 */ /* 0x000fc400078e0273 */
[----:B------:R-:W-:Y:S01]  /*79b0*/  IMAD.HI.U32 R4, R2, R11, RZ ;  /* 0x0000000b02047227 */ /* 0x000fe200078e00ff */
[----:B------:R-:W-:-:S03]  /*79c0*/  ISETP.GT.U32.AND P0, PT, R0, R113, PT ;  /* 0x000000710000720c */ /* 0x000fc60003f04070 */
[----:B------:R-:W-:Y:S01]  /*79d0*/  @!P2 IMAD.MOV R107, RZ, RZ, -R107 ;  /* 0x000000ffff6ba224 */ /* 0x000fe200078e0a6b */
[----:B------:R-:W-:Y:S01]  /*79e0*/  ISETP.GE.AND P2, PT, R5, RZ, PT ;  /* 0x000000ff0500720c */ /* 0x000fe20003f46270 */
[----:B------:R-:W-:Y:S02]  /*79f0*/  @!P5 IMAD.IADD R109, R109, 0x1, -R0 ;  /* 0x000000016d6dd824 */ /* 0x000fe400078e0a00 */
[----:B------:R-:W-:-:S03]  /*7a00*/  IMAD.HI.U32 R5, R2, R13, RZ ;  /* 0x0000000d02057227 */ /* 0x000fc600078e00ff */
[----:B------:R-:W-:Y:S01]  /*7a10*/  ISETP.GT.U32.AND P5, PT, R0, R109, PT ;  /* 0x0000006d0000720c */ /* 0x000fe20003fa4070 */
[----:B------:R-:W-:Y:S02]  /*7a20*/  IMAD.MOV R4, RZ, RZ, -R4 ;  /* 0x000000ffff047224 */ /* 0x000fe400078e0a04 */
[----:B------:R-:W-:Y:S01]  /*7a30*/  @!P3 IMAD.IADD R108, R108, 0x1, -R0 ;  /* 0x000000016c6cb824 */ /* 0x000fe200078e0a00 */
[C---:B------:R-:W-:Y:S01]  /*7a40*/  ISETP.GT.U32.AND P3, PT, R0.reuse, R115, PT ;  /* 0x000000730000720c */ /* 0x040fe20003f64070 */
[----:B------:R-:W-:Y:S02]  /*7a50*/  IMAD.MOV R5, RZ, RZ, -R5 ;  /* 0x000000ffff057224 */ /* 0x000fe400078e0a05 */
[C---:B------:R-:W-:Y:S01]  /*7a60*/  IMAD R114, R0.reuse, R4, R11 ;  /* 0x0000000400727224 */ /* 0x040fe200078e020b */
[----:B------:R-:W-:Y:S01]  /*7a70*/  LOP3.LUT R11, R3, 0x136, RZ, 0xfc, !PT ;  /* 0x00000136030b7812 */ /* 0x000fe200078efcff */
[C---:B------:R-:W-:Y:S02]  /*7a80*/  IMAD R110, R0.reuse, R5, R13 ;  /* 0x00000005006e7224 */ /* 0x040fe400078e020d */
[----:B------:R-:W-:Y:S01]  /*7a90*/  @!P1 IMAD.MOV R108, RZ, RZ, -R108 ;  /* 0x000000ffff6c9224 */ /* 0x000fe200078e0a6c */
[C---:B------:R-:W-:Y:S01]  /*7aa0*/  ISETP.GT.U32.AND P1, PT, R0.reuse, R114, PT ;  /* 0x000000720000720c */ /* 0x040fe20003f24070 */
[--C-:B------:R-:W-:Y:S01]  /*7ab0*/  @!P0 IMAD.IADD R113, R113, 0x1, -R0.reuse ;  /* 0x0000000171718824 */ /* 0x100fe200078e0a00 */
[----:B------:R-:W-:Y:S01]  /*7ac0*/  ISETP.GT.U32.AND P0, PT, R0, R110, PT ;  /* 0x0000006e0000720c */ /* 0x000fe20003f04070 */
[--C-:B------:R-:W-:Y:S01]  /*7ad0*/  @!P5 IMAD.IADD R109, R109, 0x1, -R0.reuse ;  /* 0x000000016d6dd824 */ /* 0x100fe200078e0a00 */
[----:B------:R-:W-:Y:S01]  /*7ae0*/  ISETP.GE.AND P5, PT, R10, RZ, PT ;  /* 0x000000ff0a00720c */ /* 0x000fe20003fa6270 */
[--C-:B------:R-:W-:Y:S01]  /*7af0*/  @!P3 IMAD.IADD R115, R115, 0x1, -R0.reuse ;  /* 0x000000017373b824 */ /* 0x100fe200078e0a00 */
[----:B------:R-:W-:Y:S01]  /*7b00*/  LOP3.LUT R10, R3, 0x134, RZ, 0xfc, !PT ;  /* 0x00000134030a7812 */ /* 0x000fe200078efcff */
[C---:B------:R-:W-:Y:S01]  /*7b10*/  IMAD R112, R0.reuse, R6, R15 ;  /* 0x0000000600707224 */ /* 0x040fe200078e020f */
[----:B------:R-:W-:Y:S01]  /*7b20*/  IABS R5, R11 ;  /* 0x0000000b00057213 */ /* 0x000fe20000000000 */
[----:B------:R-:W-:Y:S01]  /*7b30*/  @!P4 IMAD.MOV R113, RZ, RZ, -R113 ;  /* 0x000000ffff71c224 */ /* 0x000fe200078e0a71 */
[C---:B------:R-:W-:Y:S01]  /*7b40*/  ISETP.GT.U32.AND P3, PT, R0.reuse, R115, PT ;  /* 0x000000730000720c */ /* 0x040fe20003f64070 */
[----:B------:R-:W-:Y:S01]  /*7b50*/  @!P6 IMAD.MOV R109, RZ, RZ, -R109 ;  /* 0x000000ffff6de224 */ /* 0x000fe200078e0a6d */
[----:B------:R-:W-:Y:S01]  /*7b60*/  ISETP.GT.U32.AND P4, PT, R0, R112, PT ;  /* 0x000000700000720c */ /* 0x000fe20003f84070 */
[--C-:B------:R-:W-:Y:S01]  /*7b70*/  @!P1 IMAD.IADD R114, R114, 0x1, -R0.reuse ;  /* 0x0000000172729824 */ /* 0x100fe200078e0a00 */
[----:B------:R-:W-:Y:S01]  /*7b80*/  IABS R111, R10 ;  /* 0x0000000a006f7213 */ /* 0x000fe20000000000 */
[----:B------:R-:W-:Y:S01]  /*7b90*/  @!P0 IMAD.IADD R110, R110, 0x1, -R0 ;  /* 0x000000016e6e8824 */ /* 0x000fe200078e0a00 */
[----:B------:R-:W-:-:S02]  /*7ba0*/  ISETP.GE.AND P1, PT, R10, RZ, PT ;  /* 0x000000ff0a00720c */ /* 0x000fc40003f26270 */
[----:B------:R-:W-:Y:S01]  /*7bb0*/  ISETP.GT.U32.AND P0, PT, R0, R114, PT ;  /* 0x000000720000720c */ /* 0x000fe20003f04070 */
[----:B------:R-:W-:Y:S01]  /*7bc0*/  IMAD.HI.U32 R4, R2, R111, RZ ;  /* 0x0000006f02047227 */ /* 0x000fe200078e00ff */
[----:B------:R-:W-:Y:S02]  /*7bd0*/  LOP3.LUT R10, R3, 0x138, RZ, 0xfc, !PT ;  /* 0x00000138030a7812 */ /* 0x000fe400078efcff */
[----:B------:R-:W-:Y:S01]  /*7be0*/  ISETP.GE.AND P6, PT, R12, RZ, PT ;  /* 0x000000ff0c00720c */ /* 0x000fe20003fc6270 */
[----:B------:R-:W-:Y:S01]  /*7bf0*/  IMAD.MOV R4, RZ, RZ, -R4 ;  /* 0x000000ffff047224 */ /* 0x000fe200078e0a04 */
[----:B------:R-:W-:Y:S01]  /*7c00*/  IABS R13, R10 ;  /* 0x0000000a000d7213 */ /* 0x000fe20000000000 */
[----:B------:R-:W-:Y:S01]  /*7c10*/  @!P3 IMAD.IADD R115, R115, 0x1, -R0 ;  /* 0x000000017373b824 */ /* 0x000fe200078e0a00 */
[----:B------:R-:W-:Y:S01]  /*7c20*/  @!P4 IADD3 R112, R112, -R0, RZ ;  /* 0x800000007070c210 */ /* 0x000fe20007ffe0ff */
[C---:B------:R-:W-:Y:S01]  /*7c30*/  IMAD R111, R0.reuse, R4, R111 ;  /* 0x00000004006f7224 */ /* 0x040fe200078e026f */
[----:B------:R-:W-:Y:S01]  /*7c40*/  ISETP.GT.U32.AND P4, PT, R0, R110, PT ;  /* 0x0000006e0000720c */ /* 0x000fe20003f84070 */
[----:B------:R-:W-:Y:S01]  /*7c50*/  IMAD.HI.U32 R4, R2, R5, RZ ;  /* 0x0000000502047227 */ /* 0x000fe200078e00ff */
[----:B------:R-:W-:-:S02]  /*7c60*/  ISETP.GE.AND P3, PT, R14, RZ, PT ;  /* 0x000000ff0e00720c */ /* 0x000fc40003f66270 */
[----:B------:R-:W-:Y:S01]  /*7c70*/  LOP3.LUT R14, R3, 0x13a, RZ, 0xfc, !PT ;  /* 0x0000013a030e7812 */ /* 0x000fe200078efcff */
[----:B------:R-:W-:Y:S01]  /*7c80*/  @!P2 IMAD.MOV R115, RZ, RZ, -R115 ;  /* 0x000000ffff73a224 */ /* 0x000fe200078e0a73 */
[----:B------:R-:W-:Y:S01]  /*7c90*/  ISETP.GT.U32.AND P2, PT, R0, R112, PT ;  /* 0x000000700000720c */ /* 0x000fe20003f44070 */
[----:B------:R-:W-:Y:S01]  /*7ca0*/  @!P0 IMAD.IADD R114, R114, 0x1, -R0 ;  /* 0x0000000172728824 */ /* 0x000fe200078e0a00 */
[----:B------:R-:W-:Y:S01]  /*7cb0*/  ISETP.GT.U32.AND P0, PT, R0, R111, PT ;  /* 0x0000006f0000720c */ /* 0x000fe20003f04070 */
[----:B------:R-:W-:Y:S01]  /*7cc0*/  IMAD.MOV R4, RZ, RZ, -R4 ;  /* 0x000000ffff047224 */ /* 0x000fe200078e0a04 */
[----:B------:R-:W-:Y:S02]  /*7cd0*/  IABS R15, R14 ;  /* 0x0000000e000f7213 */ /* 0x000fe40000000000 */
[----:B------:R-:W-:Y:S01]  /*7ce0*/  @!P5 IADD3 R114, -R114, RZ, RZ ;  /* 0x000000ff7272d210 */ /* 0x000fe20007ffe1ff */
[----:B------:R-:W-:Y:S02]  /*7cf0*/  IMAD R6, R0, R4, R5 ;  /* 0x0000000400067224 */ /* 0x000fe400078e0205 */
[----:B------:R-:W-:-:S04]  /*7d00*/  IMAD.HI.U32 R4, R2, R13, RZ ;  /* 0x0000000d02047227 */ /* 0x000fc800078e00ff */
[----:B------:R-:W-:Y:S01]  /*7d10*/  @!P4 IMAD.IADD R110, R110, 0x1, -R0 ;  /* 0x000000016e6ec824 */ /* 0x000fe200078e0a00 */
[----:B------:R-:W-:Y:S01]  /*7d20*/  ISETP.GT.U32.AND P4, PT, R0, R6, PT ;  /* 0x000000060000720c */ /* 0x000fe20003f84070 */
[----:B------:R-:W-:-:S04]  /*7d30*/  IMAD.HI.U32 R5, R2, R15, RZ ;  /* 0x0000000f02057227 */ /* 0x000fc800078e00ff */
[----:B------:R-:W-:Y:S02]  /*7d40*/  IMAD.MOV R4, RZ, RZ, -R4 ;  /* 0x000000ffff047224 */ /* 0x000fe400078e0a04 */
[--C-:B------:R-:W-:Y:S01]  /*7d50*/  @!P2 IMAD.IADD R112, R112, 0x1, -R0.reuse ;  /* 0x000000017070a824 */ /* 0x100fe200078e0a00 */
[----:B------:R-:W-:Y:S01]  /*7d60*/  ISETP.GE.AND P2, PT, R11, RZ, PT ;  /* 0x000000ff0b00720c */ /* 0x000fe20003f46270 */
[----:B------:R-:W-:Y:S01]  /*7d70*/  @!P0 IMAD.IADD R111, R111, 0x1, -R0 ;  /* 0x000000016f6f8824 */ /* 0x000fe200078e0a00 */
[----:B------:R-:W-:Y:S01]  /*7d80*/  ISETP.GE.AND P0, PT, R10, RZ, PT ;  /* 0x000000ff0a00720c */ /* 0x000fe20003f06270 */
[----:B------:R-:W-:-:S03]  /*7d90*/  IMAD.HI.U32 R11, R2, R17, RZ ;  /* 0x00000011020b7227 */ /* 0x000fc600078e00ff */
[C---:B------:R-:W-:Y:S01]  /*7da0*/  ISETP.GT.U32.AND P5, PT, R0.reuse, R111, PT ;  /* 0x0000006f0000720c */ /* 0x040fe20003fa4070 */
[----:B------:R-:W-:Y:S02]  /*7db0*/  IMAD.MOV R5, RZ, RZ, -R5 ;  /* 0x000000ffff057224 */ /* 0x000fe400078e0a05 */
[C---:B------:R-:W-:Y:S01]  /*7dc0*/  IMAD R10, R0.reuse, R4, R13 ;  /* 0x00000004000a7224 */ /* 0x040fe200078e020d */
[----:B------:R-:W-:Y:S01]  /*7dd0*/  IABS R13, R18 ;  /* 0x00000012000d7213 */ /* 0x000fe20000000000 */
[----:B------:R-:W-:Y:S02]  /*7de0*/  IMAD.MOV R12, RZ, RZ, -R11 ;  /* 0x000000ffff0c7224 */ /* 0x000fe400078e0a0b */
[C---:B------:R-:W-:Y:S01]  /*7df0*/  IMAD R11, R0.reuse, R5, R15 ;  /* 0x00000005000b7224 */ /* 0x040fe200078e020f */
[----:B------:R-:W-:Y:S01]  /*7e00*/  IABS R15, R19 ;  /* 0x00000013000f7213 */ /* 0x000fe20000000000 */
[----:B------:R-:W-:Y:S01]  /*7e10*/  @!P6 IMAD.MOV R110, RZ, RZ, -R110 ;  /* 0x000000ffff6ee224 */ /* 0x000fe200078e0a6e */
[----:B------:R-:W-:Y:S01]  /*7e20*/  ISETP.GT.U32.AND P6, PT, R0, R10, PT ;  /* 0x0000000a0000720c */ /* 0x000fe20003fc4070 */
[----:B------:R-:W-:-:S02]  /*7e30*/  @!P4 IMAD.IADD R6, R6, 0x1, -R0 ;  /* 0x000000010606c824 */ /* 0x000fc400078e0a00 */
[----:B------:R-:W-:Y:S01]  /*7e40*/  @!P3 IMAD.MOV R112, RZ, RZ, -R112 ;  /* 0x000000ffff70b224 */ /* 0x000fe200078e0a70 */
[C---:B------:R-:W-:Y:S01]  /*7e50*/  ISETP.GT.U32.AND P3, PT, R0.reuse, R11, PT ;  /* 0x0000000b0000720c */ /* 0x040fe20003f64070 */
[C---:B------:R-:W-:Y:S01]  /*7e60*/  IMAD R12, R0.reuse, R12, R17 ;  /* 0x0000000c000c7224 */ /* 0x040fe200078e0211 */
[----:B------:R-:W-:Y:S01]  /*7e70*/  ISETP.GT.U32.AND P4, PT, R0, R6, PT ;  /* 0x000000060000720c */ /* 0x000fe20003f84070 */
[----:B------:R-:W-:Y:S01]  /*7e80*/  IMAD.HI.U32 R4, R2, R13, RZ ;  /* 0x0000000d02047227 */ /* 0x000fe200078e00ff */
[----:B------:R-:W-:-:S03]  /*7e90*/  IABS R17, R21 ;  /* 0x0000001500117213 */ /* 0x000fc60000000000 */
[----:B------:R-:W-:Y:S02]  /*7ea0*/  IMAD.MOV R5, RZ, RZ, -R4 ;  /* 0x000000ffff057224 */ /* 0x000fe400078e0a04 */
[--C-:B------:R-:W-:Y:S01]  /*7eb0*/  @!P6 IMAD.IADD R10, R10, 0x1, -R0.reuse ;  /* 0x000000010a0ae824 */ /* 0x100fe200078e0a00 */
[----:B------:R-:W-:Y:S01]  /*7ec0*/  ISETP.GE.AND P6, PT, R16, RZ, PT ;  /* 0x000000ff1000720c */ /* 0x000fe20003fc6270 */
[C---:B------:R-:W-:Y:S01]  /*7ed0*/  IMAD R13, R0.reuse, R5, R13 ;  /* 0x00000005000d7224 */ /* 0x040fe200078e020d */
[----:B------:R-:W-:Y:S01]  /*7ee0*/  IABS R5, R20 ;  /* 0x0000001400057213 */ /* 0x000fe20000000000 */
[--C-:B------:R-:W-:Y:S01]  /*7ef0*/  @!P3 IMAD.IADD R11, R11, 0x1, -R0.reuse ;  /* 0x000000010b0bb824 */ /* 0x100fe200078e0a00 */
[----:B------:R-:W-:Y:S01]  /*7f00*/  ISETP.GT.U32.AND P3, PT, R0, R10, PT ;  /* 0x0000000a0000720c */ /* 0x000fe20003f64070 */
[----:B------:R-:W-:Y:S01]  /*7f10*/  @!P4 IMAD.IADD R6, R6, 0x1, -R0 ;  /* 0x000000010606c824 */ /* 0x000fe200078e0a00 */
[----:B------:R-:W-:Y:S01]  /*7f20*/  ISETP.GT.U32.AND P4, PT, R0, R12, PT ;  /* 0x0000000c0000720c */ /* 0x000fe20003f84070 */
[----:B------:R-:W-:Y:S01]  /*7f30*/  IMAD.HI.U32 R4, R2, R15, RZ ;  /* 0x0000000f02047227 */ /* 0x000fe200078e00ff */
[----:B------:R-:W-:-:S02]  /*7f40*/  IABS R16, R22 ;  /* 0x0000001600107213 */ /* 0x000fc40000000000 */
[----:B------:R-:W-:Y:S01]  /*7f50*/  @!P2 IADD3 R6, -R6, RZ, RZ ;  /* 0x000000ff0606a210 */ /* 0x000fe20007ffe1ff */
[----:B------:R-:W-:Y:S02]  /*7f60*/  IMAD.MOV R4, RZ, RZ, -R4 ;  /* 0x000000ffff047224 */ /* 0x000fe400078e0a04 */
[--C-:B------:R-:W-:Y:S01]  /*7f70*/  @!P5 IMAD.IADD R111, R111, 0x1, -R0.reuse ;  /* 0x000000016f6fd824 */ /* 0x100fe200078e0a00 */
[----:B------:R-:W-:Y:S01]  /*7f80*/  ISETP.GE.AND P5, PT, R14, RZ, PT ;  /* 0x000000ff0e00720c */ /* 0x000fe20003fa6270 */
[----:B------:R-:W-:Y:S02]  /*7f90*/  IMAD R14, R0, R4, R15 ;  /* 0x00000004000e7224 */ /* 0x000fe400078e020f */
[--C-:B------:R-:W-:Y:S01]  /*7fa0*/  @!P3 IMAD.IADD R10, R10, 0x1, -R0.reuse ;  /* 0x000000010a0ab824 */ /* 0x100fe200078e0a00 */
[----:B------:R-:W-:Y:S01]  /*7fb0*/  ISETP.GT.U32.AND P3, PT, R0, R13, PT ;  /* 0x0000000d0000720c */ /* 0x000fe20003f64070 */
[----:B------:R-:W-:Y:S01]  /*7fc0*/  @!P4 IMAD.IADD R12, R12, 0x1, -R0 ;  /* 0x000000010c0cc824 */ /* 0x000fe200078e0a00 */
[----:B------:R-:W-:Y:S01]  /*7fd0*/  ISETP.GT.U32.AND P4, PT, R0, R11, PT ;  /* 0x0000000b0000720c */ /* 0x000fe20003f84070 */
[----:B------:R-:W-:Y:S01]  /*7fe0*/  IMAD.HI.U32 R4, R2, R5, RZ ;  /* 0x0000000502047227 */ /* 0x000fe200078e00ff */
[----:B------:R-:W-:-:S02]  /*7ff0*/  @!P1 IADD3 R111, -R111, RZ, RZ ;  /* 0x000000ff6f6f9210 */ /* 0x000fc40007ffe1ff */
[----:B------:R-:W-:Y:S01]  /*8000*/  ISETP.GT.U32.AND P1, PT, R0, R12, PT ;  /* 0x0000000c0000720c */ /* 0x000fe20003f24070 */
[----:B------:R-:W-:Y:S02]  /*8010*/  IMAD.MOV R15, RZ, RZ, -R4 ;  /* 0x000000ffff0f7224 */ /* 0x000fe400078e0a04 */
[----:B------:R-:W-:-:S04]  /*8020*/  IMAD.HI.U32 R4, R2, R17, RZ ;  /* 0x0000001102047227 */ /* 0x000fc800078e00ff */
[--C-:B------:R-:W-:Y:S01]  /*8030*/  @!P3 IMAD.IADD R13, R13, 0x1, -R0.reuse ;  /* 0x000000010d0db824 */ /* 0x100fe200078e0a00 */
[----:B------:R-:W-:Y:S01]  /*8040*/  ISETP.GE.AND P3, PT, R19, RZ, PT ;  /* 0x000000ff1300720c */ /* 0x000fe20003f66270 */
[----:B------:R-:W-:Y:S01]  /*8050*/  @!P4 IMAD.IADD R11, R11, 0x1, -R0 ;  /* 0x000000010b0bc824 */ /* 0x000fe200078e0a00 */
[C---:B------:R-:W-:Y:S01]  /*8060*/  ISETP.GT.U32.AND P4, PT, R0.reuse, R14, PT ;  /* 0x0000000e0000720c */ /* 0x040fe20003f84070 */
[C---:B------:R-:W-:Y:S01]  /*8070*/  IMAD R15, R0.reuse, R15, R5 ;  /* 0x0000000f000f7224 */ /* 0x040fe200078e0205 */
[C---:B------:R-:W-:Y:S01]  /*8080*/  ISETP.GT.U32.AND P2, PT, R0.reuse, R13, PT ;  /* 0x0000000d0000720c */ /* 0x040fe20003f44070 */
[----:B------:R-:W-:Y:S02]  /*8090*/  IMAD.MOV.U32 R5, RZ, RZ, R16 ;  /* 0x000000ffff057224 */ /* 0x000fe400078e0010 */
[----:B------:R-:W-:Y:S02]  /*80a0*/  IMAD.MOV R16, RZ, RZ, -R4 ;  /* 0x000000ffff107224 */ /* 0x000fe400078e0a04 */
[----:B------:R-:W-:Y:S01]  /*80b0*/  @!P0 IMAD.MOV R10, RZ, RZ, -R10 ;  /* 0x000000ffff0a8224 */ /* 0x000fe200078e0a0a */
[C---:B------:R-:W-:Y:S01]  /*80c0*/  ISETP.GT.U32.AND P0, PT, R0.reuse, R15, PT ;  /* 0x0000000f0000720c */ /* 0x040fe20003f04070 */
[----:B------:R-:W-:Y:S01]  /*80d0*/  IMAD R16, R0, R16, R17 ;  /* 0x0000001000107224 */ /* 0x000fe200078e0211 */
[----:B------:R-:W-:Y:S01]  /*80e0*/  LOP3.LUT R17, R3, 0x148, RZ, 0xfc, !PT ;  /* 0x0000014803117812 */ /* 0x000fe200078efcff */
[----:B------:R-:W-:-:S04]  /*80f0*/  IMAD.HI.U32 R4, R2, R5, RZ ;  /* 0x0000000502047227 */ /* 0x000fc800078e00ff */
[--C-:B------:R-:W-:Y:S02]  /*8100*/  @!P4 IMAD.IADD R14, R14, 0x1, -R0.reuse ;  /* 0x000000010e0ec824 */ /* 0x100fe400078e0a00 */
[--C-:B------:R-:W-:Y:S01]  /*8110*/  @!P2 IMAD.IADD R13, R13, 0x1, -R0.reuse ;  /* 0x000000010d0da824 */ /* 0x100fe200078e0a00 */
[----:B------:R-:W-:Y:S01]  /*8120*/  ISETP.GT.U32.AND P2, PT, R0, R16, PT ;  /* 0x000000100000720c */ /* 0x000fe20003f44070 */
[----:B------:R-:W-:Y:S01]  /*8130*/  @!P1 IMAD.IADD R12, R12, 0x1, -R0 ;  /* 0x000000010c0c9824 */ /* 0x000fe200078e0a00 */
[----:B------:R-:W-:Y:S01]  /*8140*/  ISETP.GT.U32.AND P4, PT, R0, R14, PT ;  /* 0x0000000e0000720c */ /* 0x000fe20003f84070 */
[----:B------:R-:W-:Y:S01]  /*8150*/  IMAD.MOV R4, RZ, RZ, -R4 ;  /* 0x000000ffff047224 */ /* 0x000fe200078e0a04 */
[----:B------:R-:W-:Y:S01]  /*8160*/  ISETP.GE.AND P1, PT, R18, RZ, PT ;  /* 0x000000ff1200720c */ /* 0x000fe20003f26270 */
[----:B------:R-:W-:Y:S01]  /*8170*/  @!P0 IMAD.IADD R15, R15, 0x1, -R0 ;  /* 0x000000010f0f8824 */ /* 0x000fe200078e0a00 */
[----:B------:R-:W-:Y:S01]  /*8180*/  IABS R18, R17 ;  /* 0x0000001100127213 */ /* 0x000fe20000000000 */
[----:B------:R-:W-:Y:S01]  /*8190*/  @!P5 IMAD.MOV R11, RZ, RZ, -R11 ;  /* 0x000000ffff0bd224 */ /* 0x000fe200078e0a0b */
[----:B------:R-:W-:Y:S01]  /*81a0*/  ISETP.GE.AND P0, PT, R17, RZ, PT ;  /* 0x000000ff1100720c */ /* 0x000fe20003f06270 */
[----:B------:R-:W-:Y:S01]  /*81b0*/  IMAD R17, R0, R4, R5 ;  /* 0x0000000400117224 */ /* 0x000fe200078e0205 */
[----:B------:R-:W-:Y:S01]  /*81c0*/  ISETP.GE.AND P5, PT, R20, RZ, PT ;  /* 0x000000ff1400720c */ /* 0x000fe20003fa6270 */
[----:B------:R-:W-:Y:S01]  /*81d0*/  IMAD.MOV.U32 R5, RZ, RZ, R18 ;  /* 0x000000ffff057224 */ /* 0x000fe200078e0012 */
[----:B------:R-:W-:Y:S01]  /*81e0*/  LOP3.LUT R20, R3, 0x14a, RZ, 0xfc, !PT ;  /* 0x0000014a03147812 */ /* 0x000fe200078efcff */
[----:B------:R-:W-:Y:S01]  /*81f0*/  @!P2 IMAD.IADD R16, R16, 0x1, -R0 ;  /* 0x000000011010a824 */ /* 0x000fe200078e0a00 */
[----:B------:R-:W-:Y:S01]  /*8200*/  ISETP.GT.U32.AND P2, PT, R0, R15, PT ;  /* 0x0000000f0000720c */ /* 0x000fe20003f44070 */
[----:B------:R-:W-:Y:S01]  /*8210*/  IMAD.HI.U32 R4, R2, R5, RZ ;  /* 0x0000000502047227 */ /* 0x000fe200078e00ff */
[----:B------:R-:W-:-:S02]  /*8220*/  IABS R19, R20 ;  /* 0x0000001400137213 */ /* 0x000fc40000000000 */
[----:B------:R-:W-:Y:S01]  /*8230*/  @!P1 IADD3 R13, -R13, RZ, RZ ;  /* 0x000000ff0d0d9210 */ /* 0x000fe20007ffe1ff */
[----:B------:R-:W-:Y:S01]  /*8240*/  @!P4 IMAD.IADD R14, R14, 0x1, -R0 ;  /* 0x000000010e0ec824 */ /* 0x000fe200078e0a00 */
[----:B------:R-:W-:Y:S01]  /*8250*/  ISETP.GT.U32.AND P1, PT, R0, R16, PT ;  /* 0x000000100000720c */ /* 0x000fe20003f24070 */
[----:B------:R-:W-:Y:S01]  /*8260*/  IMAD.MOV R4, RZ, RZ, -R4 ;  /* 0x000000ffff047224 */ /* 0x000fe200078e0a04 */
[----:B------:R-:W-:Y:S01]  /*8270*/  ISETP.GE.AND P4, PT, R22, RZ, PT ;  /* 0x000000ff1600720c */ /* 0x000fe20003f86270 */
[----:B------:R-:W-:Y:S01]  /*8280*/  @!P3 IMAD.MOV R14, RZ, RZ, -R14 ;  /* 0x000000ffff0eb224 */ /* 0x000fe200078e0a0e */
[C---:B------:R-:W-:Y:S01]  /*8290*/  ISETP.GT.U32.AND P3, PT, R0.reuse, R17, PT ;  /* 0x000000110000720c */ /* 0x040fe20003f64070 */
[C---:B------:R-:W-:Y:S01]  /*82a0*/  IMAD R18, R0.reuse, R4, R5 ;  /* 0x0000000400127224 */ /* 0x040fe200078e0205 */
[----:B------:R-:W-:Y:S01]  /*82b0*/  LOP3.LUT R22, R3, 0x14c, RZ, 0xfc, !PT ;  /* 0x0000014c03167812 */ /* 0x000fe200078efcff */
[----:B------:R-:W-:Y:S02]  /*82c0*/  @!P2 IMAD.IADD R15, R15, 0x1, -R0 ;  /* 0x000000010f0fa824 */ /* 0x000fe400078e0a00 */
[----:B------:R-:W-:Y:S01]  /*82d0*/  @!P6 IMAD.MOV R12, RZ, RZ, -R12 ;  /* 0x000000ffff0ce224 */ /* 0x000fe200078e0a0c */
[----:B------:R-:W-:Y:S01]  /*82e0*/  ISETP.GT.U32.AND P2, PT, R0, R18, PT ;  /* 0x000000120000720c */ /* 0x000fe20003f44070 */
[----:B------:R-:W-:Y:S01]  /*82f0*/  IMAD.HI.U32 R4, R2, R19, RZ ;  /* 0x0000001302047227 */ /* 0x000fe200078e00ff */
[----:B------:R-:W-:-:S02]  /*8300*/  ISETP.GE.AND P6, PT, R21, RZ, PT ;  /* 0x000000ff1500720c */ /* 0x000fc40003fc6270 */
[----:B------:R-:W-:Y:S01]  /*8310*/  IABS R21, R22 ;  /* 0x0000001600157213 */ /* 0x000fe20000000000 */
[--C-:B------:R-:W-:Y:S01]  /*8320*/  @!P1 IMAD.IADD R16, R16, 0x1, -R0.reuse ;  /* 0x0000000110109824 */ /* 0x100fe200078e0a00 */
[----:B------:R-:W-:Y:S01]  /*8330*/  @!P5 IADD3 R15, -R15, RZ, RZ ;  /* 0x000000ff0f0fd210 */ /* 0x000fe20007ffe1ff */
[--C-:B------:R-:W-:Y:S01]  /*8340*/  @!P3 IMAD.IADD R17, R17, 0x1, -R0.reuse ;  /* 0x000000011111b824 */ /* 0x100fe200078e0a00 */
[----:B------:R-:W-:Y:S01]  /*8350*/  ISETP.GE.AND P1, PT, R20, RZ, PT ;  /* 0x000000ff1400720c */ /* 0x000fe20003f26270 */
[----:B------:R-:W-:Y:S01]  /*8360*/  IMAD.HI.U32 R5, R2, R21, RZ ;  /* 0x0000001502057227 */ /* 0x000fe200078e00ff */
[----:B------:R-:W-:Y:S02]  /*8370*/  ISETP.GE.AND P3, PT, R22, RZ, PT ;  /* 0x000000ff1600720c */ /* 0x000fe40003f66270 */
[----:B------:R-:W-:Y:S01]  /*8380*/  ISETP.GT.U32.AND P5, PT, R0, R17, PT ;  /* 0x000000110000720c */ /* 0x000fe20003fa4070 */
[----:B------:R-:W-:Y:S01]  /*8390*/  @!P2 IMAD.IADD R18, R18, 0x1, -R0 ;  /* 0x000000011212a824 */ /* 0x000fe200078e0a00 */
[----:B------:R-:W-:Y:S01]  /*83a0*/  LOP3.LUT R22, R3, 0x150, RZ, 0xfc, !PT ;  /* 0x0000015003167812 */ /* 0x000fe200078efcff */
[----:B------:R-:W-:-:S02]  /*83b0*/  IMAD.MOV R20, RZ, RZ, -R4 ;  /* 0x000000ffff147224 */ /* 0x000fc400078e0a04 */
[----:B------:R-:W-:Y:S01]  /*83c0*/  IMAD.MOV R5, RZ, RZ, -R5 ;  /* 0x000000ffff057224 */ /* 0x000fe200078e0a05 */
[----:B------:R-:W-:Y:S01]  /*83d0*/  ISETP.GT.U32.AND P2, PT, R0, R18, PT ;  /* 0x000000120000720c */ /* 0x000fe20003f44070 */
[----:B------:R-:W-:-:S04]  /*83e0*/  IMAD.HI.U32 R4, R2, R23, RZ ;  /* 0x0000001702047227 */ /* 0x000fc800078e00ff */
[C---:B------:R-:W-:Y:S02]  /*83f0*/  IMAD R19, R0.reuse, R20, R19 ;  /* 0x0000001400137224 */ /* 0x040fe400078e0213 */
[C---:B------:R-:W-:Y:S02]  /*8400*/  IMAD R20, R0.reuse, R5, R21 ;  /* 0x0000000500147224 */ /* 0x040fe400078e0215 */
[----:B------:R-:W-:Y:S02]  /*8410*/  IMAD.MOV R4, RZ, RZ, -R4 ;  /* 0x000000ffff047224 */ /* 0x000fe400078e0a04 */
[----:B------:R-:W-:Y:S01]  /*8420*/  @!P5 IMAD.IADD R17, R17, 0x1, -R0 ;  /* 0x000000011111d824 */ /* 0x000fe200078e0a00 */
[C---:B------:R-:W-:Y:S01]  /*8430*/  ISETP.GT.U32.AND P5, PT, R0.reuse, R20, PT ;  /* 0x000000140000720c */ /* 0x040fe20003fa4070 */
[C---:B------:R-:W-:Y:S01]  /*8440*/  IMAD R21, R0.reuse, R4, R23 ;  /* 0x0000000400157224 */ /* 0x040fe200078e0217 */
[----:B------:R-:W-:Y:S01]  /*8450*/  IABS R23, R22 ;  /* 0x0000001600177213 */ /* 0x000fe20000000000 */
[----:B------:R-:W-:Y:S01]  /*8460*/  @!P6 IMAD.MOV R16, RZ, RZ, -R16 ;  /* 0x000000ffff10e224 */ /* 0x000fe200078e0a10 */
[----:B------:R-:W-:Y:S01]  /*8470*/  ISETP.GT.U32.AND P6, PT, R0, R19, PT ;  /* 0x000000130000720c */ /* 0x000fe20003fc4070 */
[----:B------:R-:W-:Y:S01]  /*8480*/  @!P2 IMAD.IADD R18, R18, 0x1, -R0 ;  /* 0x000000011212a824 */ /* 0x000fe200078e0a00 */
[----:B------:R-:W-:Y:S01]  /*8490*/  ISETP.GT.U32.AND P2, PT, R0, R21, PT ;  /* 0x000000150000720c */ /* 0x000fe20003f44070 */
[----:B------:R-:W-:-:S02]  /*84a0*/  @!P4 IMAD.MOV R17, RZ, RZ, -R17 ;  /* 0x000000ffff11c224 */ /* 0x000fc400078e0a11 */
[----:B------:R-:W-:Y:S01]  /*84b0*/  IMAD.HI.U32 R4, R2, R23, RZ ;  /* 0x0000001702047227 */ /* 0x000fe200078e00ff */
[----:B------:R-:W-:Y:S02]  /*84c0*/  @!P0 IADD3 R18, -R18, RZ, RZ ;  /* 0x000000ff12128210 */ /* 0x000fe40007ffe1ff */
[----:B------:R-:W-:Y:S01]  /*84d0*/  ISETP.GE.AND P0, PT, R22, RZ, PT ;  /* 0x000000ff1600720c */ /* 0x000fe20003f06270 */
[----:B------:R-:W-:Y:S02]  /*84e0*/  @!P5 IMAD.IADD R20, R20, 0x1, -R0 ;  /* 0x000000011414d824 */ /* 0x000fe400078e0a00 */
[----:B------:R-:W-:-:S03]  /*84f0*/  IMAD.HI.U32 R5, R2, R25, RZ ;  /* 0x0000001902057227 */ /* 0x000fc600078e00ff */
[----:B------:R-:W-:Y:S01]  /*8500*/  ISETP.GT.U32.AND P4, PT, R0, R20, PT ;  /* 0x000000140000720c */ /* 0x000fe20003f84070 */
[--C-:B------:R-:W-:Y:S01]  /*8510*/  @!P6 IMAD.IADD R19, R19, 0x1, -R0.reuse ;  /* 0x000000011313e824 */ /* 0x100fe200078e0a00 */
[----:B------:R-:W-:Y:S01]  /*8520*/  ISETP.GE.AND P6, PT, R24, RZ, PT ;  /* 0x000000ff1800720c */ /* 0x000fe20003fc6270 */
[----:B------:R-:W-:Y:S02]  /*8530*/  @!P2 IMAD.IADD R21, R21, 0x1, -R0 ;  /* 0x000000011515a824 */ /* 0x000fe400078e0a00 */
[----:B------:R-:W-:Y:S01]  /*8540*/  IMAD.MOV R4, RZ, RZ, -R4 ;  /* 0x000000ffff047224 */ /* 0x000fe200078e0a04 */
[C---:B------:R-:W-:Y:S01]  /*8550*/  ISETP.GT.U32.AND P5, PT, R0.reuse, R19, PT ;  /* 0x000000130000720c */ /* 0x040fe20003fa4070 */
[----:B------:R-:W-:Y:S01]  /*8560*/  IMAD.MOV R5, RZ, RZ, -R5 ;  /* 0x000000ffff057224 */ /* 0x000fe200078e0a05 */
[C---:B------:R-:W-:Y:S01]  /*8570*/  ISETP.GT.U32.AND P2, PT, R0.reuse, R21, PT ;  /* 0x000000150000720c */ /* 0x040fe20003f44070 */
[C---:B------:R-:W-:Y:S02]  /*8580*/  IMAD R22, R0.reuse, R4, R23 ;  /* 0x0000000400167224 */ /* 0x040fe400078e0217 */
[----:B------:R-:W-:-:S02]  /*8590*/  IMAD R23, R0, R5, R25 ;  /* 0x0000000500177224 */ /* 0x000fc400078e0219 */
[----:B------:R-:W-:Y:S02]  /*85a0*/  @!P4 IMAD.IADD R20, R20, 0x1, -R0 ;  /* 0x000000011414c824 */ /* 0x000fe400078e0a00 */
[----:B------:R-:W-:Y:S01]  /*85b0*/  IMAD.HI.U32 R4, R2, R27, RZ ;  /* 0x0000001b02047227 */ /* 0x000fe200078e00ff */
[----:B------:R-:W-:-:S03]  /*85c0*/  ISETP.GT.U32.AND P4, PT, R0, R23, PT ;  /* 0x000000170000720c */ /* 0x000fc60003f84070 */
[----:B------:R-:W-:Y:S01]  /*85d0*/  @!P5 IMAD.IADD R19, R19, 0x1, -R0 ;  /* 0x000000011313d824 */ /* 0x000fe200078e0a00 */
[----:B------:R-:W-:Y:S01]  /*85e0*/  ISETP.GT.U32.AND P5, PT, R0, R22, PT ;  /* 0x000000160000720c */ /* 0x000fe20003fa4070 */
[----:B------:R-:W-:-:S04]  /*85f0*/  IMAD.HI.U32 R5, R2, R29, RZ ;  /* 0x0000001d02057227 */ /* 0x000fc800078e00ff */
[----:B------:R-:W-:Y:S01]  /*8600*/  @!P2 IMAD.IADD R21, R21, 0x1, -R0 ;  /* 0x000000011515a824 */ /* 0x000fe200078e0a00 */
[----:B------:R-:W-:Y:S01]  /*8610*/  ISETP.GE.AND P2, PT, R26, RZ, PT ;  /* 0x000000ff1a00720c */ /* 0x000fe20003f46270 */
[----:B------:R-:W-:Y:S01]  /*8620*/  IMAD.MOV R4, RZ, RZ, -R4 ;  /* 0x000000ffff047224 */ /* 0x000fe200078e0a04 */
[----:B------:R-:W-:Y:S01]  /*8630*/  IABS R26, R31 ;  /* 0x0000001f001a7213 */ /* 0x000fe20000000000 */
[----:B------:R-:W-:Y:S02]  /*8640*/  IMAD.MOV R5, RZ, RZ, -R5 ;  /* 0x000000ffff057224 */ /* 0x000fe400078e0a05 */
[C---:B------:R-:W-:Y:S02]  /*8650*/  IMAD R24, R0.reuse, R4, R27 ;  /* 0x0000000400187224 */ /* 0x040fe400078e021b */
[----:B------:R-:W-:Y:S01]  /*8660*/  IMAD R25, R0, R5, R29 ;  /* 0x0000000500197224 */ /* 0x000fe200078e021d */
[----:B------:R-:W-:Y:S01]  /*8670*/  LOP3.LUT R29, R3, 0x15a, RZ, 0xfc, !PT ;  /* 0x0000015a031d7812 */ /* 0x000fe200078efcff */
[----:B------:R-:W-:-:S02]  /*8680*/  IMAD.MOV.U32 R5, RZ, RZ, R26 ;  /* 0x000000ffff057224 */ /* 0x000fc400078e001a */
[--C-:B------:R-:W-:Y:S01]  /*8690*/  @!P4 IMAD.IADD R23, R23, 0x1, -R0.reuse ;  /* 0x000000011717c824 */ /* 0x100fe200078e0a00 */
[----:B------:R-:W-:Y:S01]  /*86a0*/  IABS R27, R29 ;  /* 0x0000001d001b7213 */ /* 0x000fe20000000000 */
[----:B------:R-:W-:Y:S01]  /*86b0*/  @!P5 IMAD.IADD R22, R22, 0x1, -R0 ;  /* 0x000000011616d824 */ /* 0x000fe200078e0a00 */
[----:B------:R-:W-:Y:S01]  /*86c0*/  ISETP.GT.U32.AND P5, PT, R0, R24, PT ;  /* 0x000000180000720c */ /* 0x000fe20003fa4070 */
[----:B------:R-:W-:-:S03]  /*86d0*/  IMAD.HI.U32 R4, R2, R5, RZ ;  /* 0x0000000502047227 */ /* 0x000fc600078e00ff */
[C---:B------:R-:W-:Y:S01]  /*86e0*/  ISETP.GT.U32.AND P4, PT, R0.reuse, R22, PT ;  /* 0x000000160000720c */ /* 0x040fe20003f84070 */
[----:B------:R-:W-:Y:S01]  /*86f0*/  @!P1 IMAD.MOV R19, RZ, RZ, -R19 ;  /* 0x000000ffff139224 */ /* 0x000fe200078e0a13 */
[----:B------:R-:W-:Y:S01]  /*8700*/  ISETP.GT.U32.AND P1, PT, R0, R23, PT ;  /* 0x000000170000720c */ /* 0x000fe20003f24070 */
[----:B------:R-:W-:Y:S01]  /*8710*/  @!P3 IMAD.MOV R20, RZ, RZ, -R20 ;  /* 0x000000ffff14b224 */ /* 0x000fe200078e0a14 */
[----:B------:R-:W-:Y:S01]  /*8720*/  IADD3 R4, -R4, RZ, RZ ;  /* 0x000000ff04047210 */ /* 0x000fe20007ffe1ff */
[----:B------:R-:W-:Y:S01]  /*8730*/  @!P6 IMAD.MOV R21, RZ, RZ, -R21 ;  /* 0x000000ffff15e224 */ /* 0x000fe200078e0a15 */
[----:B------:R-:W-:-:S03]  /*8740*/  ISETP.GT.U32.AND P3, PT, R0, R25, PT ;  /* 0x000000190000720c */ /* 0x000fc60003f64070 */
[----:B------:R-:W-:Y:S01]  /*8750*/  IMAD R26, R0, R4, R5 ;  /* 0x00000004001a7224 */ /* 0x000fe200078e0205 */
[----:B------:R-:W-:Y:S01]  /*8760*/  LOP3.LUT R5, R3, 0x15e, RZ, 0xfc, !PT ;  /* 0x0000015e03057812 */ /* 0x000fe200078efcff */
[--C-:B------:R-:W-:Y:S01]  /*8770*/  @!P5 IMAD.IADD R24, R24, 0x1, -R0.reuse ;  /* 0x000000011818d824 */ /* 0x100fe200078e0a00 */
[----:B------:R-:W-:Y:S01]  /*8780*/  ISETP.GE.AND P5, PT, R28, RZ, PT ;  /* 0x000000ff1c00720c */ /* 0x000fe20003fa6270 */
[--C-:B------:R-:W-:Y:S01]  /*8790*/  @!P4 IMAD.IADD R22, R22, 0x1, -R0.reuse ;  /* 0x000000011616c824 */ /* 0x100fe200078e0a00 */
[----:B------:R-:W-:Y:S01]  /*87a0*/  ISETP.GE.AND P4, PT, R30, RZ, PT ;  /* 0x000000ff1e00720c */ /* 0x000fe20003f86270 */
[--C-:B------:R-:W-:Y:S01]  /*87b0*/  @!P1 IMAD.IADD R23, R23, 0x1, -R0.reuse ;  /* 0x0000000117179824 */ /* 0x100fe200078e0a00 */
[----:B------:R-:W-:Y:S01]  /*87c0*/  ISETP.GT.U32.AND P1, PT, R0, R26, PT ;  /* 0x0000001a0000720c */ /* 0x000fe20003f24070 */
[----:B------:R-:W-:Y:S01]  /*87d0*/  IMAD.HI.U32 R4, R2, R27, RZ ;  /* 0x0000001b02047227 */ /* 0x000fe200078e00ff */
[C---:B------:R-:W-:Y:S02]  /*87e0*/  ISETP.GT.U32.AND P6, PT, R0.reuse, R24, PT ;  /* 0x000000180000720c */ /* 0x040fe40003fc4070 */
[----:B------:R-:W-:Y:S01]  /*87f0*/  LOP3.LUT R28, R3, 0x160, RZ, 0xfc, !PT ;  /* 0x00000160031c7812 */ /* 0x000fe200078efcff */
[----:B------:R-:W-:Y:S01]  /*8800*/  @!P3 IMAD.IADD R25, R25, 0x1, -R0 ;  /* 0x000000011919b824 */ /* 0x000fe200078e0a00 */
[----:B------:R-:W-:Y:S01]  /*8810*/  ISETP.GE.AND P3, PT, R31, RZ, PT ;  /* 0x000000ff1f00720c */ /* 0x000fe20003f66270 */
[----:B------:R-:W-:Y:S01]  /*8820*/  @!P0 IMAD.MOV R22, RZ, RZ, -R22 ;  /* 0x000000ffff168224 */ /* 0x000fe200078e0a16 */
[----:B------:R-:W-:Y:S01]  /*8830*/  IABS R33, R28 ;  /* 0x0000001c00217213 */ /* 0x000fe20000000000 */
[----:B------:R-:W-:Y:S01]  /*8840*/  IMAD.MOV R4, RZ, RZ, -R4 ;  /* 0x000000ffff047224 */ /* 0x000fe200078e0a04 */
[C---:B------:R-:W-:Y:S01]  /*8850*/  ISETP.GT.U32.AND P0, PT, R0.reuse, R25, PT ;  /* 0x000000190000720c */ /* 0x040fe20003f04070 */
[----:B------:R-:W-:Y:S01]  /*8860*/  @!P2 IMAD.MOV R23, RZ, RZ, -R23 ;  /* 0x000000ffff17a224 */ /* 0x000fe200078e0a17 */
[----:B------:R-:W-:Y:S01]  /*8870*/  IABS R31, R5 ;  /* 0x00000005001f7213 */ /* 0x000fe20000000000 */
[----:B------:R-:W-:Y:S01]  /*8880*/  IMAD R27, R0, R4, R27 ;  /* 0x00000004001b7224 */ /* 0x000fe200078e021b */
[----:B------:R-:W-:Y:S01]  /*8890*/  @!P1 IADD3 R26, R26, -R0, RZ ;  /* 0x800000001a1a9210 */ /* 0x000fe20007ffe0ff */
[----:B------:R-:W-:Y:S01]  /*88a0*/  @!P6 IMAD.IADD R24, R24, 0x1, -R0 ;  /* 0x000000011818e824 */ /* 0x000fe200078e0a00 */
[----:B------:R-:W-:-:S02]  /*88b0*/  LOP3.LUT R4, R3, 0x15c, RZ, 0xfc, !PT ;  /* 0x0000015c03047812 */ /* 0x000fc400078efcff */
[----:B------:R-:W-:Y:S01]  /*88c0*/  ISETP.GE.AND P6, PT, R29, RZ, PT ;  /* 0x000000ff1d00720c */ /* 0x000fe20003fc6270 */
[----:B------:R-:W-:Y:S01]  /*88d0*/  @!P5 IMAD.MOV R24, RZ, RZ, -R24 ;  /* 0x000000ffff18d224 */ /* 0x000fe200078e0a18 */
[----:B------:R-:W-:Y:S02]  /*88e0*/  ISETP.GT.U32.AND P1, PT, R0, R26, PT ;  /* 0x0000001a0000720c */ /* 0x000fe40003f24070 */
[----:B------:R-:W-:Y:S01]  /*88f0*/  IABS R29, R4 ;  /* 0x00000004001d7213 */ /* 0x000fe20000000000 */
[----:B------:R-:W-:Y:S01]  /*8900*/  @!P0 IMAD.IADD R25, R25, 0x1, -R0 ;  /* 0x0000000119198824 */ /* 0x000fe200078e0a00 */
[----:B------:R-:W-:Y:S02]  /*8910*/  ISETP.GE.AND P2, PT, R4, RZ, PT ;  /* 0x000000ff0400720c */ /* 0x000fe40003f46270 */
[----:B------:R-:W-:Y:S01]  /*8920*/  ISETP.GT.U32.AND P0, PT, R0, R27, PT ;  /* 0x0000001b0000720c */ /* 0x000fe20003f04070 */
[----:B------:R-:W-:Y:S01]  /*8930*/  IMAD.HI.U32 R4, R2, R29, RZ ;  /* 0x0000001d02047227 */ /* 0x000fe200078e00ff */
[----:B------:R-:W-:-:S02]  /*8940*/  ISETP.GE.AND P5, PT, R5, RZ, PT ;  /* 0x000000ff0500720c */ /* 0x000fc40003fa6270 */
[----:B------:R-:W-:Y:S01]  /*8950*/  LOP3.LUT R30, R3, 0x162, RZ, 0xfc, !PT ;  /* 0x00000162031e7812 */ /* 0x000fe200078efcff */
[----:B------:R-:W-:Y:S01]  /*8960*/  @!P4 IMAD.MOV R25, RZ, RZ, -R25 ;  /* 0x000000ffff19c224 */ /* 0x000fe200078e0a19 */
[----:B------:R-:W-:Y:S01]  /*8970*/  ISETP.GE.AND P4, PT, R28, RZ, PT ;  /* 0x000000ff1c00720c */ /* 0x000fe20003f86270 */
[----:B------:R-:W-:Y:S01]  /*8980*/  IMAD.MOV R28, RZ, RZ, -R4 ;  /* 0x000000ffff1c7224 */ /* 0x000fe200078e0a04 */
[----:B------:R-:W-:Y:S01]  /*8990*/  IABS R35, R30 ;  /* 0x0000001e00237213 */ /* 0x000fe20000000000 */
[--C-:B------:R-:W-:Y:S01]  /*89a0*/  @!P1 IMAD.IADD R26, R26, 0x1, -R0.reuse ;  /* 0x000000011a1a9824 */ /* 0x100fe200078e0a00 */
[----:B------:R-:W-:Y:S01]  /*89b0*/  ISETP.GE.AND P1, PT, R30, RZ, PT ;  /* 0x000000ff1e00720c */ /* 0x000fe20003f26270 */
[----:B------:R-:W-:Y:S02]  /*89c0*/  IMAD R28, R0, R28, R29 ;  /* 0x0000001c001c7224 */ /* 0x000fe400078e021d */
[----:B------:R-:W-:Y:S01]  /*89d0*/  @!P0 IMAD.IADD R27, R27, 0x1, -R0 ;  /* 0x000000011b1b8824 */ /* 0x000fe200078e0a00 */
[----:B------:R-:W-:Y:S01]  /*89e0*/  @!P3 IADD3 R26, -R26, RZ, RZ ;  /* 0x000000ff1a1ab210 */ /* 0x000fe20007ffe1ff */
[----:B------:R-:W-:Y:S01]  /*89f0*/  IMAD.HI.U32 R5, R2, R33, RZ ;  /* 0x0000002102057227 */ /* 0x000fe200078e00ff */
[----:B------:R-:W-:-:S02]  /*8a00*/  ISETP.GT.U32.AND P3, PT, R0, R28, PT ;  /* 0x0000001c0000720c */ /* 0x000fc40003f64070 */
[----:B------:R-:W-:Y:S01]  /*8a10*/  ISETP.GT.U32.AND P0, PT, R0, R27, PT ;  /* 0x0000001b0000720c */ /* 0x000fe20003f04070 */
[----:B------:R-:W-:Y:S02]  /*8a20*/  IMAD.MOV R5, RZ, RZ, -R5 ;  /* 0x000000ffff057224 */ /* 0x000fe400078e0a05 */
[----:B------:R-:W-:-:S04]  /*8a30*/  IMAD.HI.U32 R4, R2, R31, RZ ;  /* 0x0000001f02047227 */ /* 0x000fc800078e00ff */
[----:B------:R-:W-:Y:S01]  /*8a40*/  IMAD R30, R0, R5, R33 ;  /* 0x00000005001e7224 */ /* 0x000fe200078e0221 */
[----:B------:R-:W-:Y:S01]  /*8a50*/  IABS R33, R36 ;  /* 0x0000002400217213 */ /* 0x000fe20000000000 */
[----:B------:R-:W-:Y:S02]  /*8a60*/  IMAD.MOV R29, RZ, RZ, -R4 ;  /* 0x000000ffff1d7224 */ /* 0x000fe400078e0a04 */
[--C-:B------:R-:W-:Y:S02]  /*8a70*/  @!P3 IMAD.IADD R28, R28, 0x1, -R0.reuse ;  /* 0x000000011c1cb824 */ /* 0x100fe400078e0a00 */
[----:B------:R-:W-:Y:S02]  /*8a80*/  @!P0 IMAD.IADD R27, R27, 0x1, -R0 ;  /* 0x000000011b1b8824 */ /* 0x000fe400078e0a00 */
[----:B------:R-:W-:Y:S01]  /*8a90*/  IMAD.HI.U32 R4, R2, R35, RZ ;  /* 0x0000002302047227 */ /* 0x000fe200078e00ff */
[----:B------:R-:W-:-:S03]  /*8aa0*/  ISETP.GT.U32.AND P3, PT, R0, R28, PT ;  /* 0x0000001c0000720c */ /* 0x000fc60003f64070 */
[----:B------:R-:W-:Y:S01]  /*8ab0*/  @!P6 IMAD.MOV R27, RZ, RZ, -R27 ;  /* 0x000000ffff1be224 */ /* 0x000fe200078e0a1b */
[C---:B------:R-:W-:Y:S01]  /*8ac0*/  ISETP.GT.U32.AND P6, PT, R0.reuse, R30, PT ;  /* 0x0000001e0000720c */ /* 0x040fe20003fc4070 */
[----:B------:R-:W-:Y:S02]  /*8ad0*/  IMAD.MOV R4, RZ, RZ, -R4 ;  /* 0x000000ffff047224 */ /* 0x000fe400078e0a04 */
[C---:B------:R-:W-:Y:S02]  /*8ae0*/  IMAD R29, R0.reuse, R29, R31 ;  /* 0x0000001d001d7224 */ /* 0x040fe400078e021f */
[----:B------:R-:W-:Y:S01]  /*8af0*/  IMAD R31, R0, R4, R35 ;  /* 0x00000004001f7224 */ /* 0x000fe200078e0223 */
[----:B------:R-:W-:Y:S01]  /*8b00*/  IABS R35, R38 ;  /* 0x0000002600237213 */ /* 0x000fe20000000000 */
[----:B------:R-:W-:Y:S01]  /*8b10*/  IMAD.HI.U32 R4, R2, R33, RZ ;  /* 0x0000002102047227 */ /* 0x000fe200078e00ff */
[----:B------:R-:W-:-:S03]  /*8b20*/  ISETP.GT.U32.AND P0, PT, R0, R29, PT ;  /* 0x0000001d0000720c */ /* 0x000fc60003f04070 */
[--C-:B------:R-:W-:Y:S01]  /*8b30*/  @!P3 IMAD.IADD R28, R28, 0x1, -R0.reuse ;  /* 0x000000011c1cb824 */ /* 0x100fe200078e0a00 */
[----:B------:R-:W-:Y:S01]  /*8b40*/  ISETP.GT.U32.AND P3, PT, R0, R31, PT ;  /* 0x0000001f0000720c */ /* 0x000fe20003f64070 */
[----:B------:R-:W-:Y:S02]  /*8b50*/  @!P6 IMAD.IADD R30, R30, 0x1, -R0 ;  /* 0x000000011e1ee824 */ /* 0x000fe400078e0a00 */
[----:B------:R-:W-:-:S03]  /*8b60*/  IMAD.HI.U32 R5, R2, R35, RZ ;  /* 0x0000002302057227 */ /* 0x000fc600078e00ff */
[C---:B------:R-:W-:Y:S01]  /*8b70*/  ISETP.GT.U32.AND P6, PT, R0.reuse, R30, PT ;  /* 0x0000001e0000720c */ /* 0x040fe20003fc4070 */
[----:B------:R-:W-:Y:S02]  /*8b80*/  IMAD.MOV R4, RZ, RZ, -R4 ;  /* 0x000000ffff047224 */ /* 0x000fe400078e0a04 */
[----:B------:R-:W-:Y:S02]  /*8b90*/  IMAD.MOV R5, RZ, RZ, -R5 ;  /* 0x000000ffff057224 */ /* 0x000fe400078e0a05 */
[----:B------:R-:W-:Y:S02]  /*8ba0*/  IMAD R32, R0, R4, R33 ;  /* 0x0000000400207224 */ /* 0x000fe400078e0221 */
[--C-:B------:R-:W-:Y:S01]  /*8bb0*/  @!P3 IMAD.IADD R31, R31, 0x1, -R0.reuse ;  /* 0x000000011f1fb824 */ /* 0x100fe200078e0a00 */
[----:B------:R-:W-:Y:S01]  /*8bc0*/  ISETP.GE.AND P3, PT, R36, RZ, PT ;  /* 0x000000ff2400720c */ /* 0x000fe20003f66270 */
[----:B------:R-:W-:Y:S01]  /*8bd0*/  IMAD R33, R0, R5, R35 ;  /* 0x0000000500217224 */ /* 0x000fe200078e0223 */
[----:B------:R-:W-:Y:S01]  /*8be0*/  MOV R35, R34 ;  /* 0x0000002200237202 */ /* 0x000fe20000000f00 */
[----:B------:R-:W-:-:S02]  /*8bf0*/  @!P0 IMAD.IADD R29, R29, 0x1, -R0 ;  /* 0x000000011d1d8824 */ /* 0x000fc400078e0a00 */
[----:B------:R-:W-:Y:S01]  /*8c00*/  @!P2 IMAD.MOV R28, RZ, RZ, -R28 ;  /* 0x000000ffff1ca224 */ /* 0x000fe200078e0a1c */
[----:B------:R-:W-:Y:S01]  /*8c10*/  ISETP.GT.U32.AND P2, PT, R0, R31, PT ;  /* 0x0000001f0000720c */ /* 0x000fe20003f44070 */
[----:B------:R-:W-:Y:S01]  /*8c20*/  IMAD.HI.U32 R4, R2, R35, RZ ;  /* 0x0000002302047227 */ /* 0x000fe200078e00ff */
[----:B------:R-:W-:-:S03]  /*8c30*/  ISETP.GT.U32.AND P0, PT, R0, R29, PT ;  /* 0x0000001d0000720c */ /* 0x000fc60003f04070 */
[----:B------:R-:W-:Y:S01]  /*8c40*/  @!P6 IMAD.IADD R30, R30, 0x1, -R0 ;  /* 0x000000011e1ee824 */ /* 0x000fe200078e0a00 */
[----:B------:R-:W-:Y:S01]  /*8c50*/  ISETP.GT.U32.AND P6, PT, R0, R33, PT ;  /* 0x000000210000720c */ /* 0x000fe20003fc4070 */
[----:B------:R-:W-:-:S04]  /*8c60*/  IMAD.HI.U32 R5, R2, R37, RZ ;  /* 0x0000002502057227 */ /* 0x000fc800078e00ff */
[----:B------:R-:W-:Y:S02]  /*8c70*/  IMAD.MOV R4, RZ, RZ, -R4 ;  /* 0x000000ffff047224 */ /* 0x000fe400078e0a04 */
[----:B------:R-:W-:Y:S01]  /*8c80*/  IMAD.MOV R5, RZ, RZ, -R5 ;  /* 0x000000ffff057224 */ /* 0x000fe200078e0a05 */
[----:B------:R-:W-:Y:S01]  /*8c90*/  @!P2 IADD3 R31, R31, -R0, RZ ;  /* 0x800000001f1fa210 */ /* 0x000fe20007ffe0ff */
[C---:B------:R-:W-:Y:S02]  /*8ca0*/  IMAD R34, R0.reuse, R4, R35 ;  /* 0x0000000400227224 */ /* 0x040fe400078e0223 */
[C---:B------:R-:W-:Y:S02]  /*8cb0*/  IMAD R35, R0.reuse, R5, R37 ;  /* 0x0000000500237224 */ /* 0x040fe400078e0225 */
[--C-:B------:R-:W-:Y:S01]  /*8cc0*/  @!P0 IMAD.IADD R29, R29, 0x1, -R0.reuse ;  /* 0x000000011d1d8824 */ /* 0x100fe200078e0a00 */
[C---:B------:R-:W-:Y:S01]  /*8cd0*/  ISETP.GT.U32.AND P2, PT, R0.reuse, R34, PT ;  /* 0x000000220000720c */ /* 0x040fe20003f44070 */
[----:B------:R-:W-:Y:S01]  /*8ce0*/  @!P6 IMAD.IADD R33, R33, 0x1, -R0 ;  /* 0x000000012121e824 */ /* 0x000fe200078e0a00 */
[C---:B------:R-:W-:Y:S01]  /*8cf0*/  ISETP.GT.U32.AND P0, PT, R0.reuse, R32, PT ;  /* 0x000000200000720c */ /* 0x040fe20003f04070 */
[----:B------:R-:W-:Y:S01]  /*8d00*/  @!P1 IMAD.MOV R31, RZ, RZ, -R31 ;  /* 0x000000ffff1f9224 */ /* 0x000fe200078e0a1f */
[C---:B------:R-:W-:Y:S01]  /*8d10*/  ISETP.GT.U32.AND P1, PT, R0.reuse, R35, PT ;  /* 0x000000230000720c */ /* 0x040fe20003f24070 */
[----:B------:R-:W-:Y:S01]  /*8d20*/  @!P5 IMAD.MOV R29, RZ, RZ, -R29 ;  /* 0x000000ffff1dd224 */ /* 0x000fe200078e0a1d */
[----:B------:R-:W-:Y:S01]  /*8d30*/  ISETP.GT.U32.AND P5, PT, R0, R33, PT ;  /* 0x000000210000720c */ /* 0x000fe20003fa4070 */
[----:B------:R-:W-:-:S04]  /*8d40*/  IMAD.HI.U32 R4, R2, R39, RZ ;  /* 0x0000002702047227 */ /* 0x000fc800078e00ff */
[----:B------:R-:W-:Y:S01]  /*8d50*/  @!P4 IMAD.MOV R30, RZ, RZ, -R30 ;  /* 0x000000ffff1ec224 */ /* 0x000fe200078e0a1e */
[----:B------:R-:W-:Y:S01]  /*8d60*/  ISETP.GE.AND P4, PT, R40, RZ, PT ;  /* 0x000000ff2800720c */ /* 0x000fe20003f86270 */
[----:B------:R-:W-:Y:S01]  /*8d70*/  IMAD.MOV R4, RZ, RZ, -R4 ;  /* 0x000000ffff047224 */ /* 0x000fe200078e0a04 */
[----:B------:R-:W-:Y:S01]  /*8d80*/  LOP3.LUT R40, R3, 0x16e, RZ, 0xfc, !PT ;  /* 0x0000016e03287812 */ /* 0x000fe200078efcff */
[--C-:B------:R-:W-:Y:S01]  /*8d90*/  @!P2 IMAD.IADD R34, R34, 0x1, -R0.reuse ;  /* 0x000000012222a824 */ /* 0x100fe200078e0a00 */
[----:B------:R-:W-:Y:S01]  /*8da0*/  ISETP.GE.AND P2, PT, R42, RZ, PT ;  /* 0x000000ff2a00720c */ /* 0x000fe20003f46270 */
[--C-:B------:R-:W-:Y:S01]  /*8db0*/  @!P0 IMAD.IADD R32, R32, 0x1, -R0.reuse ;  /* 0x0000000120208824 */ /* 0x100fe200078e0a00 */
[----:B------:R-:W-:Y:S01]  /*8dc0*/  IABS R37, R40 ;  /* 0x0000002800257213 */ /* 0x000fe20000000000 */
[C---:B------:R-:W-:Y:S01]  /*8dd0*/  IMAD R36, R0.reuse, R4, R39 ;  /* 0x0000000400247224 */ /* 0x040fe200078e0227 */
[----:B------:R-:W-:Y:S01]  /*8de0*/  IABS R39, R44 ;  /* 0x0000002c00277213 */ /* 0x000fe20000000000 */
[----:B------:R-:W-:Y:S01]  /*8df0*/  @!P1 IMAD.IADD R35, R35, 0x1, -R0 ;  /* 0x0000000123239824 */ /* 0x000fe200078e0a00 */
[----:B------:R-:W-:Y:S01]  /*8e00*/  ISETP.GT.U32.AND P1, PT, R0, R34, PT ;  /* 0x000000220000720c */ /* 0x000fe20003f24070 */
[----:B------:R-:W-:Y:S01]  /*8e10*/  IMAD.HI.U32 R4, R2, R37, RZ ;  /* 0x0000002502047227 */ /* 0x000fe200078e00ff */
[----:B------:R-:W-:-:S02]  /*8e20*/  ISETP.GT.U32.AND P6, PT, R0, R32, PT ;  /* 0x000000200000720c */ /* 0x000fc40003fc4070 */
[----:B------:R-:W-:Y:S01]  /*8e30*/  LOP3.LUT R42, R3, 0x172, RZ, 0xfc, !PT ;  /* 0x00000172032a7812 */ /* 0x000fe200078efcff */
[----:B------:R-:W-:Y:S01]  /*8e40*/  @!P5 IMAD.IADD R33, R33, 0x1, -R0 ;  /* 0x000000012121d824 */ /* 0x000fe200078e0a00 */
[----:B------:R-:W-:Y:S01]  /*8e50*/  ISETP.GT.U32.AND P5, PT, R0, R36, PT ;  /* 0x000000240000720c */ /* 0x000fe20003fa4070 */
[----:B------:R-:W-:Y:S01]  /*8e60*/  IMAD.MOV R5, RZ, RZ, -R4 ;  /* 0x000000ffff057224 */ /* 0x000fe200078e0a04 */
[----:B------:R-:W-:Y:S01]  /*8e70*/  ISETP.GE.AND P0, PT, R38, RZ, PT ;  /* 0x000000ff2600720c */ /* 0x000fe20003f06270 */
[----:B------:R-:W-:-:S04]  /*8e80*/  IMAD.HI.U32 R4, R2, R39, RZ ;  /* 0x0000002702047227 */ /* 0x000fc800078e00ff */
[----:B------:R-:W-:Y:S02]  /*8e90*/  IMAD R37, R0, R5, R37 ;  /* 0x0000000500257224 */ /* 0x000fe400078e0225 */
[--C-:B------:R-:W-:Y:S02]  /*8ea0*/  @!P1 IMAD.IADD R34, R34, 0x1, -R0.reuse ;  /* 0x0000000122229824 */ /* 0x100fe400078e0a00 */
[--C-:B------:R-:W-:Y:S01]  /*8eb0*/  @!P6 IMAD.IADD R32, R32, 0x1, -R0.reuse ;  /* 0x000000012020e824 */ /* 0x100fe200078e0a00 */
[----:B------:R-:W-:Y:S01]  /*8ec0*/  ISETP.GT.U32.AND P1, PT, R0, R37, PT ;  /* 0x000000250000720c */ /* 0x000fe20003f24070 */
[----:B------:R-:W-:Y:S01]  /*8ed0*/  @!P5 IMAD.IADD R36, R36, 0x1, -R0 ;  /* 0x000000012424d824 */ /* 0x000fe200078e0a00 */
[----:B------:R-:W-:Y:S01]  /*8ee0*/  ISETP.GE.AND P6, PT, R41, RZ, PT ;  /* 0x000000ff2900720c */ /* 0x000fe20003fc6270 */
[----:B------:R-:W-:Y:S01]  /*8ef0*/  IMAD.MOV R4, RZ, RZ, -R4 ;  /* 0x000000ffff047224 */ /* 0x000fe200078e0a04 */
[----:B------:R-:W-:Y:S01]  /*8f00*/  IABS R41, R42 ;  /* 0x0000002a00297213 */ /* 0x000fe20000000000 */
[----:B------:R-:W-:Y:S01]  /*8f10*/  @!P0 IMAD.MOV R33, RZ, RZ, -R33 ;  /* 0x000000ffff218224 */ /* 0x000fe200078e0a21 */
[----:B------:R-:W-:Y:S01]  /*8f20*/  @!P3 IADD3 R32, -R32, RZ, RZ ;  /* 0x000000ff2020b210 */ /* 0x000fe20007ffe1ff */
[C---:B------:R-:W-:Y:S01]  /*8f30*/  IMAD R38, R0.reuse, R4, R39 ;  /* 0x0000000400267224 */ /* 0x040fe200078e0227 */
[----:B------:R-:W-:Y:S01]  /*8f40*/  ISETP.GT.U32.AND P3, PT, R0, R36, PT ;  /* 0x000000240000720c */ /* 0x000fe20003f64070 */
[----:B------:R-:W-:Y:S01]  /*8f50*/  IMAD.HI.U32 R4, R2, R41, RZ ;  /* 0x0000002902047227 */ /* 0x000fe200078e00ff */
[----:B------:R-:W-:-:S02]  /*8f60*/  ISETP.GT.U32.AND P5, PT, R0, R35, PT ;  /* 0x000000230000720c */ /* 0x000fc40003fa4070 */
[----:B------:R-:W-:Y:S01]  /*8f70*/  @!P4 IADD3 R34, -R34, RZ, RZ ;  /* 0x000000ff2222c210 */ /* 0x000fe20007ffe1ff */
[----:B------:R-:W-:Y:S02]  /*8f80*/  IMAD.MOV R4, RZ, RZ, -R4 ;  /* 0x000000ffff047224 */ /* 0x000fe400078e0a04 */
[--C-:B------:R-:W-:Y:S01]  /*8f90*/  @!P1 IMAD.IADD R37, R37, 0x1, -R0.reuse ;  /* 0x0000000125259824 */ /* 0x100fe200078e0a00 */
[----:B------:R-:W-:Y:S01]  /*8fa0*/  ISETP.GE.AND P1, PT, R44, RZ, PT ;  /* 0x000000ff2c00720c */ /* 0x000fe20003f26270 */
[----:B------:R-:W-:Y:S01]  /*8fb0*/  IMAD R39, R0, R4, R41 ;  /* 0x0000000400277224 */ /* 0x000fe200078e0229 */
[----:B------:R-:W-:Y:S01]  /*8fc0*/  IABS R41, R46 ;  /* 0x0000002e00297213 */ /* 0x000fe20000000000 */
[----:B------:R-:W-:Y:S01]  /*8fd0*/  IMAD.HI.U32 R5, R2, R43, RZ ;  /* 0x0000002b02057227 */ /* 0x000fe200078e00ff */
[----:B------:R-:W-:Y:S02]  /*8fe0*/  ISETP.GT.U32.AND P0, PT, R0, R37, PT ;  /* 0x000000250000720c */ /* 0x000fe40003f04070 */
[----:B------:R-:W-:Y:S01]  /*8ff0*/  LOP3.LUT R44, R3, 0x178, RZ, 0xfc, !PT ;  /* 0x00000178032c7812 */ /* 0x000fe200078efcff */
[--C-:B------:R-:W-:Y:S01]  /*9000*/  @!P3 IMAD.IADD R36, R36, 0x1, -R0.reuse ;  /* 0x000000012424b824 */ /* 0x100fe200078e0a00 */
[----:B------:R-:W-:Y:S01]  /*9010*/  ISETP.GT.U32.AND P3, PT, R0, R38, PT ;  /* 0x000000260000720c */ /* 0x000fe20003f64070 */
[----:B------:R-:W-:Y:S01]  /*9020*/  @!P5 IMAD.IADD R35, R35, 0x1, -R0 ;  /* 0x000000012323d824 */ /* 0x000fe200078e0a00 */
[----:B------:R-:W-:Y:S01]  /*9030*/  ISETP.GE.AND P5, PT, R40, RZ, PT ;  /* 0x000000ff2800720c */ /* 0x000fe20003fa6270 */
[----:B------:R-:W-:Y:S01]  /*9040*/  IMAD.HI.U32 R4, R2, R41, RZ ;  /* 0x0000002902047227 */ /* 0x000fe200078e00ff */
[----:B------:R-:W-:-:S03]  /*9050*/  ISETP.GT.U32.AND P4, PT, R0, R39, PT ;  /* 0x000000270000720c */ /* 0x000fc60003f84070 */
[----:B------:R-:W-:Y:S02]  /*9060*/  IMAD.MOV R5, RZ, RZ, -R5 ;  /* 0x000000ffff057224 */ /* 0x000fe400078e0a05 */
[----:B------:R-:W-:Y:S02]  /*9070*/  IMAD.MOV R4, RZ, RZ, -R4 ;  /* 0x000000ffff047224 */ /* 0x000fe400078e0a04 */
[C---:B------:R-:W-:Y:S01]  /*9080*/  IMAD R40, R0.reuse, R5, R43 ;  /* 0x0000000500287224 */ /* 0x040fe200078e022b */
[----:B------:R-:W-:Y:S01]  /*9090*/  IABS R43, R44 ;  /* 0x0000002c002b7213 */ /* 0x000fe20000000000 */
[--C-:B------:R-:W-:Y:S01]  /*90a0*/  @!P0 IMAD.IADD R37, R37, 0x1, -R0.reuse ;  /* 0x0000000125258824 */ /* 0x100fe200078e0a00 */
[----:B------:R-:W-:Y:S01]  /*90b0*/  ISETP.GE.AND P0, PT, R45, RZ, PT ;  /* 0x000000ff2d00720c */ /* 0x000fe20003f06270 */
[----:B------:R-:W-:Y:S02]  /*90c0*/  IMAD R41, R0, R4, R41 ;  /* 0x0000000400297224 */ /* 0x000fe400078e0229 */
[----:B------:R-:W-:-:S02]  /*90d0*/  @!P3 IMAD.IADD R38, R38, 0x1, -R0 ;  /* 0x000000012626b824 */ /* 0x000fc400078e0a00 */
[----:B------:R-:W-:Y:S01]  /*90e0*/  @!P5 IMAD.MOV R37, RZ, RZ, -R37 ;  /* 0x000000ffff25d224 */ /* 0x000fe200078e0a25 */
[----:B------:R-:W-:Y:S01]  /*90f0*/  ISETP.GT.U32.AND P5, PT, R0, R41, PT ;  /* 0x000000290000720c */ /* 0x000fe20003fa4070 */
[----:B------:R-:W-:Y:S01]  /*9100*/  IMAD.HI.U32 R5, R2, R43, RZ ;  /* 0x0000002b02057227 */ /* 0x000fe200078e00ff */
[----:B------:R-:W-:-:S03]  /*9110*/  ISETP.GT.U32.AND P3, PT, R0, R38, PT ;  /* 0x000000260000720c */ /* 0x000fc60003f64070 */
[----:B------:R-:W-:Y:S02]  /*9120*/  IMAD.MOV R5, RZ, RZ, -R5 ;  /* 0x000000ffff057224 */ /* 0x000fe400078e0a05 */
[----:B------:R-:W-:Y:S01]  /*9130*/  @!P6 IMAD.MOV R35, RZ, RZ, -R35 ;  /* 0x000000ffff23e224 */ /* 0x000fe200078e0a23 */
[----:B------:R-:W-:Y:S01]  /*9140*/  ISETP.GT.U32.AND P6, PT, R0, R40, PT ;  /* 0x000000280000720c */ /* 0x000fe20003fc4070 */
[----:B------:R-:W-:Y:S01]  /*9150*/  @!P2 IMAD.MOV R36, RZ, RZ, -R36 ;  /* 0x000000ffff24a224 */ /* 0x000fe200078e0a24 */
[----:B------:R-:W-:Y:S01]  /*9160*/  ISETP.GE.AND P2, PT, R42, RZ, PT ;  /* 0x000000ff2a00720c */ /* 0x000fe20003f46270 */
[----:B------:R-:W-:Y:S01]  /*9170*/  IMAD R42, R0, R5, R43 ;  /* 0x00000005002a7224 */ /* 0x000fe200078e022b */
[----:B------:R-:W-:Y:S01]  /*9180*/  LOP3.LUT R5, R3, 0x17a, RZ, 0xfc, !PT ;  /* 0x0000017a03057812 */ /* 0x000fe200078efcff */
[--C-:B------:R-:W-:Y:S02]  /*9190*/  @!P5 IMAD.IADD R41, R41, 0x1, -R0.reuse ;  /* 0x000000012929d824 */ /* 0x100fe400078e0a00 */
[--C-:B------:R-:W-:Y:S01]  /*91a0*/  @!P3 IMAD.IADD R38, R38, 0x1, -R0.reuse ;  /* 0x000000012626b824 */ /* 0x100fe200078e0a00 */
[----:B------:R-:W-:Y:S01]  /*91b0*/  IABS R43, R5 ;  /* 0x00000005002b7213 */ /* 0x000fe20000000000 */
[----:B------:R-:W-:Y:S01]  /*91c0*/  @!P4 IMAD.IADD R39, R39, 0x1, -R0 ;  /* 0x000000012727c824 */ /* 0x000fe200078e0a00 */
[----:B------:R-:W-:-:S02]  /*91d0*/  ISETP.GT.U32.AND P5, PT, R0, R41, PT ;  /* 0x000000290000720c */ /* 0x000fc40003fa4070 */
[----:B------:R-:W-:Y:S01]  /*91e0*/  @!P1 IADD3 R38, -R38, RZ, RZ ;  /* 0x000000ff26269210 */ /* 0x000fe20007ffe1ff */
[----:B------:R-:W-:Y:S01]  /*91f0*/  IMAD.HI.U32 R4, R2, R43, RZ ;  /* 0x0000002b02047227 */ /* 0x000fe200078e00ff */
[C---:B------:R-:W-:Y:S02]  /*9200*/  ISETP.GT.U32.AND P4, PT, R0.reuse, R39, PT ;  /* 0x000000270000720c */ /* 0x040fe40003f84070 */
        /* <DEDUP_REMOVED lines=8> */
[----:B------:R-:W-:-:S02]  /*9290*/  @!P5 IMAD.IADD R41, R41, 0x1, -R0 ;  /* 0x000000012929d824 */ /* 0x000fc400078e0a00 */
[--C-:B------:R-:W-:Y:S01]  /*92a0*/  @!P4 IMAD.IADD R39, R39, 0x1, -R0.reuse ;  /* 0x000000012727c824 */ /* 0x100fe200078e0a00 */
[----:B------:R-:W-:Y:S01]  /*92b0*/  ISETP.GT.U32.AND P5, PT, R0, R43, PT ;  /* 0x0000002b0000720c */ /* 0x000fe20003fa4070 */
[----:B------:R-:W-:Y:S01]  /*92c0*/  @!P1 IMAD.IADD R42, R42, 0x1, -R0 ;  /* 0x000000012a2a9824 */ /* 0x000fe200078e0a00 */
[----:B------:R-:W-:Y:S01]  /*92d0*/  ISETP.GE.AND P4, PT, R44, RZ, PT ;  /* 0x000000ff2c00720c */ /* 0x000fe20003f86270 */
[----:B------:R-:W-:Y:S01]  /*92e0*/  @!P2 IMAD.MOV R39, RZ, RZ, -R39 ;  /* 0x000000ffff27a224 */ /* 0x000fe200078e0a27 */
[----:B------:R-:W-:Y:S01]  /*92f0*/  ISETP.GE.AND P1, PT, R46, RZ, PT ;  /* 0x000000ff2e00720c */ /* 0x000fe20003f26270 */
[----:B------:R-:W-:Y:S01]  /*9300*/  IMAD.HI.U32 R4, R2, R47, RZ ;  /* 0x0000002f02047227 */ /* 0x000fe200078e00ff */
[----:B------:R-:W-:-:S03]  /*9310*/  ISETP.GT.U32.AND P2, PT, R0, R42, PT ;  /* 0x0000002a0000720c */ /* 0x000fc60003f44070 */
[----:B------:R-:W-:Y:S01]  /*9320*/  @!P6 IMAD.IADD R40, R40, 0x1, -R0 ;  /* 0x000000012828e824 */ /* 0x000fe200078e0a00 */
[----:B------:R-:W-:Y:S01]  /*9330*/  ISETP.GE.AND P6, PT, R5, RZ, PT ;  /* 0x000000ff0500720c */ /* 0x000fe20003fc6270 */
[----:B------:R-:W-:-:S04]  /*9340*/  IMAD.HI.U32 R5, R2, R45, RZ ;  /* 0x0000002d02057227 */ /* 0x000fc800078e00ff */
[----:B------:R-:W-:Y:S02]  /*9350*/  IMAD.MOV R5, RZ, RZ, -R5 ;  /* 0x000000ffff057224 */ /* 0x000fe400078e0a05 */
[----:B------:R-:W-:Y:S02]  /*9360*/  IMAD.MOV R4, RZ, RZ, -R4 ;  /* 0x000000ffff047224 */ /* 0x000fe400078e0a04 */
[----:B------:R-:W-:Y:S01]  /*9370*/  @!P5 IMAD.IADD R43, R43, 0x1, -R0 ;  /* 0x000000012b2bd824 */ /* 0x000fe200078e0a00 */
[----:B------:R-:W-:Y:S01]  /*9380*/  @!P2 IADD3 R42, R42, -R0, RZ ;  /* 0x800000002a2aa210 */ /* 0x000fe20007ffe0ff */
[C---:B------:R-:W-:Y:S02]  /*9390*/  IMAD R44, R0.reuse, R5, R45 ;  /* 0x00000005002c7224 */ /* 0x040fe400078e022d */
[C---:B------:R-:W-:Y:S01]  /*93a0*/  IMAD R45, R0.reuse, R4, R47 ;  /* 0x00000004002d7224 */ /* 0x040fe200078e022f */
[----:B------:R-:W-:Y:S01]  /*93b0*/  IABS R47, R53 ;  /* 0x00000035002f7213 */ /* 0x000fe20000000000 */
[----:B------:R-:W-:Y:S01]  /*93c0*/  @!P0 IMAD.MOV R40, RZ, RZ, -R40 ;  /* 0x000000ffff288224 */ /* 0x000fe200078e0a28 */
[----:B------:R-:W-:Y:S01]  /*93d0*/  ISETP.GT.U32.AND P0, PT, R0, R43, PT ;  /* 0x0000002b0000720c */ /* 0x000fe20003f04070 */
[----:B------:R-:W-:Y:S01]  /*93e0*/  IMAD.HI.U32 R4, R2, R49, RZ ;  /* 0x0000003102047227 */ /* 0x000fe200078e00ff */
[----:B------:R-:W-:-:S02]  /*93f0*/  ISETP.GT.U32.AND P2, PT, R0, R44, PT ;  /* 0x0000002c0000720c */ /* 0x000fc40003f44070 */
[----:B------:R-:W-:Y:S01]  /*9400*/  ISETP.GT.U32.AND P5, PT, R0, R45, PT ;  /* 0x0000002d0000720c */ /* 0x000fe20003fa4070 */
[----:B------:R-:W-:Y:S02]  /*9410*/  IMAD.MOV R4, RZ, RZ, -R4 ;  /* 0x000000ffff047224 */ /* 0x000fe400078e0a04 */
[----:B------:R-:W-:-:S04]  /*9420*/  IMAD.HI.U32 R5, R2, R51, RZ ;  /* 0x0000003302057227 */ /* 0x000fc800078e00ff */
[C---:B------:R-:W-:Y:S01]  /*9430*/  IMAD R46, R0.reuse, R4, R49 ;  /* 0x00000004002e7224 */ /* 0x040fe200078e0231 */
[----:B------:R-:W-:Y:S01]  /*9440*/  IABS R4, R54 ;  /* 0x0000003600047213 */ /* 0x000fe20000000000 */
[----:B------:R-:W-:Y:S01]  /*9450*/  IMAD.MOV R5, RZ, RZ, -R5 ;  /* 0x000000ffff057224 */ /* 0x000fe200078e0a05 */
[----:B------:R-:W-:Y:S01]  /*9460*/  @!P0 IADD3 R43, R43, -R0, RZ ;  /* 0x800000002b2b8210 */ /* 0x000fe20007ffe0ff */
[----:B------:R-:W-:Y:S01]  /*9470*/  IMAD.MOV.U32 R49, RZ, RZ, R47 ;  /* 0x000000ffff317224 */ /* 0x000fe200078e002f */
[C---:B------:R-:W-:Y:S01]  /*9480*/  ISETP.GT.U32.AND P0, PT, R0.reuse, R46, PT ;  /* 0x0000002e0000720c */ /* 0x040fe20003f04070 */
[----:B------:R-:W-:Y:S02]  /*9490*/  IMAD R47, R0, R5, R51 ;  /* 0x00000005002f7224 */ /* 0x000fe400078e0233 */
[----:B------:R-:W-:Y:S02]  /*94a0*/  IMAD.MOV.U32 R51, RZ, RZ, R4 ;  /* 0x000000ffff337224 */ /* 0x000fe400078e0004 */
[----:B------:R-:W-:-:S04]  /*94b0*/  IMAD.HI.U32 R4, R2, R49, RZ ;  /* 0x0000003102047227 */ /* 0x000fc800078e00ff */
[----:B------:R-:W-:Y:S01]  /*94c0*/  @!P2 IMAD.IADD R44, R44, 0x1, -R0 ;  /* 0x000000012c2ca824 */ /* 0x000fe200078e0a00 */
[----:B------:R-:W-:Y:S01]  /*94d0*/  ISETP.GE.AND P2, PT, R48, RZ, PT ;  /* 0x000000ff3000720c */ /* 0x000fe20003f46270 */
[----:B------:R-:W-:Y:S02]  /*94e0*/  IMAD.MOV R4, RZ, RZ, -R4 ;  /* 0x000000ffff047224 */ /* 0x000fe400078e0a04 */
[----:B------:R-:W-:Y:S01]  /*94f0*/  @!P3 IMAD.MOV R41, RZ, RZ, -R41 ;  /* 0x000000ffff29b224 */ /* 0x000fe200078e0a29 */
[C---:B------:R-:W-:Y:S01]  /*9500*/  ISETP.GT.U32.AND P3, PT, R0.reuse, R44, PT ;  /* 0x0000002c0000720c */ /* 0x040fe20003f64070 */
[----:B------:R-:W-:Y:S02]  /*9510*/  IMAD R48, R0, R4, R49 ;  /* 0x0000000400307224 */ /* 0x000fe400078e0231 */
[----:B------:R-:W-:Y:S02]  /*9520*/  @!P0 IMAD.IADD R46, R46, 0x1, -R0 ;  /* 0x000000012e2e8824 */ /* 0x000fe400078e0a00 */
[----:B------:R-:W-:Y:S01]  /*9530*/  @!P6 IMAD.MOV R43, RZ, RZ, -R43 ;  /* 0x000000ffff2be224 */ /* 0x000fe200078e0a2b */
[----:B------:R-:W-:Y:S01]  /*9540*/  ISETP.GT.U32.AND P0, PT, R0, R48, PT ;  /* 0x000000300000720c */ /* 0x000fe20003f04070 */
[----:B------:R-:W-:Y:S01]  /*9550*/  IMAD.HI.U32 R5, R2, R51, RZ ;  /* 0x0000003302057227 */ /* 0x000fe200078e00ff */
[----:B------:R-:W-:-:S03]  /*9560*/  ISETP.GT.U32.AND P6, PT, R0, R47, PT ;  /* 0x0000002f0000720c */ /* 0x000fc60003fc4070 */
[----:B------:R-:W-:Y:S02]  /*9570*/  IMAD.MOV R5, RZ, RZ, -R5 ;  /* 0x000000ffff057224 */ /* 0x000fe400078e0a05 */
[--C-:B------:R-:W-:Y:S01]  /*9580*/  @!P3 IMAD.IADD R44, R44, 0x1, -R0.reuse ;  /* 0x000000012c2cb824 */ /* 0x100fe200078e0a00 */
[----:B------:R-:W-:Y:S01]  /*9590*/  ISETP.GE.AND P3, PT, R52, RZ, PT ;  /* 0x000000ff3400720c */ /* 0x000fe20003f66270 */
[----:B------:R-:W-:Y:S01]  /*95a0*/  @!P5 IMAD.IADD R45, R45, 0x1, -R0 ;  /* 0x000000012d2dd824 */ /* 0x000fe200078e0a00 */
[----:B------:R-:W-:Y:S01]  /*95b0*/  LOP3.LUT R52, R3, 0x188, RZ, 0xfc, !PT ;  /* 0x0000018803347812 */ /* 0x000fe200078efcff */
[----:B------:R-:W-:Y:S02]  /*95c0*/  IMAD R49, R0, R5, R51 ;  /* 0x0000000500317224 */ /* 0x000fe400078e0233 */
[----:B------:R-:W-:Y:S01]  /*95d0*/  @!P0 IADD3 R48, R48, -R0, RZ ;  /* 0x8000000030308210 */ /* 0x000fe20007ffe0ff */
[----:B------:R-:W-:Y:S01]  /*95e0*/  @!P4 IMAD.MOV R42, RZ, RZ, -R42 ;  /* 0x000000ffff2ac224 */ /* 0x000fe200078e0a2a */
[----:B------:R-:W-:Y:S01]  /*95f0*/  IABS R5, R52 ;  /* 0x0000003400057213 */ /* 0x000fe20000000000 */
[----:B------:R-:W-:Y:S01]  /*9600*/  @!P6 IMAD.IADD R47, R47, 0x1, -R0 ;  /* 0x000000012f2fe824 */ /* 0x000fe200078e0a00 */
[C---:B------:R-:W-:Y:S01]  /*9610*/  ISETP.GT.U32.AND P5, PT, R0.reuse, R45, PT ;  /* 0x0000002d0000720c */ /* 0x040fe20003fa4070 */
[----:B------:R-:W-:Y:S01]  /*9620*/  @!P1 IMAD.MOV R44, RZ, RZ, -R44 ;  /* 0x000000ffff2c9224 */ /* 0x000fe200078e0a2c */
[----:B------:R-:W-:Y:S01]  /*9630*/  ISETP.GT.U32.AND P0, PT, R0, R48, PT ;  /* 0x000000300000720c */ /* 0x000fe20003f04070 */
[----:B------:R-:W-:Y:S01]  /*9640*/  IMAD.HI.U32 R4, R2, R5, RZ ;  /* 0x0000000502047227 */ /* 0x000fe200078e00ff */
[----:B------:R-:W-:-:S02]  /*9650*/  ISETP.GT.U32.AND P6, PT, R0, R46, PT ;  /* 0x0000002e0000720c */ /* 0x000fc40003fc4070 */
[----:B------:R-:W-:Y:S01]  /*9660*/  ISETP.GE.AND P4, PT, R50, RZ, PT ;  /* 0x000000ff3200720c */ /* 0x000fe20003f86270 */
[----:B------:R-:W-:Y:S01]  /*9670*/  IMAD.MOV R4, RZ, RZ, -R4 ;  /* 0x000000ffff047224 */ /* 0x000fe200078e0a04 */
[----:B------:R-:W-:Y:S01]  /*9680*/  ISETP.GT.U32.AND P1, PT, R0, R47, PT ;  /* 0x0000002f0000720c */ /* 0x000fe20003f24070 */
[----:B------:R-:W-:-:S04]  /*9690*/  IMAD.HI.U32 R51, R2, R57, RZ ;  /* 0x0000003902337227 */ /* 0x000fc800078e00ff */
[----:B------:R-:W-:Y:S02]  /*96a0*/  IMAD R50, R0, R4, R5 ;  /* 0x0000000400327224 */ /* 0x000fe400078e0205 */
[--C-:B------:R-:W-:Y:S01]  /*96b0*/  @!P5 IMAD.IADD R45, R45, 0x1, -R0.reuse ;  /* 0x000000012d2dd824 */ /* 0x100fe200078e0a00 */
[----:B------:R-:W-:Y:S01]  /*96c0*/  ISETP.GE.AND P5, PT, R53, RZ, PT ;  /* 0x000000ff3500720c */ /* 0x000fe20003fa6270 */
[--C-:B------:R-:W-:Y:S01]  /*96d0*/  @!P0 IMAD.IADD R48, R48, 0x1, -R0.reuse ;  /* 0x0000000130308824 */ /* 0x100fe200078e0a00 */
[----:B------:R-:W-:Y:S01]  /*96e0*/  IABS R53, R56 ;  /* 0x0000003800357213 */ /* 0x000fe20000000000 */
[----:B------:R-:W-:Y:S01]  /*96f0*/  @!P6 IMAD.IADD R46, R46, 0x1, -R0 ;  /* 0x000000012e2ee824 */ /* 0x000fe200078e0a00 */
[----:B------:R-:W-:Y:S01]  /*9700*/  ISETP.GT.U32.AND P0, PT, R0, R50, PT ;  /* 0x000000320000720c */ /* 0x000fe20003f04070 */
[----:B------:R-:W-:Y:S01]  /*9710*/  IMAD.HI.U32 R5, R2, R55, RZ ;  /* 0x0000003702057227 */ /* 0x000fe200078e00ff */
[----:B------:R-:W-:Y:S02]  /*9720*/  ISETP.GT.U32.AND P6, PT, R0, R49, PT ;  /* 0x000000310000720c */ /* 0x000fe40003fc4070 */
[----:B------:R-:W-:Y:S01]  /*9730*/  @!P2 IADD3 R45, -R45, RZ, RZ ;  /* 0x000000ff2d2da210 */ /* 0x000fe20007ffe1ff */
[----:B------:R-:W-:-:S04]  /*9740*/  IMAD.HI.U32 R4, R2, R53, RZ ;  /* 0x0000003502047227 */ /* 0x000fc800078e00ff */
[----:B------:R-:W-:Y:S02]  /*9750*/  IMAD.MOV R4, RZ, RZ, -R4 ;  /* 0x000000ffff047224 */ /* 0x000fe400078e0a04 */
[--C-:B------:R-:W-:Y:S01]  /*9760*/  @!P1 IMAD.IADD R47, R47, 0x1, -R0.reuse ;  /* 0x000000012f2f9824 */ /* 0x100fe200078e0a00 */
[----:B------:R-:W-:Y:S01]  /*9770*/  ISETP.GE.AND P1, PT, R54, RZ, PT ;  /* 0x000000ff3600720c */ /* 0x000fe20003f26270 */
[----:B------:R-:W-:Y:S02]  /*9780*/  IMAD.MOV R54, RZ, RZ, -R51 ;  /* 0x000000ffff367224 */ /* 0x000fe400078e0a33 */
[----:B------:R-:W-:Y:S02]  /*9790*/  IMAD.MOV R5, RZ, RZ, -R5 ;  /* 0x000000ffff057224 */ /* 0x000fe400078e0a05 */
[----:B------:R-:W-:Y:S02]  /*97a0*/  IMAD R51, R0, R4, R53 ;  /* 0x0000000400337224 */ /* 0x000fe400078e0235 */
[----:B------:R-:W-:-:S02]  /*97b0*/  @!P0 IMAD.IADD R50, R50, 0x1, -R0 ;  /* 0x0000000132328824 */ /* 0x000fc400078e0a00 */
[----:B------:R-:W-:Y:S01]  /*97c0*/  @!P6 IMAD.IADD R49, R49, 0x1, -R0 ;  /* 0x000000013131e824 */ /* 0x000fe200078e0a00 */
[----:B------:R-:W-:Y:S01]  /*97d0*/  ISETP.GE.AND P6, PT, R52, RZ, PT ;  /* 0x000000ff3400720c */ /* 0x000fe20003fc6270 */
[C---:B------:R-:W-:Y:S01]  /*97e0*/  IMAD R52, R0.reuse, R5, R55 ;  /* 0x0000000500347224 */ /* 0x040fe200078e0237 */
[C---:B------:R-:W-:Y:S01]  /*97f0*/  ISETP.GT.U32.AND P2, PT, R0.reuse, R51, PT ;  /* 0x000000330000720c */ /* 0x040fe20003f44070 */
[----:B------:R-:W-:Y:S01]  /*9800*/  @!P4 IMAD.MOV R46, RZ, RZ, -R46 ;  /* 0x000000ffff2ec224 */ /* 0x000fe200078e0a2e */
[----:B------:R-:W-:Y:S01]  /*9810*/  IABS R5, R60 ;  /* 0x0000003c00057213 */ /* 0x000fe20000000000 */
[----:B------:R-:W-:Y:S01]  /*9820*/  @!P3 IMAD.MOV R47, RZ, RZ, -R47 ;  /* 0x000000ffff2fb224 */ /* 0x000fe200078e0a2f */
[C---:B------:R-:W-:Y:S01]  /*9830*/  ISETP.GT.U32.AND P4, PT, R0.reuse, R50, PT ;  /* 0x000000320000720c */ /* 0x040fe20003f84070 */
[C---:B------:R-:W-:Y:S01]  /*9840*/  IMAD R53, R0.reuse, R54, R57 ;  /* 0x0000003600357224 */ /* 0x040fe200078e0239 */
[----:B------:R-:W-:Y:S01]  /*9850*/  ISETP.GT.U32.AND P3, PT, R0, R52, PT ;  /* 0x000000340000720c */ /* 0x000fe20003f64070 */
[----:B------:R-:W-:Y:S01]  /*9860*/  IMAD.HI.U32 R4, R2, R5, RZ ;  /* 0x0000000502047227 */ /* 0x000fe200078e00ff */
[----:B------:R-:W-:-:S02]  /*9870*/  ISETP.GT.U32.AND P0, PT, R0, R49, PT ;  /* 0x000000310000720c */ /* 0x000fc40003f04070 */
[----:B------:R-:W-:Y:S01]  /*9880*/  IABS R55, R61 ;  /* 0x0000003d00377213 */ /* 0x000fe20000000000 */
[----:B------:R-:W-:Y:S02]  /*9890*/  IMAD.MOV R54, RZ, RZ, -R4 ;  /* 0x000000ffff367224 */ /* 0x000fe400078e0a04 */
[--C-:B------:R-:W-:Y:S01]  /*98a0*/  @!P2 IMAD.IADD R51, R51, 0x1, -R0.reuse ;  /* 0x000000013333a824 */ /* 0x100fe200078e0a00 */
[----:B------:R-:W-:Y:S01]  /*98b0*/  ISETP.GE.AND P2, PT, R59, RZ, PT ;  /* 0x000000ff3b00720c */ /* 0x000fe20003f46270 */
[----:B------:R-:W-:Y:S02]  /*98c0*/  IMAD R54, R0, R54, R5 ;  /* 0x0000003600367224 */ /* 0x000fe400078e0205 */
[--C-:B------:R-:W-:Y:S01]  /*98d0*/  @!P4 IMAD.IADD R50, R50, 0x1, -R0.reuse ;  /* 0x000000013232c824 */ /* 0x100fe200078e0a00 */
[----:B------:R-:W-:Y:S01]  /*98e0*/  ISETP.GE.AND P4, PT, R58, RZ, PT ;  /* 0x000000ff3a00720c */ /* 0x000fe20003f86270 */
[--C-:B------:R-:W-:Y:S01]  /*98f0*/  @!P3 IMAD.IADD R52, R52, 0x1, -R0.reuse ;  /* 0x000000013434b824 */ /* 0x100fe200078e0a00 */
        /* <DEDUP_REMOVED lines=8> */
[----:B------:R-:W-:-:S02]  /*9980*/  LOP3.LUT R56, R3, 0x194, RZ, 0xfc, !PT ;  /* 0x0000019403387812 */ /* 0x000fc400078efcff */
[----:B------:R-:W-:Y:S01]  /*9990*/  LOP3.LUT R58, R3, 0x196, RZ, 0xfc, !PT ;  /* 0x00000196033a7812 */ /* 0x000fe200078efcff */
[----:B------:R-:W-:Y:S01]  /*99a0*/  @!P1 IMAD.MOV R49, RZ, RZ, -R49 ;  /* 0x000000ffff319224 */ /* 0x000fe200078e0a31 */
[----:B------:R-:W-:Y:S01]  /*99b0*/  ISETP.GT.U32.AND P1, PT, R0, R52, PT ;  /* 0x000000340000720c */ /* 0x000fe20003f24070 */
[----:B------:R-:W-:Y:S01]  /*99c0*/  @!P3 IMAD.IADD R51, R51, 0x1, -R0 ;  /* 0x000000013333b824 */ /* 0x000fe200078e0a00 */
[----:B------:R-:W-:Y:S01]  /*99d0*/  IABS R57, R56 ;  /* 0x0000003800397213 */ /* 0x000fe20000000000 */
[----:B------:R-:W-:Y:S01]  /*99e0*/  IMAD.MOV R4, RZ, RZ, -R4 ;  /* 0x000000ffff047224 */ /* 0x000fe200078e0a04 */
[----:B------:R-:W-:Y:S01]  /*99f0*/  @!P0 IADD3 R53, R53, -R0, RZ ;  /* 0x8000000035358210 */ /* 0x000fe20007ffe0ff */
[----:B------:R-:W-:Y:S01]  /*9a00*/  @!P6 IMAD.IADD R54, R54, 0x1, -R0 ;  /* 0x000000013636e824 */ /* 0x000fe200078e0a00 */
[----:B------:R-:W-:Y:S01]  /*9a10*/  IABS R59, R58 ;  /* 0x0000003a003b7213 */ /* 0x000fe20000000000 */
[C---:B------:R-:W-:Y:S01]  /*9a20*/  IMAD R55, R0.reuse, R4, R55 ;  /* 0x0000000400377224 */ /* 0x040fe200078e0237 */
[----:B------:R-:W-:Y:S01]  /*9a30*/  ISETP.GT.U32.AND P0, PT, R0, R53, PT ;  /* 0x000000350000720c */ /* 0x000fe20003f04070 */
[----:B------:R-:W-:Y:S01]  /*9a40*/  IMAD.HI.U32 R4, R2, R57, RZ ;  /* 0x0000003902047227 */ /* 0x000fe200078e00ff */
[----:B------:R-:W-:-:S02]  /*9a50*/  @!P5 IADD3 R51, -R51, RZ, RZ ;  /* 0x000000ff3333d210 */ /* 0x000fc40007ffe1ff */
[----:B------:R-:W-:Y:S01]  /*9a60*/  ISETP.GT.U32.AND P5, PT, R0, R54, PT ;  /* 0x000000360000720c */ /* 0x000fe20003fa4070 */
[----:B------:R-:W-:Y:S01]  /*9a70*/  IMAD.HI.U32 R5, R2, R59, RZ ;  /* 0x0000003b02057227 */ /* 0x000fe200078e00ff */
[----:B------:R-:W-:Y:S02]  /*9a80*/  ISETP.GE.AND P6, PT, R56, RZ, PT ;  /* 0x000000ff3800720c */ /* 0x000fe40003fc6270 */
[----:B------:R-:W-:Y:S01]  /*9a90*/  ISETP.GE.AND P3, PT, R60, RZ, PT ;  /* 0x000000ff3c00720c */ /* 0x000fe20003f66270 */
[----:B------:R-:W-:Y:S01]  /*9aa0*/  IMAD.MOV R4, RZ, RZ, -R4 ;  /* 0x000000ffff047224 */ /* 0x000fe200078e0a04 */
[----:B------:R-:W-:Y:S01]  /*9ab0*/  LOP3.LUT R60, R3, 0x198, RZ, 0xfc, !PT ;  /* 0x00000198033c7812 */ /* 0x000fe200078efcff */
[----:B------:R-:W-:Y:S01]  /*9ac0*/  @!P1 IMAD.IADD R52, R52, 0x1, -R0 ;  /* 0x0000000134349824 */ /* 0x000fe200078e0a00 */
[C---:B------:R-:W-:Y:S01]  /*9ad0*/  ISETP.GT.U32.AND P1, PT, R0.reuse, R55, PT ;  /* 0x000000370000720c */ /* 0x040fe20003f24070 */
[----:B------:R-:W-:Y:S02]  /*9ae0*/  IMAD.MOV R5, RZ, RZ, -R5 ;  /* 0x000000ffff057224 */ /* 0x000fe400078e0a05 */
[----:B------:R-:W-:-:S02]  /*9af0*/  IMAD R56, R0, R4, R57 ;  /* 0x0000000400387224 */ /* 0x000fc400078e0239 */
[----:B------:R-:W-:Y:S02]  /*9b00*/  IMAD R57, R0, R5, R59 ;  /* 0x0000000500397224 */ /* 0x000fe400078e023b */
[--C-:B------:R-:W-:Y:S01]  /*9b10*/  @!P0 IMAD.IADD R53, R53, 0x1, -R0.reuse ;  /* 0x0000000135358824 */ /* 0x100fe200078e0a00 */
[----:B------:R-:W-:Y:S01]  /*9b20*/  ISETP.GE.AND P0, PT, R61, RZ, PT ;  /* 0x000000ff3d00720c */ /* 0x000fe20003f06270 */
[----:B------:R-:W-:Y:S01]  /*9b30*/  @!P5 IMAD.IADD R54, R54, 0x1, -R0 ;  /* 0x000000013636d824 */ /* 0x000fe200078e0a00 */
[----:B------:R-:W-:Y:S01]  /*9b40*/  IABS R61, R60 ;  /* 0x0000003c003d7213 */ /* 0x000fe20000000000 */
[----:B------:R-:W-:Y:S01]  /*9b50*/  @!P4 IMAD.MOV R52, RZ, RZ, -R52 ;  /* 0x000000ffff34c224 */ /* 0x000fe200078e0a34 */
[C---:B------:R-:W-:Y:S01]  /*9b60*/  ISETP.GT.U32.AND P5, PT, R0.reuse, R57, PT ;  /* 0x000000390000720c */ /* 0x040fe20003fa4070 */
[----:B------:R-:W-:Y:S01]  /*9b70*/  @!P1 IMAD.IADD R55, R55, 0x1, -R0 ;  /* 0x0000000137379824 */ /* 0x000fe200078e0a00 */
[----:B------:R-:W-:Y:S01]  /*9b80*/  ISETP.GT.U32.AND P4, PT, R0, R56, PT ;  /* 0x000000380000720c */ /* 0x000fe20003f84070 */
[----:B------:R-:W-:-:S03]  /*9b90*/  IMAD.HI.U32 R4, R2, R61, RZ ;  /* 0x0000003d02047227 */ /* 0x000fc600078e00ff */
[----:B------:R-:W-:Y:S01]  /*9ba0*/  ISETP.GT.U32.AND P1, PT, R0, R55, PT ;  /* 0x000000370000720c */ /* 0x000fe20003f24070 */
[----:B------:R-:W-:Y:S02]  /*9bb0*/  IMAD.MOV R4, RZ, RZ, -R4 ;  /* 0x000000ffff047224 */ /* 0x000fe400078e0a04 */
[----:B------:R-:W-:Y:S01]  /*9bc0*/  @!P2 IMAD.MOV R53, RZ, RZ, -R53 ;  /* 0x000000ffff35a224 */ /* 0x000fe200078e0a35 */
[----:B------:R-:W-:Y:S01]  /*9bd0*/  ISETP.GE.AND P2, PT, R58, RZ, PT ;  /* 0x000000ff3a00720c */ /* 0x000fe20003f46270 */
[----:B------:R-:W-:Y:S01]  /*9be0*/  IMAD R58, R0, R4, R61 ;  /* 0x00000004003a7224 */ /* 0x000fe200078e023d */
[----:B------:R-:W-:Y:S01]  /*9bf0*/  LOP3.LUT R4, R3, 0x19a, RZ, 0xfc, !PT ;  /* 0x0000019a03047812 */ /* 0x000fe200078efcff */
[--C-:B------:R-:W-:Y:S02]  /*9c00*/  @!P5 IMAD.IADD R57, R57, 0x1, -R0.reuse ;  /* 0x000000013939d824 */ /* 0x100fe400078e0a00 */
[----:B------:R-:W-:Y:S01]  /*9c10*/  @!P4 IMAD.IADD R56, R56, 0x1, -R0 ;  /* 0x000000013838c824 */ /* 0x000fe200078e0a00 */
[----:B------:R-:W-:Y:S01]  /*9c20*/  IABS R61, R4 ;  /* 0x00000004003d7213 */ /* 0x000fe20000000000 */
[----:B------:R-:W-:Y:S01]  /*9c30*/  IMAD.HI.U32 R59, R2, R65, RZ ;  /* 0x00000041023b7227 */ /* 0x000fe200078e00ff */
[----:B------:R-:W-:-:S02]  /*9c40*/  ISETP.GT.U32.AND P5, PT, R0, R57, PT ;  /* 0x000000390000720c */ /* 0x000fc40003fa4070 */
[----:B------:R-:W-:Y:S01]  /*9c50*/  ISETP.GE.AND P4, PT, R4, RZ, PT ;  /* 0x000000ff0400720c */ /* 0x000fe20003f86270 */
[----:B------:R-:W-:Y:S01]  /*9c60*/  @!P1 IMAD.IADD R55, R55, 0x1, -R0 ;  /* 0x0000000137379824 */ /* 0x000fe200078e0a00 */
[----:B------:R-:W-:Y:S01]  /*9c70*/  ISETP.GE.AND P1, PT, R60, RZ, PT ;  /* 0x000000ff3c00720c */ /* 0x000fe20003f26270 */
[----:B------:R-:W-:Y:S01]  /*9c80*/  IMAD.HI.U32 R4, R2, R61, RZ ;  /* 0x0000003d02047227 */ /* 0x000fe200078e00ff */
[----:B------:R-:W-:-:S03]  /*9c90*/  LOP3.LUT R60, R3, 0x19c, RZ, 0xfc, !PT ;  /* 0x0000019c033c7812 */ /* 0x000fc600078efcff */
[----:B------:R-:W-:Y:S01]  /*9ca0*/  @!P0 IMAD.MOV R55, RZ, RZ, -R55 ;  /* 0x000000ffff378224 */ /* 0x000fe200078e0a37 */
[----:B------:R-:W-:Y:S01]  /*9cb0*/  ISETP.GT.U32.AND P0, PT, R0, R58, PT ;  /* 0x0000003a0000720c */ /* 0x000fe20003f04070 */
[----:B------:R-:W-:Y:S01]  /*9cc0*/  IMAD.MOV R4, RZ, RZ, -R4 ;  /* 0x000000ffff047224 */ /* 0x000fe200078e0a04 */
[----:B------:R-:W-:Y:S01]  /*9cd0*/  IABS R63, R60 ;  /* 0x0000003c003f7213 */ /* 0x000fe20000000000 */
[----:B------:R-:W-:Y:S02]  /*9ce0*/  IMAD.MOV R62, RZ, RZ, -R59 ;  /* 0x000000ffff3e7224 */ /* 0x000fe400078e0a3b */
[----:B------:R-:W-:Y:S01]  /*9cf0*/  @!P5 IMAD.IADD R57, R57, 0x1, -R0 ;  /* 0x000000013939d824 */ /* 0x000fe200078e0a00 */
[----:B------:R-:W-:Y:S01]  /*9d00*/  ISETP.GE.AND P5, PT, R64, RZ, PT ;  /* 0x000000ff4000720c */ /* 0x000fe20003fa6270 */
[C---:B------:R-:W-:Y:S01]  /*9d10*/  IMAD R59, R0.reuse, R4, R61 ;  /* 0x00000004003b7224 */ /* 0x040fe200078e023d */
[----:B------:R-:W-:Y:S01]  /*9d20*/  LOP3.LUT R4, R3, 0x1a0, RZ, 0xfc, !PT ;  /* 0x000001a003047812 */ /* 0x000fe200078efcff */
[----:B------:R-:W-:Y:S01]  /*9d30*/  @!P3 IMAD.MOV R54, RZ, RZ, -R54 ;  /* 0x000000ffff36b224 */ /* 0x000fe200078e0a36 */
[C---:B------:R-:W-:Y:S01]  /*9d40*/  ISETP.GT.U32.AND P3, PT, R0.reuse, R56, PT ;  /* 0x000000380000720c */ /* 0x040fe20003f64070 */
[----:B------:R-:W-:Y:S01]  /*9d50*/  @!P2 IMAD.MOV R57, RZ, RZ, -R57 ;  /* 0x000000ffff39a224 */ /* 0x000fe200078e0a39 */
[----:B------:R-:W-:Y:S01]  /*9d60*/  ISETP.GT.U32.AND P2, PT, R0, R59, PT ;  /* 0x0000003b0000720c */ /* 0x000fe20003f44070 */
[----:B------:R-:W-:-:S04]  /*9d70*/  IMAD.HI.U32 R5, R2, R63, RZ ;  /* 0x0000003f02057227 */ /* 0x000fc800078e00ff */
[--C-:B------:R-:W-:Y:S02]  /*9d80*/  @!P0 IMAD.IADD R58, R58, 0x1, -R0.reuse ;  /* 0x000000013a3a8824 */ /* 0x100fe400078e0a00 */
[----:B------:R-:W-:Y:S02]  /*9d90*/  IMAD.MOV R5, RZ, RZ, -R5 ;  /* 0x000000ffff057224 */ /* 0x000fe400078e0a05 */
[C---:B------:R-:W-:Y:S01]  /*9da0*/  IMAD R61, R0.reuse, R62, R65 ;  /* 0x0000003e003d7224 */ /* 0x040fe200078e0241 */
[----:B------:R-:W-:Y:S01]  /*9db0*/  ISETP.GT.U32.AND P0, PT, R0, R58, PT ;  /* 0x0000003a0000720c */ /* 0x000fe20003f04070 */
[----:B------:R-:W-:Y:S01]  /*9dc0*/  IMAD.HI.U32 R64, R2, R67, RZ ;  /* 0x0000004302407227 */ /* 0x000fe200078e00ff */
[----:B------:R-:W-:Y:S02]  /*9dd0*/  @!P3 IADD3 R56, R56, -R0, RZ ;  /* 0x800000003838b210 */ /* 0x000fe40007ffe0ff */
[----:B------:R-:W-:Y:S01]  /*9de0*/  ISETP.GE.AND P3, PT, R60, RZ, PT ;  /* 0x000000ff3c00720c */ /* 0x000fe20003f66270 */
[----:B------:R-:W-:Y:S01]  /*9df0*/  IMAD R60, R0, R5, R63 ;  /* 0x00000005003c7224 */ /* 0x000fe200078e023f */
[----:B------:R-:W-:Y:S01]  /*9e00*/  IABS R63, R4 ;  /* 0x00000004003f7213 */ /* 0x000fe20000000000 */
[----:B------:R-:W-:Y:S01]  /*9e10*/  @!P2 IMAD.IADD R59, R59, 0x1, -R0 ;  /* 0x000000013b3ba824 */ /* 0x000fe200078e0a00 */
[----:B------:R-:W-:Y:S01]  /*9e20*/  IABS R65, R73 ;  /* 0x0000004900417213 */ /* 0x000fe20000000000 */
[----:B------:R-:W-:Y:S01]  /*9e30*/  @!P6 IMAD.MOV R56, RZ, RZ, -R56 ;  /* 0x000000ffff38e224 */ /* 0x000fe200078e0a38 */
[----:B------:R-:W-:Y:S01]  /*9e40*/  ISETP.GE.AND P6, PT, R4, RZ, PT ;  /* 0x000000ff0400720c */ /* 0x000fe20003fc6270 */
[----:B------:R-:W-:Y:S01]  /*9e50*/  IMAD.HI.U32 R4, R2, R63, RZ ;  /* 0x0000003f02047227 */ /* 0x000fe200078e00ff */
[----:B------:R-:W-:-:S03]  /*9e60*/  ISETP.GT.U32.AND P2, PT, R0, R59, PT ;  /* 0x0000003b0000720c */ /* 0x000fc60003f44070 */
[----:B------:R-:W-:Y:S01]  /*9e70*/  @!P0 IMAD.IADD R58, R58, 0x1, -R0 ;  /* 0x000000013a3a8824 */ /* 0x000fe200078e0a00 */
[C---:B------:R-:W-:Y:S01]  /*9e80*/  ISETP.GT.U32.AND P0, PT, R0.reuse, R60, PT ;  /* 0x0000003c0000720c */ /* 0x040fe20003f04070 */
[----:B------:R-:W-:Y:S02]  /*9e90*/  IMAD.MOV R4, RZ, RZ, -R4 ;  /* 0x000000ffff047224 */ /* 0x000fe400078e0a04 */
[----:B------:R-:W-:Y:S01]  /*9ea0*/  @!P1 IMAD.MOV R58, RZ, RZ, -R58 ;  /* 0x000000ffff3a9224 */ /* 0x000fe200078e0a3a */
[C---:B------:R-:W-:Y:S01]  /*9eb0*/  ISETP.GT.U32.AND P1, PT, R0.reuse, R61, PT ;  /* 0x0000003d0000720c */ /* 0x040fe20003f24070 */
[----:B------:R-:W-:Y:S02]  /*9ec0*/  IMAD R62, R0, R4, R63 ;  /* 0x00000004003e7224 */ /* 0x000fe400078e023f */
[----:B------:R-:W-:-:S04]  /*9ed0*/  IMAD.HI.U32 R5, R2, R65, RZ ;  /* 0x0000004102057227 */ /* 0x000fc800078e00ff */
[----:B------:R-:W-:Y:S01]  /*9ee0*/  @!P2 IMAD.IADD R59, R59, 0x1, -R0 ;  /* 0x000000013b3ba824 */ /* 0x000fe200078e0a00 */
[----:B------:R-:W-:Y:S01]  /*9ef0*/  ISETP.GT.U32.AND P2, PT, R0, R62, PT ;  /* 0x0000003e0000720c */ /* 0x000fe20003f44070 */
[----:B------:R-:W-:Y:S01]  /*9f00*/  IMAD.MOV R64, RZ, RZ, -R64 ;  /* 0x000000ffff407224 */ /* 0x000fe200078e0a40 */
[----:B------:R-:W-:Y:S01]  /*9f10*/  @!P0 IADD3 R60, R60, -R0, RZ ;  /* 0x800000003c3c8210 */ /* 0x000fe20007ffe0ff */
[----:B------:R-:W-:Y:S02]  /*9f20*/  IMAD.MOV R5, RZ, RZ, -R5 ;  /* 0x000000ffff057224 */ /* 0x000fe400078e0a05 */
[----:B------:R-:W-:Y:S01]  /*9f30*/  @!P1 IMAD.IADD R61, R61, 0x1, -R0 ;  /* 0x000000013d3d9824 */ /* 0x000fe200078e0a00 */
[----:B------:R-:W-:Y:S01]  /*9f40*/  ISETP.GT.U32.AND P0, PT, R0, R60, PT ;  /* 0x0000003c0000720c */ /* 0x000fe20003f04070 */
[----:B------:R-:W-:-:S04]  /*9f50*/  IMAD.HI.U32 R4, R2, R69, RZ ;  /* 0x0000004502047227 */ /* 0x000fc800078e00ff */
[C---:B------:R-:W-:Y:S01]  /*9f60*/  IMAD R64, R0.reuse, R64, R67 ;  /* 0x0000004000407224 */ /* 0x040fe200078e0243 */
[----:B------:R-:W-:Y:S01]  /*9f70*/  IABS R67, R74 ;  /* 0x0000004a00437213 */ /* 0x000fe20000000000 */
[----:B------:R-:W-:Y:S01]  /*9f80*/  IMAD R63, R0, R5, R65 ;  /* 0x00000005003f7224 */ /* 0x000fe200078e0241 */
[----:B------:R-:W-:Y:S01]  /*9f90*/  @!P2 IADD3 R62, R62, -R0, RZ ;  /* 0x800000003e3ea210 */ /* 0x000fe20007ffe0ff */
[----:B------:R-:W-:Y:S01]  /*9fa0*/  IMAD.MOV R4, RZ, RZ, -R4 ;  /* 0x000000ffff047224 */ /* 0x000fe200078e0a04 */
[----:B------:R-:W-:Y:S01]  /*9fb0*/  ISETP.GT.U32.AND P2, PT, R0, R61, PT ;  /* 0x0000003d0000720c */ /* 0x000fe20003f44070 */
[----:B------:R-:W-:Y:S01]  /*9fc0*/  IMAD.HI.U32 R5, R2, R71, RZ ;  /* 0x0000004702057227 */ /* 0x000fe200078e00ff */
[----:B------:R-:W-:-:S03]  /*9fd0*/  ISETP.GT.U32.AND P1, PT, R0, R64, PT ;  /* 0x000000400000720c */ /* 0x000fc60003f24070 */
[----:B------:R-:W-:Y:S01]  /*9fe0*/  @!P0 IMAD.IADD R60, R60, 0x1, -R0 ;  /* 0x000000013c3c8824 */ /* 0x000fe200078e0a00 */
[C---:B------:R-:W-:Y:S01]  /*9ff0*/  ISETP.GT.U32.AND P0, PT, R0.reuse, R63, PT ;  /* 0x0000003f0000720c */ /* 0x040fe20003f04070 */
[----:B------:R-:W-:Y:S01]  /*a000*/  IMAD R65, R0, R4, R69 ;  /* 0x0000000400417224 */ /* 0x000fe200078e0245 */
[----:B------:R-:W-:Y:S01]  /*a010*/  IABS R69, R76 ;  /* 0x0000004c00457213 */ /* 0x000fe20000000000 */
[----:B------:R-:W-:-:S04]  /*a020*/  IMAD.HI.U32 R4, R2, R67, RZ ;  /* 0x0000004302047227 */ /* 0x000fc800078e00ff */
[--C-:B------:R-:W-:Y:S01]  /*a030*/  @!P2 IMAD.IADD R61, R61, 0x1, -R0.reuse ;  /* 0x000000013d3da824 */ /* 0x100fe200078e0a00 */
[----:B------:R-:W-:Y:S01]  /*a040*/  ISETP.GT.U32.AND P2, PT, R0, R65, PT ;  /* 0x000000410000720c */ /* 0x000fe20003f44070 */
[----:B------:R-:W-:Y:S02]  /*a050*/  IMAD.MOV R5, RZ, RZ, -R5 ;  /* 0x000000ffff057224 */ /* 0x000fe400078e0a05 */
[----:B------:R-:W-:Y:S02]  /*a060*/  @!P1 IMAD.IADD R64, R64, 0x1, -R0 ;  /* 0x0000000140409824 */ /* 0x000fe400078e0a00 */
[----:B------:R-:W-:Y:S02]  /*a070*/  IMAD.MOV R4, RZ, RZ, -R4 ;  /* 0x000000ffff047224 */ /* 0x000fe400078e0a04 */
[----:B------:R-:W-:Y:S01]  /*a080*/  @!P0 IMAD.IADD R63, R63, 0x1, -R0 ;  /* 0x000000013f3f8824 */ /* 0x000fe200078e0a00 */
[C---:B------:R-:W-:Y:S01]  /*a090*/  ISETP.GT.U32.AND P0, PT, R0.reuse, R62, PT ;  /* 0x0000003e0000720c */ /* 0x040fe20003f04070 */
[C---:B------:R-:W-:Y:S01]  /*a0a0*/  IMAD R66, R0.reuse, R5, R71 ;  /* 0x0000000500427224 */ /* 0x040fe200078e0247 */
[----:B------:R-:W-:Y:S01]  /*a0b0*/  IABS R71, R75 ;  /* 0x0000004b00477213 */ /* 0x000fe20000000000 */
[C---:B------:R-:W-:Y:S01]  /*a0c0*/  IMAD R67, R0.reuse, R4, R67 ;  /* 0x0000000400437224 */ /* 0x040fe200078e0243 */
[----:B------:R-:W-:Y:S01]  /*a0d0*/  ISETP.GT.U32.AND P1, PT, R0, R64, PT ;  /* 0x000000400000720c */ /* 0x000fe20003f24070 */
[----:B------:R-:W-:-:S04]  /*a0e0*/  IMAD.HI.U32 R4, R2, R69, RZ ;  /* 0x0000004502047227 */ /* 0x000fc800078e00ff */
[----:B------:R-:W-:Y:S01]  /*a0f0*/  @!P2 IMAD.IADD R65, R65, 0x1, -R0 ;  /* 0x000000014141a824 */ /* 0x000fe200078e0a00 */
[----:B------:R-:W-:Y:S01]  /*a100*/  ISETP.GE.AND P2, PT, R68, RZ, PT ;  /* 0x000000ff4400720c */ /* 0x000fe20003f46270 */
[----:B------:R-:W-:Y:S01]  /*a110*/  IMAD.HI.U32 R5, R2, R71, RZ ;  /* 0x0000004702057227 */ /* 0x000fe200078e00ff */
[----:B------:R-:W-:-:S03]  /*a120*/  IADD3 R4, -R4, RZ, RZ ;  /* 0x000000ff04047210 */ /* 0x000fc60007ffe1ff */
[----:B------:R-:W-:Y:S01]  /*a130*/  @!P4 IMAD.MOV R59, RZ, RZ, -R59 ;  /* 0x000000ffff3bc224 */ /* 0x000fe200078e0a3b */
[----:B------:R-:W-:Y:S01]  /*a140*/  ISETP.GT.U32.AND P4, PT, R0, R63, PT ;  /* 0x0000003f0000720c */ /* 0x000fe20003f84070 */
[----:B------:R-:W-:Y:S02]  /*a150*/  IMAD.MOV R5, RZ, RZ, -R5 ;  /* 0x000000ffff057224 */ /* 0x000fe400078e0a05 */
[--C-:B------:R-:W-:Y:S01]  /*a160*/  @!P0 IMAD.IADD R62, R62, 0x1, -R0.reuse ;  /* 0x000000013e3e8824 */ /* 0x100fe200078e0a00 */
[C---:B------:R-:W-:Y:S01]  /*a170*/  ISETP.GT.U32.AND P0, PT, R0.reuse, R66, PT ;  /* 0x000000420000720c */ /* 0x040fe20003f04070 */
[----:B------:R-:W-:Y:S02]  /*a180*/  IMAD R68, R0, R4, R69 ;  /* 0x0000000400447224 */ /* 0x000fe400078e0245 */
[----:B------:R-:W-:Y:S01]  /*a190*/  @!P1 IMAD.IADD R64, R64, 0x1, -R0 ;  /* 0x0000000140409824 */ /* 0x000fe200078e0a00 */
[C---:B------:R-:W-:Y:S01]  /*a1a0*/  ISETP.GT.U32.AND P1, PT, R0.reuse, R67, PT ;  /* 0x000000430000720c */ /* 0x040fe20003f24070 */
[----:B------:R-:W-:-:S02]  /*a1b0*/  IMAD R69, R0, R5, R71 ;  /* 0x0000000500457224 */ /* 0x000fc400078e0247 */
[----:B------:R-:W-:Y:S02]  /*a1c0*/  @!P2 IMAD.MOV R64, RZ, RZ, -R64 ;  /* 0x000000ffff40a224 */ /* 0x000fe400078e0a40 */
[--C-:B------:R-:W-:Y:S01]  /*a1d0*/  @!P4 IMAD.IADD R63, R63, 0x1, -R0.reuse ;  /* 0x000000013f3fc824 */ /* 0x100fe200078e0a00 */
[----:B------:R-:W-:Y:S01]  /*a1e0*/  ISETP.GT.U32.AND P2, PT, R0, R69, PT ;  /* 0x000000450000720c */ /* 0x000fe20003f44070 */
[----:B------:R-:W-:Y:S01]  /*a1f0*/  @!P5 IMAD.MOV R61, RZ, RZ, -R61 ;  /* 0x000000ffff3dd224 */ /* 0x000fe200078e0a3d */
[----:B------:R-:W-:Y:S01]  /*a200*/  ISETP.GE.AND P4, PT, R73, RZ, PT ;  /* 0x000000ff4900720c */ /* 0x000fe20003f86270 */
[----:B------:R-:W-:Y:S01]  /*a210*/  @!P0 IMAD.IADD R66, R66, 0x1, -R0 ;  /* 0x0000000142428824 */ /* 0x000fe200078e0a00 */
[----:B------:R-:W-:Y:S01]  /*a220*/  LOP3.LUT R73, R3, 0x1b0, RZ, 0xfc, !PT ;  /* 0x000001b003497812 */ /* 0x000fe200078efcff */
[----:B------:R-:W-:Y:S01]  /*a230*/  @!P3 IMAD.MOV R60, RZ, RZ, -R60 ;  /* 0x000000ffff3cb224 */ /* 0x000fe200078e0a3c */
[----:B------:R-:W-:Y:S01]  /*a240*/  ISETP.GE.AND P0, PT, R72, RZ, PT ;  /* 0x000000ff4800720c */ /* 0x000fe20003f06270 */
[----:B------:R-:W-:Y:S01]  /*a250*/  @!P1 IMAD.IADD R67, R67, 0x1, -R0 ;  /* 0x0000000143439824 */ /* 0x000fe200078e0a00 */
[----:B------:R-:W-:Y:S01]  /*a260*/  IABS R72, R73 ;  /* 0x0000004900487213 */ /* 0x000fe20000000000 */
[----:B------:R-:W-:Y:S01]  /*a270*/  @!P6 IMAD.MOV R62, RZ, RZ, -R62 ;  /* 0x000000ffff3ee224 */ /* 0x000fe200078e0a3e */
[----:B------:R-:W-:-:S02]  /*a280*/  ISETP.GT.U32.AND P1, PT, R0, R65, PT ;  /* 0x000000410000720c */ /* 0x000fc40003f24070 */
[C---:B------:R-:W-:Y:S01]  /*a290*/  ISETP.GT.U32.AND P5, PT, R0.reuse, R68, PT ;  /* 0x000000440000720c */ /* 0x040fe20003fa4070 */
[----:B------:R-:W-:Y:S01]  /*a2a0*/  @!P2 IMAD.IADD R69, R69, 0x1, -R0 ;  /* 0x000000014545a824 */ /* 0x000fe200078e0a00 */
[C---:B------:R-:W-:Y:S01]  /*a2b0*/  ISETP.GT.U32.AND P3, PT, R0.reuse, R66, PT ;  /* 0x000000420000720c */ /* 0x040fe20003f64070 */
[----:B------:R-:W-:Y:S01]  /*a2c0*/  IMAD.MOV.U32 R5, RZ, RZ, R72 ;  /* 0x000000ffff057224 */ /* 0x000fe200078e0048 */
[C---:B------:R-:W-:Y:S01]  /*a2d0*/  ISETP.GT.U32.AND P6, PT, R0.reuse, R67, PT ;  /* 0x000000430000720c */ /* 0x040fe20003fc4070 */
[----:B------:R-:W-:Y:S01]  /*a2e0*/  @!P4 IMAD.MOV R63, RZ, RZ, -R63 ;  /* 0x000000ffff3fc224 */ /* 0x000fe200078e0a3f */
[----:B------:R-:W-:Y:S01]  /*a2f0*/  ISETP.GT.U32.AND P2, PT, R0, R69, PT ;  /* 0x000000450000720c */ /* 0x000fe20003f44070 */
[----:B------:R-:W-:Y:S01]  /*a300*/  IMAD.HI.U32 R4, R2, R5, RZ ;  /* 0x0000000502047227 */ /* 0x000fe200078e00ff */
[----:B------:R-:W-:Y:S02]  /*a310*/  ISETP.GE.AND P4, PT, R70, RZ, PT ;  /* 0x000000ff4600720c */ /* 0x000fe40003f86270 */
[----:B------:R-:W-:Y:S01]  /*a320*/  LOP3.LUT R72, R3, 0x1b6, RZ, 0xfc, !PT ;  /* 0x000001b603487812 */ /* 0x000fe200078efcff */
[----:B------:R-:W-:Y:S01]  /*a330*/  IMAD.MOV R4, RZ, RZ, -R4 ;  /* 0x000000ffff047224 */ /* 0x000fe200078e0a04 */
[----:B------:R-:W-:Y:S01]  /*a340*/  @!P1 IADD3 R65, R65, -R0, RZ ;  /* 0x8000000041419210 */ /* 0x000fe20007ffe0ff */
[--C-:B------:R-:W-:Y:S01]  /*a350*/  @!P5 IMAD.IADD R68, R68, 0x1, -R0.reuse ;  /* 0x000000014444d824 */ /* 0x100fe200078e0a00 */
[----:B------:R-:W-:Y:S01]  /*a360*/  ISETP.GE.AND P1, PT, R74, RZ, PT ;  /* 0x000000ff4a00720c */ /* 0x000fe20003f26270 */
[C---:B------:R-:W-:Y:S01]  /*a370*/  IMAD R70, R0.reuse, R4, R5 ;  /* 0x0000000400467224 */ /* 0x040fe200078e0205 */
[----:B------:R-:W-:Y:S01]  /*a380*/  LOP3.LUT R4, R3, 0x1b2, RZ, 0xfc, !PT ;  /* 0x000001b203047812 */ /* 0x000fe200078efcff */
[----:B------:R-:W-:Y:S01]  /*a390*/  @!P0 IMAD.MOV R65, RZ, RZ, -R65 ;  /* 0x000000ffff418224 */ /* 0x000fe200078e0a41 */
[----:B------:R-:W-:Y:S01]  /*a3a0*/  ISETP.GT.U32.AND P0, PT, R0, R68, PT ;  /* 0x000000440000720c */ /* 0x000fe20003f04070 */
[--C-:B------:R-:W-:Y:S01]  /*a3b0*/  @!P3 IMAD.IADD R66, R66, 0x1, -R0.reuse ;  /* 0x000000014242b824 */ /* 0x100fe200078e0a00 */
[----:B------:R-:W-:Y:S01]  /*a3c0*/  @!P2 IADD3 R69, R69, -R0, RZ ;  /* 0x800000004545a210 */ /* 0x000fe20007ffe0ff */
[----:B------:R-:W-:Y:S01]  /*a3d0*/  @!P6 IMAD.IADD R67, R67, 0x1, -R0 ;  /* 0x000000014343e824 */ /* 0x000fe200078e0a00 */
[----:B------:R-:W-:Y:S01]  /*a3e0*/  ISETP.GT.U32.AND P2, PT, R0, R70, PT ;  /* 0x000000460000720c */ /* 0x000fe20003f44070 */
[----:B------:R-:W-:Y:S01]  /*a3f0*/  @!P4 IMAD.MOV R66, RZ, RZ, -R66 ;  /* 0x000000ffff42c224 */ /* 0x000fe200078e0a42 */
[----:B------:R-:W-:-:S02]  /*a400*/  LOP3.LUT R5, R3, 0x1b4, RZ, 0xfc, !PT ;  /* 0x000001b403057812 */ /* 0x000fc400078efcff */
[----:B------:R-:W-:Y:S01]  /*a410*/  ISETP.GE.AND P5, PT, R73, RZ, PT ;  /* 0x000000ff4900720c */ /* 0x000fe20003fa6270 */
[----:B------:R-:W-:Y:S01]  /*a420*/  @!P1 IMAD.MOV R67, RZ, RZ, -R67 ;  /* 0x000000ffff439224 */ /* 0x000fe200078e0a43 */
[----:B------:R-:W-:Y:S02]  /*a430*/  IABS R71, R4 ;  /* 0x0000000400477213 */ /* 0x000fe40000000000 */
[----:B------:R-:W-:Y:S01]  /*a440*/  IABS R73, R5 ;  /* 0x0000000500497213 */ /* 0x000fe20000000000 */
[--C-:B------:R-:W-:Y:S01]  /*a450*/  @!P0 IMAD.IADD R68, R68, 0x1, -R0.reuse ;  /* 0x0000000144448824 */ /* 0x100fe200078e0a00 */
[----:B------:R-:W-:Y:S01]  /*a460*/  ISETP.GE.AND P4, PT, R4, RZ, PT ;  /* 0x000000ff0400720c */ /* 0x000fe20003f86270 */
[----:B------:R-:W-:Y:S01]  /*a470*/  IMAD.HI.U32 R4, R2, R71, RZ ;  /* 0x0000004702047227 */ /* 0x000fe200078e00ff */
[----:B------:R-:W-:Y:S02]  /*a480*/  ISETP.GE.AND P3, PT, R76, RZ, PT ;  /* 0x000000ff4c00720c */ /* 0x000fe40003f66270 */
[----:B------:R-:W-:Y:S01]  /*a490*/  ISETP.GE.AND P6, PT, R75, RZ, PT ;  /* 0x000000ff4b00720c */ /* 0x000fe20003fc6270 */
[----:B------:R-:W-:Y:S01]  /*a4a0*/  @!P2 IMAD.IADD R70, R70, 0x1, -R0 ;  /* 0x000000014646a824 */ /* 0x000fe200078e0a00 */
[----:B------:R-:W-:Y:S01]  /*a4b0*/  ISETP.GE.AND P1, PT, R5, RZ, PT ;  /* 0x000000ff0500720c */ /* 0x000fe20003f26270 */
[----:B------:R-:W-:Y:S01]  /*a4c0*/  IMAD.HI.U32 R5, R2, R73, RZ ;  /* 0x0000004902057227 */ /* 0x000fe200078e00ff */
[----:B------:R-:W-:-:S02]  /*a4d0*/  ISETP.GE.AND P0, PT, R72, RZ, PT ;  /* 0x000000ff4800720c */ /* 0x000fc40003f06270 */
[----:B------:R-:W-:Y:S01]  /*a4e0*/  IABS R75, R72 ;  /* 0x00000048004b7213 */ /* 0x000fe20000000000 */
[----:B------:R-:W-:Y:S01]  /*a4f0*/  IMAD.MOV R72, RZ, RZ, -R4 ;  /* 0x000000ffff487224 */ /* 0x000fe200078e0a04 */
[C---:B------:R-:W-:Y:S01]  /*a500*/  ISETP.GT.U32.AND P2, PT, R0.reuse, R70, PT ;  /* 0x000000460000720c */ /* 0x040fe20003f44070 */
[----:B------:R-:W-:Y:S02]  /*a510*/  IMAD.MOV R5, RZ, RZ, -R5 ;  /* 0x000000ffff057224 */ /* 0x000fe400078e0a05 */
[----:B------:R-:W-:Y:S02]  /*a520*/  IMAD R71, R0, R72, R71 ;  /* 0x0000004800477224 */ /* 0x000fe400078e0247 */
[----:B------:R-:W-:-:S04]  /*a530*/  IMAD.HI.U32 R4, R2, R75, RZ ;  /* 0x0000004b02047227 */ /* 0x000fc800078e00ff */
[C---:B------:R-:W-:Y:S02]  /*a540*/  IMAD R72, R0.reuse, R5, R73 ;  /* 0x0000000500487224 */ /* 0x040fe400078e0249 */
[----:B------:R-:W-:Y:S02]  /*a550*/  IMAD.MOV R74, RZ, RZ, -R4 ;  /* 0x000000ffff4a7224 */ /* 0x000fe400078e0a04 */
[----:B------:R-:W-:Y:S01]  /*a560*/  @!P3 IMAD.MOV R68, RZ, RZ, -R68 ;  /* 0x000000ffff44b224 */ /* 0x000fe200078e0a44 */
[C---:B------:R-:W-:Y:S01]  /*a570*/  ISETP.GT.U32.AND P3, PT, R0.reuse, R71, PT ;  /* 0x000000470000720c */ /* 0x040fe20003f64070 */
[----:B------:R-:W-:Y:S01]  /*a580*/  @!P6 IMAD.MOV R69, RZ, RZ, -R69 ;  /* 0x000000ffff45e224 */ /* 0x000fe200078e0a45 */
[C---:B------:R-:W-:Y:S01]  /*a590*/  ISETP.GT.U32.AND P6, PT, R0.reuse, R72, PT ;  /* 0x000000480000720c */ /* 0x040fe20003fc4070 */
[----:B------:R-:W-:Y:S02]  /*a5a0*/  IMAD R73, R0, R74, R75 ;  /* 0x0000004a00497224 */ /* 0x000fe400078e024b */
[----:B------:R-:W-:-:S04]  /*a5b0*/  IMAD.HI.U32 R4, R2, R79, RZ ;  /* 0x0000004f02047227 */ /* 0x000fc800078e00ff */
[----:B------:R-:W-:Y:S01]  /*a5c0*/  @!P2 IMAD.IADD R70, R70, 0x1, -R0 ;  /* 0x000000014646a824 */ /* 0x000fe200078e0a00 */
[----:B------:R-:W-:Y:S01]  /*a5d0*/  ISETP.GT.U32.AND P2, PT, R0, R73, PT ;  /* 0x000000490000720c */ /* 0x000fe20003f44070 */
[----:B------:R-:W-:Y:S02]  /*a5e0*/  IMAD.MOV R4, RZ, RZ, -R4 ;  /* 0x000000ffff047224 */ /* 0x000fe400078e0a04 */
[----:B------:R-:W-:Y:S01]  /*a5f0*/  IMAD.HI.U32 R5, R2, R81, RZ ;  /* 0x0000005102057227 */ /* 0x000fe200078e00ff */
[----:B------:R-:W-:-:S03]  /*a600*/  @!P3 IADD3 R71, R71, -R0, RZ ;  /* 0x800000004747b210 */ /* 0x000fc60007ffe0ff */
[----:B------:R-:W-:Y:S01]  /*a610*/  IMAD R74, R0, R4, R79 ;  /* 0x00000004004a7224 */ /* 0x000fe200078e024f */
[----:B------:R-:W-:Y:S01]  /*a620*/  IABS R79, R83 ;  /* 0x00000053004f7213 */ /* 0x000fe20000000000 */
[----:B------:R-:W-:Y:S01]  /*a630*/  @!P6 IMAD.IADD R72, R72, 0x1, -R0 ;  /* 0x000000014848e824 */ /* 0x000fe200078e0a00 */
[C---:B------:R-:W-:Y:S01]  /*a640*/  ISETP.GT.U32.AND P6, PT, R0.reuse, R71, PT ;  /* 0x000000470000720c */ /* 0x040fe20003fc4070 */
[----:B------:R-:W-:Y:S01]  /*a650*/  IMAD.MOV R5, RZ, RZ, -R5 ;  /* 0x000000ffff057224 */ /* 0x000fe200078e0a05 */
[C---:B------:R-:W-:Y:S01]  /*a660*/  ISETP.GT.U32.AND P3, PT, R0.reuse, R74, PT ;  /* 0x0000004a0000720c */ /* 0x040fe20003f64070 */
[----:B------:R-:W-:Y:S01]  /*a670*/  @!P5 IMAD.MOV R70, RZ, RZ, -R70 ;  /* 0x000000ffff46d224 */ /* 0x000fe200078e0a46 */
[C---:B------:R-:W-:Y:S01]  /*a680*/  ISETP.GT.U32.AND P5, PT, R0.reuse, R72, PT ;  /* 0x000000480000720c */ /* 0x040fe20003fa4070 */
[----:B------:R-:W-:Y:S01]  /*a690*/  IMAD R75, R0, R5, R81 ;  /* 0x00000005004b7224 */ /* 0x000fe200078e0251 */
[C---:B------:R-:W-:Y:S01]  /*a6a0*/  LOP3.LUT R81, R3.reuse, 0x1be, RZ, 0xfc, !PT ;  /* 0x000001be03517812 */ /* 0x040fe200078efcff */
[----:B------:R-:W-:Y:S01]  /*a6b0*/  IMAD.HI.U32 R5, R2, R79, RZ ;  /* 0x0000004f02057227 */ /* 0x000fe200078e00ff */
[----:B------:R-:W-:-:S02]  /*a6c0*/  LOP3.LUT R4, R3, 0x1c0, RZ, 0xfc, !PT ;  /* 0x000001c003047812 */ /* 0x000fc400078efcff */
[----:B------:R-:W-:Y:S01]  /*a6d0*/  IABS R85, R81 ;  /* 0x0000005100557213 */ /* 0x000fe20000000000 */
[--C-:B------:R-:W-:Y:S02]  /*a6e0*/  @!P2 IMAD.IADD R73, R73, 0x1, -R0.reuse ;  /* 0x000000014949a824 */ /* 0x100fe400078e0a00 */
[----:B------:R-:W-:Y:S02]  /*a6f0*/  IMAD.MOV R5, RZ, RZ, -R5 ;  /* 0x000000ffff057224 */ /* 0x000fe400078e0a05 */
[--C-:B------:R-:W-:Y:S01]  /*a700*/  @!P6 IMAD.IADD R71, R71, 0x1, -R0.reuse ;  /* 0x000000014747e824 */ /* 0x100fe200078e0a00 */
[C---:B------:R-:W-:Y:S01]  /*a710*/  ISETP.GT.U32.AND P2, PT, R0.reuse, R73, PT ;  /* 0x000000490000720c */ /* 0x040fe20003f44070 */
[C---:B------:R-:W-:Y:S01]  /*a720*/  IMAD R76, R0.reuse, R5, R79 ;  /* 0x00000005004c7224 */ /* 0x040fe200078e024f */
[----:B------:R-:W-:Y:S01]  /*a730*/  ISETP.GT.U32.AND P6, PT, R0, R75, PT ;  /* 0x0000004b0000720c */ /* 0x000fe20003fc4070 */
[----:B------:R-:W-:Y:S01]  /*a740*/  @!P5 IMAD.IADD R72, R72, 0x1, -R0 ;  /* 0x000000014848d824 */ /* 0x000fe200078e0a00 */
[----:B------:R-:W-:Y:S01]  /*a750*/  IABS R5, R4 ;  /* 0x0000000400057213 */ /* 0x000fe20000000000 */
[----:B------:R-:W-:Y:S01]  /*a760*/  IMAD.HI.U32 R79, R2, R85, RZ ;  /* 0x00000055024f7227 */ /* 0x000fe200078e00ff */
[----:B------:R-:W-:-:S03]  /*a770*/  ISETP.GT.U32.AND P5, PT, R0, R76, PT ;  /* 0x0000004c0000720c */ /* 0x000fc60003fa4070 */
[----:B------:R-:W-:Y:S02]  /*a780*/  IMAD.MOV R79, RZ, RZ, -R79 ;  /* 0x000000ffff4f7224 */ /* 0x000fe400078e0a4f */
[--C-:B------:R-:W-:Y:S02]  /*a790*/  @!P3 IMAD.IADD R74, R74, 0x1, -R0.reuse ;  /* 0x000000014a4ab824 */ /* 0x100fe400078e0a00 */
[--C-:B------:R-:W-:Y:S01]  /*a7a0*/  @!P2 IMAD.IADD R73, R73, 0x1, -R0.reuse ;  /* 0x000000014949a824 */ /* 0x100fe200078e0a00 */
[----:B------:R-:W-:Y:S01]  /*a7b0*/  ISETP.GE.AND P2, PT, R77, RZ, PT ;  /* 0x000000ff4d00720c */ /* 0x000fe20003f46270 */
[C---:B------:R-:W-:Y:S01]  /*a7c0*/  IMAD R77, R0.reuse, R79, R85 ;  /* 0x0000004f004d7224 */ /* 0x040fe200078e0255 */
[----:B------:R-:W-:Y:S01]  /*a7d0*/  ISETP.GT.U32.AND P3, PT, R0, R74, PT ;  /* 0x0000004a0000720c */ /* 0x000fe20003f64070 */
[----:B------:R-:W-:Y:S01]  /*a7e0*/  IMAD.HI.U32 R79, R2, R5, RZ ;  /* 0x00000005024f7227 */ /* 0x000fe200078e00ff */
[----:B------:R-:W-:Y:S02]  /*a7f0*/  @!P0 IADD3 R73, -R73, RZ, RZ ;  /* 0x000000ff49498210 */ /* 0x000fe40007ffe1ff */
[----:B------:R-:W-:Y:S01]  /*a800*/  IABS R85, R82 ;  /* 0x0000005200557213 */ /* 0x000fe20000000000 */
[--C-:B------:R-:W-:Y:S01]  /*a810*/  @!P6 IMAD.IADD R75, R75, 0x1, -R0.reuse ;  /* 0x000000014b4be824 */ /* 0x100fe200078e0a00 */
[----:B------:R-:W-:Y:S01]  /*a820*/  ISETP.GE.AND P6, PT, R78, RZ, PT ;  /* 0x000000ff4e00720c */ /* 0x000fe20003fc6270 */
[----:B------:R-:W-:Y:S01]  /*a830*/  @!P5 IMAD.IADD R76, R76, 0x1, -R0 ;  /* 0x000000014c4cd824 */ /* 0x000fe200078e0a00 */
[----:B------:R-:W-:Y:S01]  /*a840*/  ISETP.GE.AND P5, PT, R83, RZ, PT ;  /* 0x000000ff5300720c */ /* 0x000fe20003fa6270 */
[----:B------:R-:W-:-:S02]  /*a850*/  IMAD.MOV R78, RZ, RZ, -R79 ;  /* 0x000000ffff4e7224 */ /* 0x000fc400078e0a4f */
[----:B------:R-:W-:Y:S02]  /*a860*/  IMAD.MOV.U32 R79, RZ, RZ, R84 ;  /* 0x000000ffff4f7224 */ /* 0x000fe400078e0054 */
[----:B------:R-:W-:Y:S01]  /*a870*/  @!P4 IMAD.MOV R71, RZ, RZ, -R71 ;  /* 0x000000ffff47c224 */ /* 0x000fe200078e0a47 */
[----:B------:R-:W-:Y:S01]  /*a880*/  ISETP.GT.U32.AND P4, PT, R0, R76, PT ;  /* 0x0000004c0000720c */ /* 0x000fe20003f84070 */
[----:B------:R-:W-:Y:S01]  /*a890*/  IMAD.HI.U32 R83, R2, R79, RZ ;  /* 0x0000004f02537227 */ /* 0x000fe200078e00ff */
[----:B------:R-:W-:Y:S02]  /*a8a0*/  @!P3 IADD3 R74, R74, -R0, RZ ;  /* 0x800000004a4ab210 */ /* 0x000fe40007ffe0ff */
[C---:B------:R-:W-:Y:S01]  /*a8b0*/  ISETP.GT.U32.AND P3, PT, R0.reuse, R77, PT ;  /* 0x0000004d0000720c */ /* 0x040fe20003f64070 */
[----:B------:R-:W-:Y:S02]  /*a8c0*/  IMAD.MOV R84, RZ, RZ, -R83 ;  /* 0x000000ffff547224 */ /* 0x000fe400078e0a53 */
[----:B------:R-:W-:-:S02]  /*a8d0*/  IMAD R78, R0, R78, R5 ;  /* 0x0000004e004e7224 */ /* 0x000fc400078e0205 */
[C---:B------:R-:W-:Y:S02]  /*a8e0*/  IMAD R79, R0.reuse, R84, R79 ;  /* 0x00000054004f7224 */ /* 0x040fe400078e024f */
[----:B------:R-:W-:Y:S01]  /*a8f0*/  @!P1 IMAD.MOV R72, RZ, RZ, -R72 ;  /* 0x000000ffff489224 */ /* 0x000fe200078e0a48 */
[----:B------:R-:W-:Y:S01]  /*a900*/  ISETP.GT.U32.AND P0, PT, R0, R78, PT ;  /* 0x0000004e0000720c */ /* 0x000fe20003f04070 */
[--C-:B------:R-:W-:Y:S01]  /*a910*/  @!P4 IMAD.IADD R76, R76, 0x1, -R0.reuse ;  /* 0x000000014c4cc824 */ /* 0x100fe200078e0a00 */
[C---:B------:R-:W-:Y:S01]  /*a920*/  ISETP.GT.U32.AND P4, PT, R0.reuse, R79, PT ;  /* 0x0000004f0000720c */ /* 0x040fe20003f84070 */
[----:B------:R-:W-:Y:S01]  /*a930*/  IMAD.MOV.U32 R5, RZ, RZ, R85 ;  /* 0x000000ffff057224 */ /* 0x000fe200078e0055 */
[----:B------:R-:W-:Y:S01]  /*a940*/  IABS R85, R89 ;  /* 0x0000005900557213 */ /* 0x000fe20000000000 */
[----:B------:R-:W-:Y:S01]  /*a950*/  @!P3 IMAD.IADD R77, R77, 0x1, -R0 ;  /* 0x000000014d4db824 */ /* 0x000fe200078e0a00 */
[----:B------:R-:W-:Y:S01]  /*a960*/  ISETP.GT.U32.AND P3, PT, R0, R75, PT ;  /* 0x0000004b0000720c */ /* 0x000fe20003f64070 */
[----:B------:R-:W-:-:S03]  /*a970*/  IMAD.HI.U32 R83, R2, R5, RZ ;  /* 0x0000000502537227 */ /* 0x000fc600078e00ff */
[----:B------:R-:W-:Y:S01]  /*a980*/  ISETP.GT.U32.AND P1, PT, R0, R77, PT ;  /* 0x0000004d0000720c */ /* 0x000fe20003f24070 */
[----:B------:R-:W-:Y:S02]  /*a990*/  IMAD.MOV R83, RZ, RZ, -R83 ;  /* 0x000000ffff537224 */ /* 0x000fe400078e0a53 */
[--C-:B------:R-:W-:Y:S02]  /*a9a0*/  @!P0 IMAD.IADD R78, R78, 0x1, -R0.reuse ;  /* 0x000000014e4e8824 */ /* 0x100fe400078e0a00 */
[----:B------:R-:W-:Y:S02]  /*a9b0*/  @!P4 IMAD.IADD R79, R79, 0x1, -R0 ;  /* 0x000000014f4fc824 */ /* 0x000fe400078e0a00 */
[----:B------:R-:W-:Y:S01]  /*a9c0*/  @!P2 IMAD.MOV R74, RZ, RZ, -R74 ;  /* 0x000000ffff4aa224 */ /* 0x000fe200078e0a4a */
[C---:B------:R-:W-:Y:S01]  /*a9d0*/  ISETP.GT.U32.AND P0, PT, R0.reuse, R78, PT ;  /* 0x0000004e0000720c */ /* 0x040fe20003f04070 */
[----:B------:R-:W-:Y:S01]  /*a9e0*/  @!P3 IMAD.IADD R75, R75, 0x1, -R0 ;  /* 0x000000014b4bb824 */ /* 0x000fe200078e0a00 */
[----:B------:R-:W-:Y:S01]  /*a9f0*/  ISETP.GT.U32.AND P4, PT, R0, R79, PT ;  /* 0x0000004f0000720c */ /* 0x000fe20003f84070 */
[----:B------:R-:W-:Y:S01]  /*aa00*/  @!P5 IMAD.MOV R76, RZ, RZ, -R76 ;  /* 0x000000ffff4cd224 */ /* 0x000fe200078e0a4c */
[----:B------:R-:W-:Y:S01]  /*aa10*/  ISETP.GE.AND P3, PT, R4, RZ, PT ;  /* 0x000000ff0400720c */ /* 0x000fe20003f66270 */
[----:B------:R-:W-:Y:S01]  /*aa20*/  @!P1 IMAD.IADD R77, R77, 0x1, -R0 ;  /* 0x000000014d4d9824 */ /* 0x000fe200078e0a00 */
[----:B------:R-:W-:Y:S01]  /*aa30*/  ISETP.GE.AND P1, PT, R80, RZ, PT ;  /* 0x000000ff5000720c */ /* 0x000fe20003f26270 */
[----:B------:R-:W-:Y:S01]  /*aa40*/  IMAD R80, R0, R83, R5 ;  /* 0x0000005300507224 */ /* 0x000fe200078e0205 */
[----:B------:R-:W-:Y:S01]  /*aa50*/  LOP3.LUT R4, R3, 0x1c6, RZ, 0xfc, !PT ;  /* 0x000001c603047812 */ /* 0x000fe200078efcff */
[----:B------:R-:W-:Y:S01]  /*aa60*/  @!P6 IMAD.MOV R75, RZ, RZ, -R75 ;  /* 0x000000ffff4be224 */ /* 0x000fe200078e0a4b */
[----:B------:R-:W-:-:S02]  /*aa70*/  ISETP.GE.AND P2, PT, R81, RZ, PT ;  /* 0x000000ff5100720c */ /* 0x000fc40003f46270 */
[----:B------:R-:W-:Y:S01]  /*aa80*/  ISETP.GE.AND P5, PT, R4, RZ, PT ;  /* 0x000000ff0400720c */ /* 0x000fe20003fa6270 */
[--C-:B------:R-:W-:Y:S01]  /*aa90*/  @!P0 IMAD.IADD R78, R78, 0x1, -R0.reuse ;  /* 0x000000014e4e8824 */ /* 0x100fe200078e0a00 */
[----:B------:R-:W-:Y:S01]  /*aaa0*/  LOP3.LUT R5, R3, 0x1c8, RZ, 0xfc, !PT ;  /* 0x000001c803057812 */ /* 0x000fe200078efcff */
[----:B------:R-:W-:Y:S01]  /*aab0*/  @!P4 IMAD.IADD R79, R79, 0x1, -R0 ;  /* 0x000000014f4fc824 */ /* 0x000fe200078e0a00 */
[----:B------:R-:W-:Y:S01]  /*aac0*/  LOP3.LUT R81, R3, 0x1ca, RZ, 0xfc, !PT ;  /* 0x000001ca03517812 */ /* 0x000fe200078efcff */
[----:B------:R-:W-:Y:S01]  /*aad0*/  @!P3 IMAD.MOV R78, RZ, RZ, -R78 ;  /* 0x000000ffff4eb224 */ /* 0x000fe200078e0a4e */
[----:B------:R-:W-:Y:S01]  /*aae0*/  IABS R4, R4 ;  /* 0x0000000400047213 */ /* 0x000fe20000000000 */
[----:B------:R-:W-:Y:S01]  /*aaf0*/  @!P1 IMAD.MOV R79, RZ, RZ, -R79 ;  /* 0x000000ffff4f9224 */ /* 0x000fe200078e0a4f */
[----:B------:R-:W-:Y:S02]  /*ab00*/  ISETP.GT.U32.AND P4, PT, R0, R80, PT ;  /* 0x000000500000720c */ /* 0x000fe40003f84070 */
[----:B------:R-:W-:-:S02]  /*ab10*/  IABS R91, R5 ;  /* 0x00000005005b7213 */ /* 0x000fc40000000000 */
[----:B------:R-:W-:Y:S02]  /*ab20*/  ISETP.GE.AND P0, PT, R81, RZ, PT ;  /* 0x000000ff5100720c */ /* 0x000fe40003f06270 */
[----:B------:R-:W-:Y:S01]  /*ab30*/  IABS R83, R81 ;  /* 0x0000005100537213 */ /* 0x000fe20000000000 */
[----:B------:R-:W-:Y:S01]  /*ab40*/  IMAD.MOV.U32 R81, RZ, RZ, R4 ;  /* 0x000000ffff517224 */ /* 0x000fe200078e0004 */
[----:B------:R-:W-:Y:S01]  /*ab50*/  ISETP.GE.AND P6, PT, R82, RZ, PT ;  /* 0x000000ff5200720c */ /* 0x000fe20003fc6270 */
[C---:B------:R-:W-:Y:S01]  /*ab60*/  IMAD.HI.U32 R82, R2.reuse, R91, RZ ;  /* 0x0000005b02527227 */ /* 0x040fe200078e00ff */
[----:B------:R-:W-:Y:S02]  /*ab70*/  @!P2 IADD3 R77, -R77, RZ, RZ ;  /* 0x000000ff4d4da210 */ /* 0x000fe40007ffe1ff */
[----:B------:R-:W-:Y:S01]  /*ab80*/  ISETP.GE.AND P2, PT, R5, RZ, PT ;  /* 0x000000ff0500720c */ /* 0x000fe20003f46270 */
[----:B------:R-:W-:Y:S01]  /*ab90*/  IMAD.HI.U32 R84, R2, R81, RZ ;  /* 0x0000005102547227 */ /* 0x000fe200078e00ff */
[----:B------:R-:W-:-:S03]  /*aba0*/  IABS R5, R87 ;  /* 0x0000005700057213 */ /* 0x000fc60000000000 */
[----:B------:R-:W-:Y:S02]  /*abb0*/  IMAD.MOV R84, RZ, RZ, -R84 ;  /* 0x000000ffff547224 */ /* 0x000fe400078e0a54 */
[----:B------:R-:W-:Y:S02]  /*abc0*/  IMAD.MOV R82, RZ, RZ, -R82 ;  /* 0x000000ffff527224 */ /* 0x000fe400078e0a52 */
[----:B------:R-:W-:Y:S02]  /*abd0*/  @!P4 IMAD.IADD R80, R80, 0x1, -R0 ;  /* 0x000000015050c824 */ /* 0x000fe400078e0a00 */
[C---:B------:R-:W-:Y:S02]  /*abe0*/  IMAD R81, R0.reuse, R84, R81 ;  /* 0x0000005400517224 */ /* 0x040fe400078e0251 */
[C---:B------:R-:W-:Y:S01]  /*abf0*/  IMAD R82, R0.reuse, R82, R91 ;  /* 0x0000005200527224 */ /* 0x040fe200078e025b */
[----:B------:R-:W-:Y:S01]  /*ac00*/  ISETP.GT.U32.AND P4, PT, R0, R80, PT ;  /* 0x000000500000720c */ /* 0x000fe20003f84070 */
[----:B------:R-:W-:Y:S01]  /*ac10*/  IMAD.HI.U32 R84, R2, R5, RZ ;  /* 0x0000000502547227 */ /* 0x000fe200078e00ff */
[----:B------:R-:W-:-:S02]  /*ac20*/  ISETP.GT.U32.AND P3, PT, R0, R81, PT ;  /* 0x000000510000720c */ /* 0x000fc40003f64070 */
[----:B------:R-:W-:Y:S01]  /*ac30*/  ISETP.GT.U32.AND P1, PT, R0, R82, PT ;  /* 0x000000520000720c */ /* 0x000fe20003f24070 */
[----:B------:R-:W-:-:S04]  /*ac40*/  IMAD.HI.U32 R4, R2, R83, RZ ;  /* 0x0000005302047227 */ /* 0x000fc800078e00ff */
[----:B------:R-:W-:Y:S02]  /*ac50*/  IMAD.MOV R84, RZ, RZ, -R84 ;  /* 0x000000ffff547224 */ /* 0x000fe400078e0a54 */
[----:B------:R-:W-:Y:S02]  /*ac60*/  IMAD.MOV R4, RZ, RZ, -R4 ;  /* 0x000000ffff047224 */ /* 0x000fe400078e0a04 */
[----:B------:R-:W-:Y:S01]  /*ac70*/  IMAD R84, R0, R84, R5 ;  /* 0x0000005400547224 */ /* 0x000fe200078e0205 */
[----:B------:R-:W-:Y:S01]  /*ac80*/  LOP3.LUT R5, R3, 0x1d4, RZ, 0xfc, !PT ;  /* 0x000001d403057812 */ /* 0x000fe200078efcff */
[----:B------:R-:W-:Y:S02]  /*ac90*/  @!P4 IMAD.IADD R80, R80, 0x1, -R0 ;  /* 0x000000015050c824 */ /* 0x000fe400078e0a00 */
[----:B------:R-:W-:Y:S01]  /*aca0*/  IMAD R83, R0, R4, R83 ;  /* 0x0000000400537224 */ /* 0x000fe200078e0253 */
[----:B------:R-:W-:Y:S01]  /*acb0*/  IABS R88, R5 ;  /* 0x0000000500587213 */ /* 0x000fe20000000000 */
[----:B------:R-:W-:-:S03]  /*acc0*/  IMAD.HI.U32 R4, R2, R85, RZ ;  /* 0x0000005502047227 */ /* 0x000fc600078e00ff */
[----:B------:R-:W-:Y:S01]  /*acd0*/  ISETP.GT.U32.AND P4, PT, R0, R83, PT ;  /* 0x000000530000720c */ /* 0x000fe20003f84070 */
[--C-:B------:R-:W-:Y:S01]  /*ace0*/  @!P3 IMAD.IADD R81, R81, 0x1, -R0.reuse ;  /* 0x000000015151b824 */ /* 0x100fe200078e0a00 */
[----:B------:R-:W-:Y:S01]  /*acf0*/  IADD3 R4, -R4, RZ, RZ ;  /* 0x000000ff04047210 */ /* 0x000fe20007ffe1ff */
[----:B------:R-:W-:Y:S02]  /*ad00*/  @!P1 IMAD.IADD R82, R82, 0x1, -R0 ;  /* 0x0000000152529824 */ /* 0x000fe400078e0a00 */
[----:B------:R-:W-:Y:S01]  /*ad10*/  @!P6 IMAD.MOV R80, RZ, RZ, -R80 ;  /* 0x000000ffff50e224 */ /* 0x000fe200078e0a50 */
[C---:B------:R-:W-:Y:S01]  /*ad20*/  ISETP.GT.U32.AND P6, PT, R0.reuse, R84, PT ;  /* 0x000000540000720c */ /* 0x040fe20003fc4070 */
[C---:B------:R-:W-:Y:S01]  /*ad30*/  IMAD R85, R0.reuse, R4, R85 ;  /* 0x0000000400557224 */ /* 0x040fe200078e0255 */
[----:B------:R-:W-:Y:S01]  /*ad40*/  ISETP.GT.U32.AND P3, PT, R0, R81, PT ;  /* 0x000000510000720c */ /* 0x000fe20003f64070 */
[----:B------:R-:W-:Y:S01]  /*ad50*/  IMAD.HI.U32 R93, R2, R88, RZ ;  /* 0x00000058025d7227 */ /* 0x000fe200078e00ff */
[----:B------:R-:W-:-:S02]  /*ad60*/  ISETP.GT.U32.AND P1, PT, R0, R82, PT ;  /* 0x000000520000720c */ /* 0x000fc40003f24070 */
[----:B------:R-:W-:Y:S01]  /*ad70*/  LOP3.LUT R4, R3, 0x1d2, RZ, 0xfc, !PT ;  /* 0x000001d203047812 */ /* 0x000fe200078efcff */
[----:B------:R-:W-:Y:S02]  /*ad80*/  IMAD.MOV R93, RZ, RZ, -R93 ;  /* 0x000000ffff5d7224 */ /* 0x000fe400078e0a5d */
[----:B------:R-:W-:Y:S01]  /*ad90*/  @!P4 IMAD.IADD R83, R83, 0x1, -R0 ;  /* 0x000000015353c824 */ /* 0x000fe200078e0a00 */
[----:B------:R-:W-:Y:S01]  /*ada0*/  IABS R91, R4 ;  /* 0x00000004005b7213 */ /* 0x000fe20000000000 */
[----:B------:R-:W-:Y:S01]  /*adb0*/  IMAD R88, R0, R93, R88 ;  /* 0x0000005d00587224 */ /* 0x000fe200078e0258 */
[----:B------:R-:W-:Y:S02]  /*adc0*/  LOP3.LUT R93, R3, 0x1de, RZ, 0xfc, !PT ;  /* 0x000001de035d7812 */ /* 0x000fe400078efcff */
[----:B------:R-:W-:Y:S01]  /*add0*/  @!P6 IADD3 R84, R84, -R0, RZ ;  /* 0x800000005454e210 */ /* 0x000fe20007ffe0ff */
[--C-:B------:R-:W-:Y:S01]  /*ade0*/  @!P3 IMAD.IADD R81, R81, 0x1, -R0.reuse ;  /* 0x000000015151b824 */ /* 0x100fe200078e0a00 */
[----:B------:R-:W-:Y:S01]  /*adf0*/  ISETP.GT.U32.AND P3, PT, R0, R85, PT ;  /* 0x000000550000720c */ /* 0x000fe20003f64070 */
[----:B------:R-:W-:Y:S01]  /*ae00*/  @!P1 IMAD.IADD R82, R82, 0x1, -R0 ;  /* 0x0000000152529824 */ /* 0x000fe200078e0a00 */
[----:B------:R-:W-:Y:S01]  /*ae10*/  ISETP.GT.U32.AND P6, PT, R0, R84, PT ;  /* 0x000000540000720c */ /* 0x000fe20003fc4070 */
[----:B------:R-:W-:Y:S01]  /*ae20*/  IMAD.HI.U32 R92, R2, R91, RZ ;  /* 0x0000005b025c7227 */ /* 0x000fe200078e00ff */
[----:B------:R-:W-:-:S02]  /*ae30*/  ISETP.GT.U32.AND P1, PT, R0, R86, PT ;  /* 0x000000560000720c */ /* 0x000fc40003f24070 */
[C---:B------:R-:W-:Y:S01]  /*ae40*/  ISETP.GT.U32.AND P4, PT, R0.reuse, R83, PT ;  /* 0x000000530000720c */ /* 0x040fe20003f84070 */
[----:B------:R-:W-:Y:S01]  /*ae50*/  @!P5 IMAD.MOV R81, RZ, RZ, -R81 ;  /* 0x000000ffff51d224 */ /* 0x000fe200078e0a51 */
[----:B------:R-:W-:Y:S01]  /*ae60*/  ISETP.GE.AND P5, PT, R87, RZ, PT ;  /* 0x000000ff5700720c */ /* 0x000fe20003fa6270 */
[----:B------:R-:W-:Y:S02]  /*ae70*/  IMAD.MOV R92, RZ, RZ, -R92 ;  /* 0x000000ffff5c7224 */ /* 0x000fe400078e0a5c */
[----:B------:R-:W-:Y:S02]  /*ae80*/  @!P2 IMAD.MOV R82, RZ, RZ, -R82 ;  /* 0x000000ffff52a224 */ /* 0x000fe400078e0a52 */
[----:B------:R-:W-:Y:S01]  /*ae90*/  IMAD R87, R0, R92, R91 ;  /* 0x0000005c00577224 */ /* 0x000fe200078e025b */
[----:B------:R-:W-:Y:S01]  /*aea0*/  LOP3.LUT R92, R3, 0x1dc, RZ, 0xfc, !PT ;  /* 0x000001dc035c7812 */ /* 0x000fe200078efcff */
[--C-:B------:R-:W-:Y:S02]  /*aeb0*/  @!P6 IMAD.IADD R84, R84, 0x1, -R0.reuse ;  /* 0x000000015454e824 */ /* 0x100fe400078e0a00 */
[--C-:B------:R-:W-:Y:S01]  /*aec0*/  @!P1 IMAD.IADD R86, R86, 0x1, -R0.reuse ;  /* 0x0000000156569824 */ /* 0x100fe200078e0a00 */
[----:B------:R-:W-:Y:S01]  /*aed0*/  ISETP.GT.U32.AND P6, PT, R0, R87, PT ;  /* 0x000000570000720c */ /* 0x000fe20003fc4070 */
[--C-:B------:R-:W-:Y:S01]  /*aee0*/  @!P3 IMAD.IADD R85, R85, 0x1, -R0.reuse ;  /* 0x000000015555b824 */ /* 0x100fe200078e0a00 */
[----:B------:R-:W-:Y:S01]  /*aef0*/  ISETP.GE.AND P3, PT, R90, RZ, PT ;  /* 0x000000ff5a00720c */ /* 0x000fe20003f66270 */
[----:B------:R-:W-:Y:S01]  /*af00*/  @!P4 IMAD.IADD R83, R83, 0x1, -R0 ;  /* 0x000000015353c824 */ /* 0x000fe200078e0a00 */
[----:B------:R-:W-:-:S02]  /*af10*/  @!P5 IADD3 R84, -R84, RZ, RZ ;  /* 0x000000ff5454d210 */ /* 0x000fc40007ffe1ff */
[C---:B------:R-:W-:Y:S01]  /*af20*/  ISETP.GT.U32.AND P1, PT, R0.reuse, R86, PT ;  /* 0x000000560000720c */ /* 0x040fe20003f24070 */
[----:B------:R-:W-:Y:S01]  /*af30*/  @!P0 IMAD.MOV R83, RZ, RZ, -R83 ;  /* 0x000000ffff538224 */ /* 0x000fe200078e0a53 */
[C---:B------:R-:W-:Y:S02]  /*af40*/  ISETP.GT.U32.AND P5, PT, R0.reuse, R88, PT ;  /* 0x000000580000720c */ /* 0x040fe40003fa4070 */
[----:B------:R-:W-:Y:S02]  /*af50*/  LOP3.LUT R90, R3, 0x1d6, RZ, 0xfc, !PT ;  /* 0x000001d6035a7812 */ /* 0x000fe400078efcff */
[----:B------:R-:W-:Y:S01]  /*af60*/  ISETP.GT.U32.AND P2, PT, R0, R85, PT ;  /* 0x000000550000720c */ /* 0x000fe20003f44070 */
[----:B------:R-:W-:Y:S01]  /*af70*/  @!P6 IMAD.IADD R87, R87, 0x1, -R0 ;  /* 0x000000015757e824 */ /* 0x000fe200078e0a00 */
[----:B------:R-:W-:Y:S02]  /*af80*/  IABS R91, R90 ;  /* 0x0000005a005b7213 */ /* 0x000fe40000000000 */
[----:B------:R-:W-:-:S02]  /*af90*/  ISETP.GE.AND P4, PT, R89, RZ, PT ;  /* 0x000000ff5900720c */ /* 0x000fc40003f86270 */
[----:B------:R-:W-:Y:S01]  /*afa0*/  LOP3.LUT R89, R3, 0x1d8, RZ, 0xfc, !PT ;  /* 0x000001d803597812 */ /* 0x000fe200078efcff */
[--C-:B------:R-:W-:Y:S01]  /*afb0*/  @!P1 IMAD.IADD R86, R86, 0x1, -R0.reuse ;  /* 0x0000000156569824 */ /* 0x100fe200078e0a00 */
[----:B------:R-:W-:Y:S01]  /*afc0*/  ISETP.GE.AND P1, PT, R90, RZ, PT ;  /* 0x000000ff5a00720c */ /* 0x000fe20003f26270 */
[----:B------:R-:W-:Y:S01]  /*afd0*/  @!P5 IMAD.IADD R88, R88, 0x1, -R0 ;  /* 0x000000015858d824 */ /* 0x000fe200078e0a00 */
[----:B------:R-:W-:Y:S01]  /*afe0*/  ISETP.GT.U32.AND P5, PT, R0, R87, PT ;  /* 0x000000570000720c */ /* 0x000fe20003fa4070 */
[----:B------:R-:W-:Y:S01]  /*aff0*/  IMAD.HI.U32 R90, R2, R91, RZ ;  /* 0x0000005b025a7227 */ /* 0x000fe200078e00ff */
[----:B------:R-:W-:Y:S02]  /*b000*/  ISETP.GE.AND P0, PT, R4, RZ, PT ;  /* 0x000000ff0400720c */ /* 0x000fe40003f06270 */
[----:B------:R-:W-:Y:S01]  /*b010*/  IABS R4, R89 ;  /* 0x0000005900047213 */ /* 0x000fe20000000000 */
[----:B------:R-:W-:Y:S01]  /*b020*/  IMAD.MOV R90, RZ, RZ, -R90 ;  /* 0x000000ffff5a7224 */ /* 0x000fe200078e0a5a */
[----:B------:R-:W-:Y:S01]  /*b030*/  ISETP.GE.AND P6, PT, R89, RZ, PT ;  /* 0x000000ff5900720c */ /* 0x000fe20003fc6270 */
[--C-:B------:R-:W-:Y:S01]  /*b040*/  @!P2 IMAD.IADD R85, R85, 0x1, -R0.reuse ;  /* 0x000000015555a824 */ /* 0x100fe200078e0a00 */
[----:B------:R-:W-:Y:S01]  /*b050*/  ISETP.GE.AND P2, PT, R5, RZ, PT ;  /* 0x000000ff0500720c */ /* 0x000fe20003f46270 */
[C---:B------:R-:W-:Y:S01]  /*b060*/  IMAD R89, R0.reuse, R90, R91 ;  /* 0x0000005a00597224 */ /* 0x040fe200078e025b */
[----:B------:R-:W-:Y:S01]  /*b070*/  LOP3.LUT R91, R3, 0x1da, RZ, 0xfc, !PT ;  /* 0x000001da035b7812 */ /* 0x000fe200078efcff */
[----:B------:R-:W-:Y:S01]  /*b080*/  @!P4 IMAD.MOV R85, RZ, RZ, -R85 ;  /* 0x000000ffff55c224 */ /* 0x000fe200078e0a55 */
[C---:B------:R-:W-:Y:S01]  /*b090*/  ISETP.GT.U32.AND P4, PT, R0.reuse, R88, PT ;  /* 0x000000580000720c */ /* 0x040fe20003f84070 */
[----:B------:R-:W-:Y:S01]  /*b0a0*/  @!P5 IMAD.IADD R87, R87, 0x1, -R0 ;  /* 0x000000015757d824 */ /* 0x000fe200078e0a00 */
[----:B------:R-:W-:Y:S01]  /*b0b0*/  ISETP.GT.U32.AND P5, PT, R0, R89, PT ;  /* 0x000000590000720c */ /* 0x000fe20003fa4070 */
[----:B------:R-:W-:-:S04]  /*b0c0*/  IMAD.HI.U32 R5, R2, R4, RZ ;  /* 0x0000000402057227 */ /* 0x000fc800078e00ff */
[----:B------:R-:W-:Y:S02]  /*b0d0*/  IMAD.MOV R5, RZ, RZ, -R5 ;  /* 0x000000ffff057224 */ /* 0x000fe400078e0a05 */
[----:B------:R-:W-:Y:S01]  /*b0e0*/  @!P3 IMAD.MOV R86, RZ, RZ, -R86 ;  /* 0x000000ffff56b224 */ /* 0x000fe200078e0a56 */
[----:B------:R-:W-:Y:S01]  /*b0f0*/  ISETP.GE.AND P3, PT, R91, RZ, PT ;  /* 0x000000ff5b00720c */ /* 0x000fe20003f66270 */
[----:B------:R-:W-:Y:S01]  /*b100*/  IMAD R90, R0, R5, R4 ;  /* 0x00000005005a7224 */ /* 0x000fe200078e0204 */
[----:B------:R-:W-:Y:S01]  /*b110*/  IABS R91, R91 ;  /* 0x0000005b005b7213 */ /* 0x000fe20000000000 */
[----:B------:R-:W-:Y:S01]  /*b120*/  @!P0 IMAD.MOV R87, RZ, RZ, -R87 ;  /* 0x000000ffff578224 */ /* 0x000fe200078e0a57 */
[----:B------:R-:W-:Y:S01]  /*b130*/  @!P4 IADD3 R88, R88, -R0, RZ ;  /* 0x800000005858c210 */ /* 0x000fe20007ffe0ff */
[----:B------:R-:W-:Y:S01]  /*b140*/  @!P5 IMAD.IADD R89, R89, 0x1, -R0 ;  /* 0x000000015959d824 */ /* 0x000fe200078e0a00 */
[----:B------:R-:W-:Y:S01]  /*b150*/  ISETP.GE.AND P4, PT, R92, RZ, PT ;  /* 0x000000ff5c00720c */ /* 0x000fe20003f86270 */
[----:B------:R-:W-:Y:S01]  /*b160*/  IMAD.HI.U32 R5, R2, R91, RZ ;  /* 0x0000005b02057227 */ /* 0x000fe200078e00ff */
[----:B------:R-:W-:-:S02]  /*b170*/  IABS R92, R92 ;  /* 0x0000005c005c7213 */ /* 0x000fc40000000000 */
[C---:B------:R-:W-:Y:S01]  /*b180*/  ISETP.GT.U32.AND P5, PT, R0.reuse, R89, PT ;  /* 0x000000590000720c */ /* 0x040fe20003fa4070 */
[----:B------:R-:W-:Y:S01]  /*b190*/  @!P2 IMAD.MOV R88, RZ, RZ, -R88 ;  /* 0x000000ffff58a224 */ /* 0x000fe200078e0a58 */
[----:B------:R-:W-:Y:S01]  /*b1a0*/  ISETP.GT.U32.AND P2, PT, R0, R90, PT ;  /* 0x0000005a0000720c */ /* 0x000fe20003f44070 */
[----:B------:R-:W-:Y:S01]  /*b1b0*/  IMAD.HI.U32 R4, R2, R92, RZ ;  /* 0x0000005c02047227 */ /* 0x000fe200078e00ff */
[----:B------:R-:W-:Y:S02]  /*b1c0*/  ISETP.GE.AND P0, PT, R93, RZ, PT ;  /* 0x000000ff5d00720c */ /* 0x000fe40003f06270 */
[----:B------:R-:W-:Y:S01]  /*b1d0*/  IABS R93, R93 ;  /* 0x0000005d005d7213 */ /* 0x000fe20000000000 */
[----:B------:R-:W-:Y:S02]  /*b1e0*/  IMAD.MOV R5, RZ, RZ, -R5 ;  /* 0x000000ffff057224 */ /* 0x000fe400078e0a05 */
[----:B------:R-:W-:Y:S02]  /*b1f0*/  IMAD.MOV R4, RZ, RZ, -R4 ;  /* 0x000000ffff047224 */ /* 0x000fe400078e0a04 */
[----:B------:R-:W-:-:S02]  /*b200*/  IMAD R91, R0, R5, R91 ;  /* 0x00000005005b7224 */ /* 0x000fc400078e025b */
[----:B------:R-:W-:Y:S02]  /*b210*/  IMAD R92, R0, R4, R92 ;  /* 0x00000004005c7224 */ /* 0x000fe400078e025c */
[--C-:B------:R-:W-:Y:S02]  /*b220*/  @!P2 IMAD.IADD R90, R90, 0x1, -R0.reuse ;  /* 0x000000015a5aa824 */ /* 0x100fe400078e0a00 */
[----:B------:R-:W-:Y:S01]  /*b230*/  @!P5 IMAD.IADD R89, R89, 0x1, -R0 ;  /* 0x000000015959d824 */ /* 0x000fe200078e0a00 */
[----:B------:R-:W-:Y:S01]  /*b240*/  ISETP.GT.U32.AND P5, PT, R0, R91, PT ;  /* 0x0000005b0000720c */ /* 0x000fe20003fa4070 */
[----:B------:R-:W-:Y:S01]  /*b250*/  IMAD.HI.U32 R96, R2, R93, RZ ;  /* 0x0000005d02607227 */ /* 0x000fe200078e00ff */
[----:B------:R-:W-:-:S03]  /*b260*/  ISETP.GT.U32.AND P2, PT, R0, R90, PT ;  /* 0x0000005a0000720c */ /* 0x000fc60003f44070 */
[----:B------:R-:W-:Y:S01]  /*b270*/  @!P1 IMAD.MOV R89, RZ, RZ, -R89 ;  /* 0x000000ffff599224 */ /* 0x000fe200078e0a59 */
[----:B------:R-:W-:Y:S01]  /*b280*/  ISETP.GT.U32.AND P1, PT, R0, R92, PT ;  /* 0x0000005c0000720c */ /* 0x000fe20003f24070 */
[----:B------:R-:W-:Y:S02]  /*b290*/  IMAD.MOV R96, RZ, RZ, -R96 ;  /* 0x000000ffff607224 */ /* 0x000fe400078e0a60 */
[----:B------:R-:W-:-:S04]  /*b2a0*/  IMAD.HI.U32 R5, R2, R94, RZ ;  /* 0x0000005e02057227 */ /* 0x000fc800078e00ff */
[----:B------:R-:W-:Y:S01]  /*b2b0*/  IMAD R93, R0, R96, R93 ;  /* 0x00000060005d7224 */ /* 0x000fe200078e025d */
[----:B------:R-:W-:Y:S01]  /*b2c0*/  IABS R96, R250 ;  /* 0x000000fa00607213 */ /* 0x000fe20000000000 */
[--C-:B------:R-:W-:Y:S02]  /*b2d0*/  @!P5 IMAD.IADD R91, R91, 0x1, -R0.reuse ;  /* 0x000000015b5bd824 */ /* 0x100fe400078e0a00 */
[--C-:B------:R-:W-:Y:S01]  /*b2e0*/  @!P2 IMAD.IADD R90, R90, 0x1, -R0.reuse ;  /* 0x000000015a5aa824 */ /* 0x100fe200078e0a00 */
[----:B------:R-:W-:Y:S01]  /*b2f0*/  ISETP.GT.U32.AND P2, PT, R0, R93, PT ;  /* 0x0000005d0000720c */ /* 0x000fe20003f44070 */
[----:B------:R-:W-:Y:S01]  /*b300*/  @!P1 IMAD.IADD R92, R92, 0x1, -R0 ;  /* 0x000000015c5c9824 */ /* 0x000fe200078e0a00 */
[----:B------:R-:W-:Y:S01]  /*b310*/  ISETP.GT.U32.AND P5, PT, R0, R91, PT ;  /* 0x0000005b0000720c */ /* 0x000fe20003fa4070 */
[----:B------:R-:W-:-:S03]  /*b320*/  IMAD.HI.U32 R4, R2, R95, RZ ;  /* 0x0000005f02047227 */ /* 0x000fc600078e00ff */
[----:B------:R-:W-:Y:S01]  /*b330*/  ISETP.GT.U32.AND P1, PT, R0, R92, PT ;  /* 0x0000005c0000720c */ /* 0x000fe20003f24070 */
[----:B------:R-:W-:Y:S01]  /*b340*/  IMAD.MOV R5, RZ, RZ, -R5 ;  /* 0x000000ffff057224 */ /* 0x000fe200078e0a05 */
[----:B------:R-:W-:Y:S01]  /*b350*/  IADD3 R4, -R4, RZ, RZ ;  /* 0x000000ff04047210 */ /* 0x000fe20007ffe1ff */
[----:B------:R-:W-:Y:S02]  /*b360*/  @!P6 IMAD.MOV R90, RZ, RZ, -R90 ;  /* 0x000000ffff5ae224 */ /* 0x000fe400078e0a5a */
[C---:B------:R-:W-:Y:S02]  /*b370*/  IMAD R94, R0.reuse, R5, R94 ;  /* 0x00000005005e7224 */ /* 0x040fe400078e025e */
[C---:B------:R-:W-:Y:S02]  /*b380*/  IMAD R95, R0.reuse, R4, R95 ;  /* 0x00000004005f7224 */ /* 0x040fe400078e025f */
[--C-:B------:R-:W-:Y:S02]  /*b390*/  @!P2 IMAD.IADD R93, R93, 0x1, -R0.reuse ;  /* 0x000000015d5da824 */ /* 0x100fe400078e0a00 */
[--C-:B------:R-:W-:Y:S01]  /*b3a0*/  @!P5 IMAD.IADD R91, R91, 0x1, -R0.reuse ;  /* 0x000000015b5bd824 */ /* 0x100fe200078e0a00 */
[----:B------:R-:W-:Y:S01]  /*b3b0*/  ISETP.GT.U32.AND P5, PT, R0, R94, PT ;  /* 0x0000005e0000720c */ /* 0x000fe20003fa4070 */
[----:B------:R-:W-:Y:S01]  /*b3c0*/  @!P1 IMAD.IADD R92, R92, 0x1, -R0 ;  /* 0x000000015c5c9824 */ /* 0x000fe200078e0a00 */
[----:B------:R-:W-:Y:S01]  /*b3d0*/  ISETP.GT.U32.AND P2, PT, R0, R93, PT ;  /* 0x0000005d0000720c */ /* 0x000fe20003f44070 */
[----:B------:R-:W-:Y:S01]  /*b3e0*/  IMAD.HI.U32 R4, R2, R96, RZ ;  /* 0x0000006002047227 */ /* 0x000fe200078e00ff */
[----:B------:R-:W-:-:S03]  /*b3f0*/  ISETP.GT.U32.AND P1, PT, R0, R95, PT ;  /* 0x0000005f0000720c */ /* 0x000fc60003f24070 */
[----:B------:R-:W-:Y:S02]  /*b400*/  IMAD.MOV R4, RZ, RZ, -R4 ;  /* 0x000000ffff047224 */ /* 0x000fe400078e0a04 */
[----:B------:R-:W-:-:S04]  /*b410*/  IMAD.HI.U32 R5, R2, R98, RZ ;  /* 0x0000006202057227 */ /* 0x000fc800078e00ff */
[----:B------:R-:W-:Y:S01]  /*b420*/  IMAD R96, R0, R4, R96 ;  /* 0x0000000400607224 */ /* 0x000fe200078e0260 */
[----:B------:R-:W-:Y:S01]  /*b430*/  IADD3 R5, -R5, RZ, RZ ;  /* 0x000000ff05057210 */ /* 0x000fe20007ffe1ff */
[--C-:B------:R-:W-:Y:S01]  /*b440*/  @!P5 IMAD.IADD R94, R94, 0x1, -R0.reuse ;  /* 0x000000015e5ed824 */ /* 0x100fe200078e0a00 */
[----:B------:R-:W-:Y:S01]  /*b450*/  ISETP.GE.AND P5, PT, R101, RZ, PT ;  /* 0x000000ff6500720c */ /* 0x000fe20003fa6270 */
[--C-:B------:R-:W-:Y:S01]  /*b460*/  @!P2 IMAD.IADD R93, R93, 0x1, -R0.reuse ;  /* 0x000000015d5da824 */ /* 0x100fe200078e0a00 */
[C---:B------:R-:W-:Y:S01]  /*b470*/  ISETP.GT.U32.AND P2, PT, R0.reuse, R96, PT ;  /* 0x000000600000720c */ /* 0x040fe20003f44070 */
[----:B------:R-:W-:Y:S01]  /*b480*/  @!P1 IMAD.IADD R95, R95, 0x1, -R0 ;  /* 0x000000015f5f9824 */ /* 0x000fe200078e0a00 */
[----:B------:R-:W-:Y:S01]  /*b490*/  ISETP.GT.U32.AND P1, PT, R0, R94, PT ;  /* 0x0000005e0000720c */ /* 0x000fe20003f24070 */
[----:B------:R-:W-:Y:S01]  /*b4a0*/  IMAD.HI.U32 R4, R2, R97, RZ ;  /* 0x0000006102047227 */ /* 0x000fe200078e00ff */
[----:B------:R-:W-:Y:S02]  /*b4b0*/  IABS R101, R118 ;  /* 0x0000007600657213 */ /* 0x000fe40000000000 */
[----:B------:R-:W-:Y:S01]  /*b4c0*/  ISETP.GT.U32.AND P6, PT, R0, R95, PT ;  /* 0x0000005f0000720c */ /* 0x000fe20003fc4070 */
[----:B------:R-:W-:-:S02]  /*b4d0*/  IMAD.MOV R4, RZ, RZ, -R4 ;  /* 0x000000ffff047224 */ /* 0x000fc400078e0a04 */
[C---:B------:R-:W-:Y:S02]  /*b4e0*/  IMAD R98, R0.reuse, R5, R98 ;  /* 0x0000000500627224 */ /* 0x040fe400078e0262 */
[----:B------:R-:W-:Y:S02]  /*b4f0*/  IMAD R97, R0, R4, R97 ;  /* 0x0000000400617224 */ /* 0x000fe400078e0261 */
[--C-:B------:R-:W-:Y:S02]  /*b500*/  @!P2 IMAD.IADD R96, R96, 0x1, -R0.reuse ;  /* 0x000000016060a824 */ /* 0x100fe400078e0a00 */
[----:B------:R-:W-:Y:S01]  /*b510*/  @!P1 IMAD.IADD R94, R94, 0x1, -R0 ;  /* 0x000000015e5e9824 */ /* 0x000fe200078e0a00 */
[----:B------:R-:W-:Y:S01]  /*b520*/  ISETP.GT.U32.AND P1, PT, R0, R97, PT ;  /* 0x000000610000720c */ /* 0x000fe20003f24070 */
[----:B------:R-:W-:Y:S01]  /*b530*/  IMAD.HI.U32 R4, R2, R100, RZ ;  /* 0x0000006402047227 */ /* 0x000fe200078e00ff */
[----:B------:R-:W-:-:S03]  /*b540*/  ISETP.GT.U32.AND P2, PT, R0, R96, PT ;  /* 0x000000600000720c */ /* 0x000fc60003f44070 */
[----:B------:R-:W-:Y:S01]  /*b550*/  @!P6 IMAD.IADD R95, R95, 0x1, -R0 ;  /* 0x000000015f5fe824 */ /* 0x000fe200078e0a00 */
[----:B------:R-:W-:Y:S01]  /*b560*/  ISETP.GT.U32.AND P6, PT, R0, R98, PT ;  /* 0x000000620000720c */ /* 0x000fe20003fc4070 */
[----:B------:R-:W-:Y:S01]  /*b570*/  IMAD.HI.U32 R5, R2, R101, RZ ;  /* 0x0000006502057227 */ /* 0x000fe200078e00ff */
[----:B------:R-:W-:-:S05]  /*b580*/  IADD3 R4, -R4, RZ, RZ ;  /* 0x000000ff04047210 */ /* 0x000fca0007ffe1ff */
[----:B------:R-:W-:Y:S01]  /*b590*/  @!P1 IMAD.IADD R97, R97, 0x1, -R0 ;  /* 0x0000000161619824 */ /* 0x000fe200078e0a00 */
[----:B------:R-:W-:Y:S01]  /*b5a0*/  ISETP.GE.AND P1, PT, R248, RZ, PT ;  /* 0x000000fff800720c */ /* 0x000fe20003f26270 */
[----:B------:R-:W-:Y:S02]  /*b5b0*/  IMAD R100, R0, R4, R100 ;  /* 0x0000000400647224 */ /* 0x000fe400078e0264 */
[----:B------:R-:W-:-:S04]  /*b5c0*/  IMAD.HI.U32 R248, R2, R103, RZ ;  /* 0x0000006702f87227 */ /* 0x000fc800078e00ff */
[--C-:B------:R-:W-:Y:S01]  /*b5d0*/  @!P2 IMAD.IADD R96, R96, 0x1, -R0.reuse ;  /* 0x000000016060a824 */ /* 0x100fe200078e0a00 */
[----:B------:R-:W-:Y:S01]  /*b5e0*/  ISETP.GT.U32.AND P2, PT, R0, R99, PT ;  /* 0x000000630000720c */ /* 0x000fe20003f44070 */
[----:B------:R-:W-:Y:S01]  /*b5f0*/  @!P6 IMAD.IADD R98, R98, 0x1, -R0 ;  /* 0x000000016262e824 */ /* 0x000fe200078e0a00 */
[C---:B------:R-:W-:Y:S01]  /*b600*/  ISETP.GT.U32.AND P6, PT, R0.reuse, R100, PT ;  /* 0x000000640000720c */ /* 0x040fe20003fc4070 */
[----:B------:R-:W-:Y:S02]  /*b610*/  IMAD.MOV R248, RZ, RZ, -R248 ;  /* 0x000000fffff87224 */ /* 0x000fe400078e0af8 */
[----:B------:R-:W-:Y:S02]  /*b620*/  IMAD.MOV R4, RZ, RZ, -R5 ;  /* 0x000000ffff047224 */ /* 0x000fe400078e0a05 */
[C---:B------:R-:W-:Y:S01]  /*b630*/  IMAD R103, R0.reuse, R248, R103 ;  /* 0x000000f800677224 */ /* 0x040fe200078e0267 */
[----:B------:R-:W-:Y:S01]  /*b640*/  IABS R248, R251 ;  /* 0x000000fb00f87213 */ /* 0x000fe20000000000 */
[----:B------:R-:W-:Y:S01]  /*b650*/  IMAD.MOV R5, RZ, RZ, -R249 ;  /* 0x000000ffff057224 */ /* 0x000fe200078e0af9 */
[----:B------:R-:W-:Y:S01]  /*b660*/  IABS R249, R247 ;  /* 0x000000f700f97213 */ /* 0x000fe20000000000 */
[----:B------:R-:W-:Y:S01]  /*b670*/  IMAD R101, R0, R4, R101 ;  /* 0x0000000400657224 */ /* 0x000fe200078e0265 */
[----:B------:R-:W-:Y:S01]  /*b680*/  IABS R4, R8 ;  /* 0x0000000800047213 */ /* 0x000fe20000000000 */
[----:B------:R-:W-:-:S04]  /*b690*/  IMAD.HI.U32 R3, R2, R248, RZ ;  /* 0x000000f802037227 */ /* 0x000fc800078e00ff */
[----:B------:R-:W-:Y:S01]  /*b6a0*/  @!P2 IMAD.IADD R99, R99, 0x1, -R0 ;  /* 0x000000016363a824 */ /* 0x000fe200078e0a00 */
[----:B------:R-:W-:Y:S01]  /*b6b0*/  ISETP.GE.AND P2, PT, R250, RZ, PT ;  /* 0x000000fffa00720c */ /* 0x000fe20003f46270 */
[----:B------:R-:W-:Y:S01]  /*b6c0*/  IMAD R102, R0, R5, R102 ;  /* 0x0000000500667224 */ /* 0x000fe200078e0266 */
[----:B------:R-:W-:Y:S01]  /*b6d0*/  IABS R250, R7 ;  /* 0x0000000700fa7213 */ /* 0x000fe20000000000 */
[----:B------:R-:W-:Y:S01]  /*b6e0*/  @!P6 IMAD.IADD R100, R100, 0x1, -R0 ;  /* 0x000000016464e824 */ /* 0x000fe200078e0a00 */
[----:B------:R-:W-:Y:S01]  /*b6f0*/  ISETP.GT.U32.AND P6, PT, R0, R101, PT ;  /* 0x000000650000720c */ /* 0x000fe20003fc4070 */
[----:B------:R-:W-:Y:S01]  /*b700*/  IMAD.MOV R3, RZ, RZ, -R3 ;  /* 0x000000ffff037224 */ /* 0x000fe200078e0a03 */
[----:B------:R-:W-:Y:S01]  /*b710*/  IABS R5, R9 ;  /* 0x0000000900057213 */ /* 0x000fe20000000000 */
[----:B------:R-:W-:-:S04]  /*b720*/  IMAD.HI.U32 R252, R2, R249, RZ ;  /* 0x000000f902fc7227 */ /* 0x000fc800078e00ff */
[----:B------:R-:W-:Y:S01]  /*b730*/  IMAD R248, R0, R3, R248 ;  /* 0x0000000300f87224 */ /* 0x000fe200078e02f8 */
[----:B------:R-:W-:Y:S01]  /*b740*/  IADD3 R252, -R252, RZ, RZ ;  /* 0x000000fffcfc7210 */ /* 0x000fe20007ffe1ff */
[----:B--2---:R-:W-:-:S04]  /*b750*/  IMAD.HI.U32 R123, R2, R250, RZ ;  /* 0x000000fa027b7227 */ /* 0x004fc800078e00ff */
[----:B------:R-:W-:-:S04]  /*b760*/  IMAD.HI.U32 R3, R2, R4, RZ ;  /* 0x0000000402037227 */ /* 0x000fc800078e00ff */
[----:B------:R-:W-:-:S04]  /*b770*/  IMAD.HI.U32 R2, R2, R5, RZ ;  /* 0x0000000502027227 */ /* 0x000fc800078e00ff */
[----:B------:R-:W-:Y:S01]  /*b780*/  @!P3 IMAD.MOV R91, RZ, RZ, -R91 ;  /* 0x000000ffff5bb224 */ /* 0x000fe200078e0a5b */
[C---:B------:R-:W-:Y:S01]  /*b790*/  ISETP.GT.U32.AND P3, PT, R0.reuse, R97, PT ;  /* 0x000000610000720c */ /* 0x040fe20003f64070 */
[----:B------:R-:W-:Y:S01]  /*b7a0*/  @!P4 IMAD.MOV R92, RZ, RZ, -R92 ;  /* 0x000000ffff5cc224 */ /* 0x000fe200078e0a5c */
[C---:B------:R-:W-:Y:S01]  /*b7b0*/  ISETP.GT.U32.AND P4, PT, R0.reuse, R98, PT ;  /* 0x000000620000720c */ /* 0x040fe20003f84070 */
[----:B------:R-:W-:Y:S01]  /*b7c0*/  @!P0 IMAD.MOV R93, RZ, RZ, -R93 ;  /* 0x000000ffff5d8224 */ /* 0x000fe200078e0a5d */
[C---:B------:R-:W-:Y:S01]  /*b7d0*/  ISETP.GT.U32.AND P0, PT, R0.reuse, R99, PT ;  /* 0x000000630000720c */ /* 0x040fe20003f04070 */
[----:B------:R-:W-:Y:S01]  /*b7e0*/  @!P5 IMAD.MOV R94, RZ, RZ, -R94 ;  /* 0x000000ffff5ed224 */ /* 0x000fe200078e0a5e */
[----:B------:R-:W-:Y:S01]  /*b7f0*/  ISETP.GT.U32.AND P5, PT, R0, R100, PT ;  /* 0x000000640000720c */ /* 0x000fe20003fa4070 */
[----:B------:R-:W-:Y:S02]  /*b800*/  IMAD.MOV R3, RZ, RZ, -R3 ;  /* 0x000000ffff037224 */ /* 0x000fe400078e0a03 */
[----:B------:R-:W-:-:S02]  /*b810*/  IMAD.MOV R2, RZ, RZ, -R2 ;  /* 0x000000ffff027224 */ /* 0x000fc400078e0a02 */
[----:B------:R-:W-:Y:S01]  /*b820*/  @!P6 IMAD.IADD R101, R101, 0x1, -R0 ;  /* 0x000000016565e824 */ /* 0x000fe200078e0a00 */
[----:B------:R-:W-:Y:S01]  /*b830*/  @!P2 IADD3 R96, -R96, RZ, RZ ;  /* 0x000000ff6060a210 */ /* 0x000fe20007ffe1ff */
[----:B------:R-:W-:Y:S02]  /*b840*/  IMAD.MOV R123, RZ, RZ, -R123 ;  /* 0x000000ffff7b7224 */ /* 0x000fe400078e0a7b */
[C---:B------:R-:W-:Y:S01]  /*b850*/  IMAD R4, R0.reuse, R3, R4 ;  /* 0x0000000300047224 */ /* 0x040fe200078e0204 */
[C---:B------:R-:W-:Y:S01]  /*b860*/  ISETP.GT.U32.AND P6, PT, R0.reuse, R102, PT ;  /* 0x000000660000720c */ /* 0x040fe20003fc4070 */
[C---:B------:R-:W-:Y:S02]  /*b870*/  IMAD R5, R0.reuse, R2, R5 ;  /* 0x0000000200057224 */ /* 0x040fe400078e0205 */
[----:B------:R-:W1:Y:S01]  /*b880*/  LDC.64 R2, c[0x0][0x238] ;  /* 0x00008e00ff027b82 */ /* 0x000e620000000a00 */
[C---:B------:R-:W-:Y:S02]  /*b890*/  IMAD R249, R0.reuse, R252, R249 ;  /* 0x000000fc00f97224 */ /* 0x040fe400078e02f9 */
[----:B------:R-:W-:-:S02]  /*b8a0*/  IMAD R250, R0, R123, R250 ;  /* 0x0000007b00fa7224 */ /* 0x000fc400078e02fa */
[----:B------:R-:W-:Y:S01]  /*b8b0*/  @!P1 IMAD.MOV R95, RZ, RZ, -R95 ;  /* 0x000000ffff5f9224 */ /* 0x000fe200078e0a5f */
[C---:B------:R-:W-:Y:S01]  /*b8c0*/  ISETP.GT.U32.AND P1, PT, R0.reuse, R101, PT ;  /* 0x000000650000720c */ /* 0x040fe20003f24070 */
[--C-:B------:R-:W-:Y:S01]  /*b8d0*/  @!P3 IMAD.IADD R97, R97, 0x1, -R0.reuse ;  /* 0x000000016161b824 */ /* 0x100fe200078e0a00 */
[----:B------:R-:W-:Y:S01]  /*b8e0*/  ISETP.GT.U32.AND P2, PT, R0, R103, PT ;  /* 0x000000670000720c */ /* 0x000fe20003f44070 */
[--C-:B------:R-:W-:Y:S01]  /*b8f0*/  @!P4 IMAD.IADD R98, R98, 0x1, -R0.reuse ;  /* 0x000000016262c824 */ /* 0x100fe200078e0a00 */
[C---:B------:R-:W-:Y:S01]  /*b900*/  ISETP.GT.U32.AND P3, PT, R0.reuse, R248, PT ;  /* 0x000000f80000720c */ /* 0x040fe20003f64070 */
[--C-:B------:R-:W-:Y:S01]  /*b910*/  @!P0 IMAD.IADD R99, R99, 0x1, -R0.reuse ;  /* 0x0000000163638824 */ /* 0x100fe200078e0a00 */
[----:B------:R-:W-:Y:S01]  /*b920*/  ISETP.GT.U32.AND P4, PT, R0, R249, PT ;  /* 0x000000f90000720c */ /* 0x000fe20003f84070 */
[--C-:B------:R-:W-:Y:S01]  /*b930*/  @!P5 IMAD.IADD R100, R100, 0x1, -R0.reuse ;  /* 0x000000016464d824 */ /* 0x100fe200078e0a00 */
[C---:B------:R-:W-:Y:S01]  /*b940*/  ISETP.GT.U32.AND P0, PT, R0.reuse, R250, PT ;  /* 0x000000fa0000720c */ /* 0x040fe20003f04070 */
[----:B------:R-:W2:Y:S01]  /*b950*/  LDL.LU R123, [R1+0x1cc8] ;  /* 0x001cc800017b7983 */ /* 0x000ea20000300800 */
[----:B------:R-:W-:Y:S01]  /*b960*/  ISETP.GT.U32.AND P5, PT, R0, R4, PT ;  /* 0x000000040000720c */ /* 0x000fe20003fa4070 */
[----:B------:R-:W-:-:S02]  /*b970*/  @!P6 IMAD.IADD R102, R102, 0x1, -R0 ;  /* 0x000000016666e824 */ /* 0x000fc400078e0a00 */
[--C-:B------:R-:W-:Y:S01]  /*b980*/  @!P1 IMAD.IADD R101, R101, 0x1, -R0.reuse ;  /* 0x0000000165659824 */ /* 0x100fe200078e0a00 */
[----:B------:R-:W-:Y:S01]  /*b990*/  ISETP.GE.AND P1, PT, R122, RZ, PT ;  /* 0x000000ff7a00720c */ /* 0x000fe20003f26270 */
[--C-:B------:R-:W-:Y:S01]  /*b9a0*/  @!P2 IMAD.IADD R103, R103, 0x1, -R0.reuse ;  /* 0x000000016767a824 */ /* 0x100fe200078e0a00 */
[----:B------:R-:W3:Y:S01]  /*b9b0*/  LDL.LU R122, [R1+0x1cc4] ;  /* 0x001cc400017a7983 */ /* 0x000ee20000300800 */
[----:B------:R-:W-:Y:S01]  /*b9c0*/  ISETP.GE.AND P2, PT, R121, RZ, PT ;  /* 0x000000ff7900720c */ /* 0x000fe20003f46270 */
[--C-:B------:R-:W-:Y:S01]  /*b9d0*/  @!P3 IMAD.IADD R248, R248, 0x1, -R0.reuse ;  /* 0x00000001f8f8b824 */ /* 0x100fe200078e0a00 */
[----:B------:R-:W-:Y:S01]  /*b9e0*/  ISETP.GE.AND P3, PT, R120, RZ, PT ;  /* 0x000000ff7800720c */ /* 0x000fe20003f66270 */
[----:B------:R-:W4:Y:S01]  /*b9f0*/  LDL.LU R121, [R1+0x1cc0] ;  /* 0x001cc00001797983 */ /* 0x000f220000300800 */
[--C-:B------:R-:W-:Y:S01]  /*ba00*/  @!P4 IMAD.IADD R249, R249, 0x1, -R0.reuse ;  /* 0x00000001f9f9c824 */ /* 0x100fe200078e0a00 */
[----:B------:R-:W-:Y:S01]  /*ba10*/  ISETP.GE.AND P4, PT, R119, RZ, PT ;  /* 0x000000ff7700720c */ /* 0x000fe20003f86270 */
[----:B------:R-:W-:Y:S01]  /*ba20*/  @!P5 IMAD.IADD R4, R4, 0x1, -R0 ;  /* 0x000000010404d824 */ /* 0x000fe200078e0a00 */
[----:B------:R-:W2:Y:S01]  /*ba30*/  LDL.LU R120, [R1+0x1cbc] ;  /* 0x001cbc0001787983 */ /* 0x000ea20000300800 */
[----:B------:R-:W-:-:S02]  /*ba40*/  @!P0 IADD3 R250, R250, -R0, RZ ;  /* 0x80000000fafa8210 */ /* 0x000fc40007ffe0ff */
[----:B------:R-:W-:Y:S01]  /*ba50*/  ISETP.GE.AND P0, PT, R118, RZ, PT ;  /* 0x000000ff7600720c */ /* 0x000fe20003f06270 */
[----:B------:R-:W3:Y:S01]  /*ba60*/  LDL.LU R119, [R1+0x1cb8] ;  /* 0x001cb80001777983 */ /* 0x000ee20000300800 */
[----:B------:R-:W-:Y:S02]  /*ba70*/  ISETP.GE.AND P5, PT, R117, RZ, PT ;  /* 0x000000ff7500720c */ /* 0x000fe40003fa6270 */
[----:B------:R-:W-:Y:S01]  /*ba80*/  ISETP.GT.U32.AND P6, PT, R0, R102, PT ;  /* 0x000000660000720c */ /* 0x000fe20003fc4070 */
[----:B------:R-:W4:Y:S04]  /*ba90*/  LDL.LU R118, [R1+0x1cb4] ;  /* 0x001cb40001767983 */ /* 0x000f280000300800 */
[----:B------:R-:W2:Y:S04]  /*baa0*/  LDL.LU R117, [R1+0x1cb0] ;  /* 0x001cb00001757983 */ /* 0x000ea80000300800 */
[----:B-1----:R1:W-:Y:S04]  /*bab0*/  STL [R1+0x1c88], R2 ;  /* 0x001c880201007387 */ /* 0x0023e80000100800 */
[----:B-1----:R-:W3:Y:S01]  /*bac0*/  LDL.LU R2, [R1+0x48] ;  /* 0x0000480001027983 */ /* 0x002ee20000300800 */
[----:B------:R-:W-:Y:S01]  /*bad0*/  @!P6 IMAD.IADD R102, R102, 0x1, -R0 ;  /* 0x000000016666e824 */ /* 0x000fe200078e0a00 */
[C---:B------:R-:W-:Y:S01]  /*bae0*/  ISETP.GT.U32.AND P6, PT, R0.reuse, R5, PT ;  /* 0x000000050000720c */ /* 0x040fe20003fc4070 */
        /* <DEDUP_REMOVED lines=8> */
[----:B------:R-:W-:-:S04]  /*bb70*/  @!P0 IMAD.MOV R101, RZ, RZ, -R101 ;  /* 0x000000ffff658224 */ /* 0x000fc800078e0a65 */
[--C-:B------:R-:W-:Y:S01]  /*bb80*/  @!P6 IMAD.IADD R5, R5, 0x1, -R0.reuse ;  /* 0x000000010505e824 */ /* 0x100fe200078e0a00 */
[C---:B------:R-:W-:Y:S01]  /*bb90*/  ISETP.GT.U32.AND P6, PT, R0.reuse, R4, PT ;  /* 0x000000040000720c */ /* 0x040fe20003fc4070 */
[----:B------:R-:W1:Y:S03]  /*bba0*/  S2R R252, SR_TID.X ;  /* 0x0000000000fc7919 */ /* 0x000e660000002100 */
[----:B------:R-:W-:Y:S01]  /*bbb0*/  ISETP.GT.U32.AND P0, PT, R0, R5, PT ;  /* 0x000000050000720c */ /* 0x000fe20003f04070 */
[--C-:B------:R-:W-:Y:S01]  /*bbc0*/  @!P2 IMAD.IADD R248, R248, 0x1, -R0.reuse ;  /* 0x00000001f8f8a824 */ /* 0x100fe200078e0a00 */
[----:B------:R-:W-:Y:S01]  /*bbd0*/  @!P1 IADD3 R103, R103, -R0, RZ ;  /* 0x8000000067679210 */ /* 0x000fe20007ffe0ff */
[--C-:B------:R-:W-:Y:S02]  /*bbe0*/  @!P3 IMAD.IADD R249, R249, 0x1, -R0.reuse ;  /* 0x00000001f9f9b824 */ /* 0x100fe400078e0a00 */
[----:B------:R-:W-:-:S04]  /*bbf0*/  @!P4 IMAD.IADD R250, R250, 0x1, -R0 ;  /* 0x00000001fafac824 */ /* 0x000fc800078e0a00 */
[----:B------:R-:W-:-:S04]  /*bc00*/  @!P6 IMAD.IADD R4, R4, 0x1, -R0 ;  /* 0x000000010404e824 */ /* 0x000fc800078e0a00 */
[----:B------:R-:W-:Y:S02]  /*bc10*/  @!P0 IMAD.IADD R5, R5, 0x1, -R0 ;  /* 0x0000000105058824 */ /* 0x000fe400078e0a00 */
[----:B------:R-:W1:Y:S01]  /*bc20*/  S2R R0, SR_TID.X ;  /* 0x0000000000007919 */ /* 0x000e620000002100 */
[----:B------:R-:W-:Y:S01]  /*bc30*/  @!P5 IMAD.MOV R102, RZ, RZ, -R102 ;  /* 0x000000ffff66d224 */ /* 0x000fe200078e0a66 */
[----:B------:R-:W-:Y:S01]  /*bc40*/  ISETP.GE.AND P5, PT, R116, RZ, PT ;  /* 0x000000ff7400720c */ /* 0x000fe20003fa6270 */
[----:B-1----:R-:W-:Y:S01]  /*bc50*/  IMAD.SHL.U32 R252, R252, 0x400, RZ ;  /* 0x00000400fcfc7824 */ /* 0x002fe200078e00ff */
[----:B------:R-:W-:Y:S02]  /*bc60*/  ISETP.GE.AND P1, PT, R251, RZ, PT ;  /* 0x000000fffb00720c */ /* 0x000fe40003f26270 */
[----:B------:R-:W-:Y:S02]  /*bc70*/  ISETP.GE.AND P2, PT, R247, RZ, PT ;  /* 0x000000fff700720c */ /* 0x000fe40003f46270 */
[----:B------:R-:W-:-:S02]  /*bc80*/  ISETP.GE.AND P3, PT, R7, RZ, PT ;  /* 0x000000ff0700720c */ /* 0x000fc40003f66270 */
[----:B------:R-:W-:Y:S02]  /*bc90*/  ISETP.GE.AND P4, PT, R8, RZ, PT ;  /* 0x000000ff0800720c */ /* 0x000fe40003f86270 */
[----:B------:R-:W-:Y:S02]  /*bca0*/  ISETP.GE.AND P6, PT, R9, RZ, PT ;  /* 0x000000ff0900720c */ /* 0x000fe40003fc6270 */
[----:B------:R-:W-:-:S05]  /*bcb0*/  LOP3.LUT R0, R0, 0x3f, RZ, 0xc0, !PT ;  /* 0x0000003f00007812 */ /* 0x000fca00078ec0ff */
[----:B------:R-:W-:Y:S01]  /*bcc0*/  IMAD R0, R0, R3, RZ ;  /* 0x0000000300007224 */ /* 0x000fe200078e02ff */
[----:B---3--:R-:W-:-:S05]  /*bcd0*/  LOP3.LUT R252, R2, 0x8000, R252, 0xf8, !PT ;  /* 0x0000800002fc7812 */ /* 0x008fca00078ef8fc */
[----:B------:R1:W-:Y:S04]  /*bce0*/  STL [R1+0x1c8c], R252 ;  /* 0x001c8cfc01007387 */ /* 0x0003e80000100800 */
[----:B------:R-:W3:Y:S04]  /*bcf0*/  LDL.LU R116, [R1+0x1cac] ;  /* 0x001cac0001747983 */ /* 0x000ee80000300800 */
[----:B------:R-:W4:Y:S04]  /*bd00*/  LDL.LU R251, [R1+0x1ca8] ;  /* 0x001ca80001fb7983 */ /* 0x000f280000300800 */
[----:B------:R-:W2:Y:S04]  /*bd10*/  LDL.LU R247, [R1+0x1ca4] ;  /* 0x001ca40001f77983 */ /* 0x000ea80000300800 */
[----:B------:R-:W3:Y:S04]  /*bd20*/  LDL.LU R7, [R1+0x24] ;  /* 0x0000240001077983 */ /* 0x000ee80000300800 */
[----:B------:R-:W4:Y:S04]  /*bd30*/  LDL.LU R8, [R1+0x20] ;  /* 0x0000200001087983 */ /* 0x000f280000300800 */
[----:B------:R-:W4:Y:S04]  /*bd40*/  LDL.LU R9, [R1+0x1c] ;  /* 0x00001c0001097983 */ /* 0x000f280000300800 */
[----:B-1----:R-:W4:Y:S04]  /*bd50*/  LDL.LU R252, [R1+0x10] ;  /* 0x0000100001fc7983 */ /* 0x002f280000300800 */
[----:B------:R-:W4:Y:S04]  /*bd60*/  LDL.LU R2, [R1+0xc] ;  /* 0x00000c0001027983 */ /* 0x000f280000300800 */
[----:B------:R-:W2:Y:S01]  /*bd70*/  LDL R3, [R1+0x1bec] ;  /* 0x001bec0001037983 */ /* 0x000ea20000100800 */
[----:B------:R-:W-:-:S03]  /*bd80*/  @!P5 IMAD.MOV R103, RZ, RZ, -R103 ;  /* 0x000000ffff67d224 */ /* 0x000fc600078e0a67 */
[----:B------:R1:W-:Y:S02]  /*bd90*/  STL [R1+0x2c], R0 ;  /* 0x00002c0001007387 */ /* 0x0003e40000100800 */
[----:B-1----:R-:W-:Y:S01]  /*bda0*/  LEA R0, P0, R0, UR8, 0x2 ;  /* 0x0000000800007c11 */ /* 0x002fe2000f8010ff */
[----:B------:R-:W-:Y:S02]  /*bdb0*/  @!P1 IMAD.MOV R248, RZ, RZ, -R248 ;  /* 0x000000fffff89224 */ /* 0x000fe400078e0af8 */
[----:B------:R-:W-:Y:S02]  /*bdc0*/  @!P2 IMAD.MOV R249, RZ, RZ, -R249 ;  /* 0x000000fffff9a224 */ /* 0x000fe400078e0af9 */
[----:B------:R-:W-:Y:S01]  /*bdd0*/  @!P3 IMAD.MOV R250, RZ, RZ, -R250 ;  /* 0x000000fffffab224 */ /* 0x000fe200078e0afa */
[----:B------:R1:W-:Y:S01]  /*bde0*/  STL [R1+0x1c90], R0 ;  /* 0x001c900001007387 */ /* 0x0003e20000100800 */
[----:B------:R-:W-:Y:S01]  /*bdf0*/  @!P4 IADD3 R4, -R4, RZ, RZ ;  /* 0x000000ff0404c210 */ /* 0x000fe20007ffe1ff */
[----:B------:R-:W-:Y:S01]  /*be00*/  @!P6 IMAD.MOV R5, RZ, RZ, -R5 ;  /* 0x000000ffff05e224 */ /* 0x000fe200078e0a05 */
[----:B------:R-:W-:Y:S01]  /*be10*/  ULDC UR8, c[0x0][0x240] ;  /* 0x0000900000087ab9 */ /* 0x000fe20000000800 */
[----:B-1----:R-:W4:Y:S01]  /*be20*/  LDL.LU R0, [R1+0x14] ;  /* 0x0000140001007983 */ /* 0x002f220000300800 */
[----:B--2---:R-:W-:-:S02]  /*be30*/  ISETP.NE.AND P5, PT, R3, RZ, PT ;  /* 0x000000ff0300720c */ /* 0x004fc40003fa5270 */
[----:B------:R-:W-:-:S04]  /*be40*/  LOP3.LUT R3, RZ, R3, RZ, 0x33, !PT ;  /* 0x00000003ff037212 */ /* 0x000fc800078e33ff */
[----:B------:R-:W-:-:S05]  /*be50*/  SEL R247, R3, R247, !P5 ;  /* 0x000000f703f77207 */ /* 0x000fca0006800000 */
[----:B------:R1:W-:Y:S04]  /*be60*/  STL [R1+0x64], R247 ;  /* 0x000064f701007387 */ /* 0x0003e80000100800 */
[----:B-1----:R-:W2:Y:S01]  /*be70*/  LDL.LU R247, [R1+0x1ca0] ;  /* 0x001ca00001f77983 */ /* 0x002ea20000300800 */
[C---:B---3--:R-:W-:Y:S02]  /*be80*/  SEL R7, R3.reuse, R7, !P5 ;  /* 0x0000000703077207 */ /* 0x048fe40006800000 */
[C---:B----4-:R-:W-:Y:S02]  /*be90*/  SEL R8, R3.reuse, R8, !P5 ;  /* 0x0000000803087207 */ /* 0x050fe40006800000 */
[C---:B------:R-:W-:Y:S02]  /*bea0*/  SEL R9, R3.reuse, R9, !P5 ;  /* 0x0000000903097207 */ /* 0x040fe40006800000 */
[----:B--2---:R-:W-:-:S05]  /*beb0*/  SEL R247, R3, R247, !P5 ;  /* 0x000000f703f77207 */ /* 0x004fca0006800000 */
[----:B------:R1:W-:Y:S04]  /*bec0*/  STL [R1+0x204], R247 ;  /* 0x000204f701007387 */ /* 0x0003e80000100800 */
[----:B-1----:R-:W2:Y:S04]  /*bed0*/  LDL.LU R247, [R1+0x18] ;  /* 0x0000180001f77983 */ /* 0x002ea80000300800 */
[----:B------:R1:W-:Y:S04]  /*bee0*/  STL [R1+0x60], R7 ;  /* 0x0000600701007387 */ /* 0x0003e80000100800 */
[----:B-1----:R-:W3:Y:S04]  /*bef0*/  LDL.LU R7, [R1+0x1c9c] ;  /* 0x001c9c0001077983 */ /* 0x002ee80000300800 */
[----:B------:R1:W-:Y:S04]  /*bf00*/  STL [R1+0x5c], R8 ;  /* 0x00005c0801007387 */ /* 0x0003e80000100800 */
[----:B-1----:R-:W4:Y:S04]  /*bf10*/  LDL.LU R8, [R1+0x1c98] ;  /* 0x001c980001087983 */ /* 0x002f280000300800 */
[----:B------:R1:W-:Y:S04]  /*bf20*/  STL [R1+0x58], R9 ;  /* 0x0000580901007387 */ /* 0x0003e80000100800 */
[----:B-1----:R-:W3:Y:S01]  /*bf30*/  LDL.LU R9, [R1+0x1c94] ;  /* 0x001c940001097983 */ /* 0x002ee20000300800 */
[----:B------:R-:W-:-:S02]  /*bf40*/  SEL R0, R3, R0, !P5 ;  /* 0x0000000003007207 */ /* 0x000fc40006800000 */
[C---:B------:R-:W-:Y:S02]  /*bf50*/  SEL R6, R3.reuse, R6, !P5 ;  /* 0x0000000603067207 */ /* 0x040fe40006800000 */
[----:B--2---:R-:W-:-:S05]  /*bf60*/  SEL R247, R3, R247, !P5 ;  /* 0x000000f703f77207 */ /* 0x004fca0006800000 */
[----:B------:R1:W-:Y:S04]  /*bf70*/  STL [R1+0x54], R247 ;  /* 0x000054f701007387 */ /* 0x0003e80000100800 */
[----:B------:R2:W-:Y:S01]  /*bf80*/  STL [R1+0x50], R0 ;  /* 0x0000500001007387 */ /* 0x0005e20000100800 */
[C---:B-1----:R-:W-:Y:S02]  /*bf90*/  SEL R247, R3.reuse, R252, !P5 ;  /* 0x000000fc03f77207 */ /* 0x042fe40006800000 */
[----:B--2---:R-:W-:-:S03]  /*bfa0*/  SEL R0, R3, R2, !P5 ;  /* 0x0000000203007207 */ /* 0x004fc60006800000 */
[----:B------:R-:W-:Y:S04]  /*bfb0*/  STL [R1+0x4c], R247 ;  /* 0x00004cf701007387 */ /* 0x000fe80000100800 */
[----:B------:R3:W-:Y:S01]  /*bfc0*/  STL [R1+0x48], R0 ;  /* 0x0000480001007387 */ /* 0x0007e20000100800 */
[C---:B----4-:R-:W-:Y:S02]  /*bfd0*/  SEL R2, R3.reuse, R8, !P5 ;  /* 0x0000000803027207 */ /* 0x050fe40006800000 */
[C---:B---3--:R-:W-:Y:S02]  /*bfe0*/  SEL R0, R3.reuse, R7, !P5 ;  /* 0x0000000703007207 */ /* 0x048fe40006800000 */
[C---:B------:R-:W-:Y:S02]  /*bff0*/  SEL R7, R3.reuse, R251, !P5 ;  /* 0x000000fb03077207 */ /* 0x040fe40006800000 */
[----:B------:R-:W-:-:S05]  /*c000*/  SEL R9, R3, R9, !P5 ;  /* 0x0000000903097207 */ /* 0x000fca0006800000 */
[----:B------:R-:W-:Y:S04]  /*c010*/  STL [R1+0x44], R9 ;  /* 0x0000440901007387 */ /* 0x000fe80000100800 */
[----:B------:R1:W-:Y:S04]  /*c020*/  STL [R1+0x40], R2 ;  /* 0x0000400201007387 */ /* 0x0003e80000100800 */
[----:B------:R2:W-:Y:S01]  /*c030*/  STL [R1+0x3c], R0 ;  /* 0x00003c0001007387 */ /* 0x0005e20000100800 */
[----:B-1----:R-:W-:-:S03]  /*c040*/  SEL R2, R3, R116, !P5 ;  /* 0x0000007403027207 */ /* 0x002fc60006800000 */
[----:B------:R1:W-:Y:S01]  /*c050*/  STL [R1+0x38], R7 ;  /* 0x0000380701007387 */ /* 0x0003e20000100800 */
[----:B--2---:R-:W-:-:S03]  /*c060*/  SEL R0, R3, R117, !P5 ;  /* 0x0000007503007207 */ /* 0x004fc60006800000 */
[----:B------:R2:W-:Y:S01]  /*c070*/  STL [R1+0x34], R2 ;  /* 0x0000340201007387 */ /* 0x0005e20000100800 */
[----:B-1----:R-:W-:-:S03]  /*c080*/  SEL R7, R3, R118, !P5 ;  /* 0x0000007603077207 */ /* 0x002fc60006800000 */
[----:B------:R1:W-:Y:S01]  /*c090*/  STL [R1+0x30], R0 ;  /* 0x0000300001007387 */ /* 0x0003e20000100800 */
[----:B--2---:R-:W-:-:S03]  /*c0a0*/  SEL R2, R3, R119, !P5 ;  /* 0x0000007703027207 */ /* 0x004fc60006800000 */
[----:B------:R2:W-:Y:S04]  /*c0b0*/  STL [R1+0x28], R7 ;  /* 0x0000280701007387 */ /* 0x0005e80000100800 */
[----:B------:R3:W-:Y:S01]  /*c0c0*/  STL [R1+0x24], R2 ;  /* 0x0000240201007387 */ /* 0x0007e20000100800 */
[C---:B-1----:R-:W-:Y:S02]  /*c0d0*/  SEL R0, R3.reuse, R120, !P5 ;  /* 0x0000007803007207 */ /* 0x042fe40006800000 */
[C---:B------:R-:W-:Y:S02]  /*c0e0*/  SEL R120, R3.reuse, R113, !P5 ;  /* 0x0000007103787207 */ /* 0x040fe40006800000 */
[C---:B--2---:R-:W-:Y:S02]  /*c0f0*/  SEL R7, R3.reuse, R121, !P5 ;  /* 0x0000007903077207 */ /* 0x044fe40006800000 */
[----:B------:R-:W-:-:S02]  /*c100*/  SEL R113, R3, R111, !P5 ;  /* 0x0000006f03717207 */ /* 0x000fc40006800000 */
[C---:B---3--:R-:W-:Y:S01]  /*c110*/  SEL R2, R3.reuse, R122, !P5 ;  /* 0x0000007a03027207 */ /* 0x048fe20006800000 */
[----:B------:R-:W-:Y:S01]  /*c120*/  STL [R1+0x20], R0 ;  /* 0x0000200001007387 */ /* 0x000fe20000100800 */
[C---:B------:R-:W-:Y:S02]  /*c130*/  SEL R111, R3.reuse, R10, !P5 ;  /* 0x0000000a036f7207 */ /* 0x040fe40006800000 */
[C---:B------:R-:W-:Y:S01]  /*c140*/  SEL R10, R3.reuse, R11, !P5 ;  /* 0x0000000b030a7207 */ /* 0x040fe20006800000 */
[----:B------:R-:W-:Y:S04]  /*c150*/  STL [R1+0x1c], R7 ;  /* 0x00001c0701007387 */ /* 0x000fe80000100800 */
[----:B------:R-:W-:Y:S01]  /*c160*/  STL [R1+0x18], R2 ;  /* 0x0000180201007387 */ /* 0x000fe20000100800 */
[----:B------:R-:W-:-:S03]  /*c170*/  SEL R11, R3, R13, !P5 ;  /* 0x0000000d030b7207 */ /* 0x000fc60006800000 */
[----:B------:R-:W-:Y:S04]  /*c180*/  STL [R1+0x200], R113 ;  /* 0x0002007101007387 */ /* 0x000fe80000100800 */
[----:B------:R1:W-:Y:S04]  /*c190*/  STL [R1+0x12c], R6 ;  /* 0x00012c0601007387 */ /* 0x0003e80000100800 */
[----:B------:R-:W-:Y:S04]  /*c1a0*/  STL [R1+0x128], R111 ;  /* 0x0001286f01007387 */ /* 0x000fe80000100800 */
[----:B------:R2:W-:Y:S01]  /*c1b0*/  STL [R1+0x124], R10 ;  /* 0x0001240a01007387 */ /* 0x0005e20000100800 */
[----:B-1----:R-:W-:-:S05]  /*c1c0*/  SEL R6, R3, R12, !P5 ;  /* 0x0000000c03067207 */ /* 0x002fca0006800000 */
[----:B------:R1:W-:Y:S01]  /*c1d0*/  STL [R1+0x120], R6 ;  /* 0x0001200601007387 */ /* 0x0003e20000100800 */
[----:B--2---:R-:W-:-:S03]  /*c1e0*/  SEL R10, R3, R14, !P5 ;  /* 0x0000000e030a7207 */ /* 0x004fc60006800000 */
[----:B------:R2:W-:Y:S04]  /*c1f0*/  STL [R1+0x11c], R11 ;  /* 0x00011c0b01007387 */ /* 0x0005e80000100800 */
[----:B------:R3:W-:Y:S01]  /*c200*/  STL [R1+0x118], R10 ;  /* 0x0001180a01007387 */ /* 0x0007e20000100800 */
[C---:B-1----:R-:W-:Y:S02]  /*c210*/  SEL R6, R3.reuse, R15, !P5 ;  /* 0x0000000f03067207 */ /* 0x042fe40006800000 */
[----:B--2---:R-:W-:-:S03]  /*c220*/  SEL R11, R3, R16, !P5 ;  /* 0x00000010030b7207 */ /* 0x004fc60006800000 */
[----:B------:R1:W-:Y:S01]  /*c230*/  STL [R1+0x114], R6 ;  /* 0x0001140601007387 */ /* 0x0003e20000100800 */
[----:B---3--:R-:W-:-:S03]  /*c240*/  SEL R10, R3, R17, !P5 ;  /* 0x00000011030a7207 */ /* 0x008fc60006800000 */
        /* <DEDUP_REMOVED lines=108> */
[----:B------:R2:W-:Y:S01]  /*c910*/  STL [R1+0x1b4], R11 ;  /* 0x0001b40b01007387 */ /* 0x0005e20000100800 */
[----:B------:R-:W-:-:S03]  /*c920*/  SEL R252, R3, R124, !P5 ;  /* 0x0000007c03fc7207 */ /* 0x000fc60006800000 */
[----:B------:R3:W-:Y:S01]  /*c930*/  STL [R1+0x1b0], R10 ;  /* 0x0001b00a01007387 */ /* 0x0007e20000100800 */
[C---:B-1----:R-:W-:Y:S02]  /*c940*/  SEL R6, R3.reuse, R72, !P5 ;  /* 0x0000004803067207 */ /* 0x042fe40006800000 */
[----:B--2---:R-:W-:-:S03]  /*c950*/  SEL R11, R3, R73, !P5 ;  /* 0x00000049030b7207 */ /* 0x004fc60006800000 */
[----:B------:R1:W-:Y:S01]  /*c960*/  STL [R1+0x1ac], R6 ;  /* 0x0001ac0601007387 */ /* 0x0003e20000100800 */
[----:B---3--:R-:W-:-:S03]  /*c970*/  SEL R10, R3, R74, !P5 ;  /* 0x0000004a030a7207 */ /* 0x008fc60006800000 */
[----:B------:R2:W-:Y:S01]  /*c980*/  STL [R1+0x1a8], R11 ;  /* 0x0001a80b01007387 */ /* 0x0005e20000100800 */
[C---:B------:R-:W-:Y:S02]  /*c990*/  SEL R124, R3.reuse, R149, !P5 ;  /* 0x00000095037c7207 */ /* 0x040fe40006800000 */
[C---:B------:R-:W-:Y:S01]  /*c9a0*/  SEL R9, R3.reuse, R126, !P5 ;  /* 0x0000007e03097207 */ /* 0x040fe20006800000 */
[----:B------:R-:W3:Y:S01]  /*c9b0*/  LDL.LU R149, [R1+0x6c] ;  /* 0x00006c0001957983 */ /* 0x000ee20000300800 */
[----:B------:R-:W-:-:S03]  /*c9c0*/  SEL R126, R3, R148, !P5 ;  /* 0x00000094037e7207 */ /* 0x000fc60006800000 */
[----:B------:R4:W-:Y:S04]  /*c9d0*/  STL [R1+0x1a4], R10 ;  /* 0x0001a40a01007387 */ /* 0x0009e80000100800 */
[----:B------:R-:W3:Y:S01]  /*c9e0*/  LDL.LU R148, [R1+0x68] ;  /* 0x0000680001947983 */ /* 0x000ee20000300800 */
[C---:B-1----:R-:W-:Y:S02]  /*c9f0*/  SEL R6, R3.reuse, R75, !P5 ;  /* 0x0000004b03067207 */ /* 0x042fe40006800000 */
[----:B--2---:R-:W-:-:S03]  /*ca00*/  SEL R11, R3, R78, !P5 ;  /* 0x0000004e030b7207 */ /* 0x004fc60006800000 */
[----:B------:R1:W-:Y:S01]  /*ca10*/  STL [R1+0x1a0], R6 ;  /* 0x0001a00601007387 */ /* 0x0003e20000100800 */
[----:B----4-:R-:W-:-:S05]  /*ca20*/  SEL R10, R3, R76, !P5 ;  /* 0x0000004c030a7207 */ /* 0x010fca0006800000 */
[----:B------:R2:W-:Y:S01]  /*ca30*/  STL [R1+0x19c], R10 ;  /* 0x00019c0a01007387 */ /* 0x0005e20000100800 */
[----:B-1----:R-:W-:-:S05]  /*ca40*/  SEL R6, R3, R77, !P5 ;  /* 0x0000004d03067207 */ /* 0x002fca0006800000 */
        /* <DEDUP_REMOVED lines=9> */
[----:B--2---:R-:W-:-:S03]  /*cae0*/  SEL R6, R3, R83, !P5 ;  /* 0x0000005303067207 */ /* 0x004fc60006800000 */
[----:B------:R1:W-:Y:S01]  /*caf0*/  STL [R1+0x184], R10 ;  /* 0x0001840a01007387 */ /* 0x0003e20000100800 */
[----:B----4-:R-:W-:-:S03]  /*cb00*/  SEL R11, R3, R84, !P5 ;  /* 0x00000054030b7207 */ /* 0x010fc60006800000 */
[----:B------:R2:W-:Y:S01]  /*cb10*/  STL [R1+0x180], R6 ;  /* 0x0001800601007387 */ /* 0x0005e20000100800 */
[C---:B------:R-:W-:Y:S02]  /*cb20*/  SEL R7, R3.reuse, R128, !P5 ;  /* 0x0000008003077207 */ /* 0x040fe40006800000 */
[C---:B------:R-:W-:Y:S01]  /*cb30*/  SEL R128, R3.reuse, R147, !P5 ;  /* 0x0000009303807207 */ /* 0x040fe20006800000 */
[----:B------:R4:W-:Y:S04]  /*cb40*/  STL [R1+0x17c], R11 ;  /* 0x00017c0b01007387 */ /* 0x0009e80000100800 */
[----:B------:R-:W3:Y:S01]  /*cb50*/  LDL.LU R147, [R1+0x2c] ;  /* 0x00002c0001937983 */ /* 0x000ee20000300800 */
[C---:B-1----:R-:W-:Y:S02]  /*cb60*/  SEL R10, R3.reuse, R85, !P5 ;  /* 0x00000055030a7207 */ /* 0x042fe40006800000 */
[----:B--2---:R-:W-:-:S03]  /*cb70*/  SEL R6, R3, R86, !P5 ;  /* 0x0000005603067207 */ /* 0x004fc60006800000 */
[----:B------:R1:W-:Y:S01]  /*cb80*/  STL [R1+0x178], R10 ;  /* 0x0001780a01007387 */ /* 0x0003e20000100800 */
[----:B----4-:R-:W-:-:S03]  /*cb90*/  SEL R11, R3, R88, !P5 ;  /* 0x00000058030b7207 */ /* 0x010fc60006800000 */
[----:B------:R2:W-:Y:S01]  /*cba0*/  STL [R1+0x174], R6 ;  /* 0x0001740601007387 */ /* 0x0005e20000100800 */
[C---:B-1----:R-:W-:Y:S02]  /*cbb0*/  SEL R10, R3.reuse, R87, !P5 ;  /* 0x00000057030a7207 */ /* 0x042fe40006800000 */
[----:B--2---:R-:W-:-:S03]  /*cbc0*/  SEL R6, R3, R89, !P5 ;  /* 0x0000005903067207 */ /* 0x004fc60006800000 */
        /* <DEDUP_REMOVED lines=27> */
[----:B------:R-:W-:Y:S01]  /*cd80*/  STL [R1+0x138], R6 ;  /* 0x0001380601007387 */ /* 0x000fe20000100800 */
[----:B------:R-:W-:-:S03]  /*cd90*/  SEL R118, R3, R200, !P5 ;  /* 0x000000c803767207 */ /* 0x000fc60006800000 */
[----:B------:R-:W-:Y:S01]  /*cda0*/  STL [R1+0x134], R10 ;  /* 0x0001340a01007387 */ /* 0x000fe20000100800 */
[C---:B-1----:R-:W-:Y:S02]  /*cdb0*/  SEL R11, R3.reuse, R103, !P5 ;  /* 0x00000067030b7207 */ /* 0x042fe40006800000 */
[C---:B------:R-:W-:Y:S02]  /*cdc0*/  SEL R13, R3.reuse, R248, !P5 ;  /* 0x000000f8030d7207 */ /* 0x040fe40006800000 */
[C---:B------:R-:W-:Y:S01]  /*cdd0*/  SEL R116, R3.reuse, R198, !P5 ;  /* 0x000000c603747207 */ /* 0x040fe20006800000 */
[----:B------:R1:W-:Y:S01]  /*cde0*/  STL [R1+0x130], R11 ;  /* 0x0001300b01007387 */ /* 0x0003e20000100800 */
[C---:B------:R-:W-:Y:S02]  /*cdf0*/  SEL R12, R3.reuse, R249, !P5 ;  /* 0x000000f9030c7207 */ /* 0x040fe40006800000 */
[C---:B------:R-:W-:Y:S02]  /*ce00*/  SEL R0, R3.reuse, R123, !P5 ;  /* 0x0000007b03007207 */ /* 0x040fe40006800000 */
[----:B------:R-:W-:-:S02]  /*ce10*/  SEL R2, R3, R125, !P5 ;  /* 0x0000007d03027207 */ /* 0x000fc40006800000 */
[C---:B------:R-:W-:Y:S02]  /*ce20*/  SEL R8, R3.reuse, R127, !P5 ;  /* 0x0000007f03087207 */ /* 0x040fe40006800000 */
[C---:B------:R-:W-:Y:S02]  /*ce30*/  SEL R251, R3.reuse, R129, !P5 ;  /* 0x0000008103fb7207 */ /* 0x040fe40006800000 */
[C---:B-1----:R-:W-:Y:S02]  /*ce40*/  SEL R11, R3.reuse, R250, !P5 ;  /* 0x000000fa030b7207 */ /* 0x042fe40006800000 */
[C---:B------:R-:W-:Y:S02]  /*ce50*/  SEL R247, R3.reuse, R130, !P5 ;  /* 0x0000008203f77207 */ /* 0x040fe40006800000 */
[C---:B------:R-:W-:Y:S02]  /*ce60*/  SEL R119, R3.reuse, R201, !P5 ;  /* 0x000000c903777207 */ /* 0x040fe40006800000 */
[C---:B------:R-:W-:Y:S01]  /*ce70*/  SEL R4, R3.reuse, R4, !P5 ;  /* 0x0000000403047207 */ /* 0x040fe20006800000 */
[----:B------:R1:W-:Y:S01]  /*ce80*/  STL [R1+0x8c], R13 ;  /* 0x00008c0d01007387 */ /* 0x0003e20000100800 */
[----:B------:R-:W-:-:S02]  /*ce90*/  SEL R131, R3, R131, !P5 ;  /* 0x0000008303837207 */ /* 0x000fc40006800000 */
[C---:B------:R-:W-:Y:S02]  /*cea0*/  SEL R132, R3.reuse, R132, !P5 ;  /* 0x0000008403847207 */ /* 0x040fe40006800000 */
[C---:B------:R-:W-:Y:S02]  /*ceb0*/  SEL R133, R3.reuse, R133, !P5 ;  /* 0x0000008503857207 */ /* 0x040fe40006800000 */
[C---:B------:R-:W-:Y:S02]  /*cec0*/  SEL R134, R3.reuse, R134, !P5 ;  /* 0x0000008603867207 */ /* 0x040fe40006800000 */
[C---:B------:R-:W-:Y:S02]  /*ced0*/  SEL R135, R3.reuse, R135, !P5 ;  /* 0x0000008703877207 */ /* 0x040fe40006800000 */
[C---:B------:R-:W-:Y:S02]  /*cee0*/  SEL R136, R3.reuse, R136, !P5 ;  /* 0x0000008803887207 */ /* 0x040fe40006800000 */
        /* <DEDUP_REMOVED lines=45> */
[----:B------:R-:W-:Y:S01]  /*d1c0*/  SEL R185, R3, R185, !P5 ;  /* 0x000000b903b97207 */ /* 0x000fe20006800000 */
[----:B---3--:R-:W-:Y:S01]  /*d1d0*/  IMAD R6, R149, UR4, RZ ;  /* 0x0000000495067c24 */ /* 0x008fe2000f8e02ff */
[----:B------:R-:W-:-:S04]  /*d1e0*/  SEL R186, R3, R186, !P5 ;  /* 0x000000ba03ba7207 */ /* 0x000fc80006800000 */
[----:B------:R-:W-:Y:S01]  /*d1f0*/  LEA R200, P1, R6, UR6, 0x2 ;  /* 0x0000000606c87c11 */ /* 0x000fe2000f8210ff */
[----:B------:R-:W-:Y:S01]  /*d200*/  IMAD R10, R148, UR4, RZ ;  /* 0x00000004940a7c24 */ /* 0x000fe2000f8e02ff */
        /* <DEDUP_REMOVED lines=66> */
[C---:B------:R-:W-:Y:S01]  /*d630*/  SEL R112, R3.reuse, R112, !P5 ;  /* 0x0000007003707207 */ /* 0x040fe20006800000 */
[----:B------:R2:W-:Y:S01]  /*d640*/  STL [R1+0x9c], R12 ;  /* 0x00009c0c01007387 */ /* 0x0005e20000100800 */
[----:B------:R-:W-:Y:S01]  /*d650*/  LEA R198, P2, R10, UR6, 0x2 ;  /* 0x000000060ac67c11 */ /* 0x000fe2000f8410ff */
[----:B------:R-:W-:Y:S01]  /*d660*/  ULDC UR4, c[0x0][0x240] ;  /* 0x0000900000047ab9 */ /* 0x000fe20000000800 */
[----:B------:R-:W-:Y:S02]  /*d670*/  LEA.HI.X.SX32 R201, R6, UR7, 0x2, P1 ;  /* 0x0000000706c97c11 */ /* 0x000fe400088f16ff */
[----:B------:R-:W-:Y:S01]  /*d680*/  SEL R3, R3, R5, !P5 ;  /* 0x0000000503037207 */ /* 0x000fe20006800000 */
[----:B------:R3:W-:Y:S01]  /*d690*/  STL [R1+0x98], R11 ;  /* 0x0000980b01007387 */ /* 0x0007e20000100800 */
[----:B------:R-:W-:Y:S01]  /*d6a0*/  LEA.HI.X.SX32 R199, R10, UR7, 0x2, P2 ;  /* 0x000000070ac77c11 */ /* 0x000fe200090f16ff */
[----:B------:R-:W-:Y:S01]  /*d6b0*/  IMAD R57, R0, UR4, RZ ;  /* 0x0000000400397c24 */ /* 0x000fe2000f8e02ff */
[----:B------:R-:W-:Y:S01]  /*d6c0*/  ULDC UR6, c[0x0][0x240] ;  /* 0x0000900000067ab9 */ /* 0x000fe20000000800 */
[----:B------:R-:W-:Y:S01]  /*d6d0*/  STL [R1+0x94], R4 ;  /* 0x0000940401007387 */ /* 0x000fe20000100800 */
[----:B------:R-:W-:Y:S01]  /*d6e0*/  IMAD R59, R252, UR4, RZ ;  /* 0x00000004fc3b7c24 */ /* 0x000fe2000f8e02ff */
[----:B------:R-:W-:-:S02]  /*d6f0*/  ULDC UR7, c[0x0][0x240] ;  /* 0x0000900000077ab9 */ /* 0x000fc40000000800 */
[----:B------:R-:W-:Y:S04]  /*d700*/  STL.64 [R1+0x1c48], R200 ;  /* 0x001c48c801007387 */ /* 0x000fe80000100a00 */
[----:B------:R4:W-:Y:S04]  /*d710*/  STL [R1+0xa0], R3 ;  /* 0x0000a00301007387 */ /* 0x0009e80000100800 */
[----:B------:R4:W-:Y:S04]  /*d720*/  STL.64 [R1+0x1c50], R198 ;  /* 0x001c50c601007387 */ /* 0x0009e80000100a00 */
[----:B-1----:R-:W4:Y:S04]  /*d730*/  LDL.LU R13, [R1+0x64] ;  /* 0x00006400010d7983 */ /* 0x002f280000300800 */
[----:B------:R-:W4:Y:S04]  /*d740*/  LDL.LU R17, [R1+0x60] ;  /* 0x0000600001117983 */ /* 0x000f280000300800 */
[----:B------:R-:W4:Y:S04]  /*d750*/  LDL.LU R16, [R1+0x5c] ;  /* 0x00005c0001107983 */ /* 0x000f280000300800 */
[----:B------:R-:W4:Y:S04]  /*d760*/  LDL.LU R15, [R1+0x58] ;  /* 0x00005800010f7983 */ /* 0x000f280000300800 */
[----:B------:R-:W4:Y:S04]  /*d770*/  LDL.LU R14, [R1+0x54] ;  /* 0x00005400010e7983 */ /* 0x000f280000300800 */
[----:B--2---:R-:W2:Y:S04]  /*d780*/  LDL.LU R12, [R1+0x50] ;  /* 0x00005000010c7983 */ /* 0x004ea80000300800 */
[----:B---3--:R-:W3:Y:S04]  /*d790*/  LDL.LU R11, [R1+0x4c] ;  /* 0x00004c00010b7983 */ /* 0x008ee80000300800 */
[----:B------:R-:W3:Y:S04]  /*d7a0*/  LDL.LU R111, [R1+0x48] ;  /* 0x00004800016f7983 */ /* 0x000ee80000300800 */
[----:B------:R-:W3:Y:S04]  /*d7b0*/  LDL.LU R115, [R1+0x44] ;  /* 0x0000440001737983 */ /* 0x000ee80000300800 */
[----:B------:R-:W3:Y:S04]  /*d7c0*/  LDL.LU R113, [R1+0x40] ;  /* 0x0000400001717983 */ /* 0x000ee80000300800 */
[----:B------:R-:W3:Y:S04]  /*d7d0*/  LDL.LU R158, [R1+0x3c] ;  /* 0x00003c00019e7983 */ /* 0x000ee80000300800 */
[----:B------:R-:W3:Y:S04]  /*d7e0*/  LDL.LU R157, [R1+0x38] ;  /* 0x00003800019d7983 */ /* 0x000ee80000300800 */
[----:B------:R-:W3:Y:S04]  /*d7f0*/  LDL.LU R156, [R1+0x34] ;  /* 0x00003400019c7983 */ /* 0x000ee80000300800 */
[----:B------:R-:W3:Y:S01]  /*d800*/  LDL.LU R155, [R1+0x30] ;  /* 0x00003000019b7983 */ /* 0x000ee20000300800 */
[----:B----4-:R-:W-:Y:S01]  /*d810*/  LEA.HI.X.SX32 R3, R147, UR9, 0x2, P0 ;  /* 0x0000000993037c11 */ /* 0x010fe200080f16ff */
[----:B------:R-:W-:Y:S01]  /*d820*/  IMAD R61, R2, UR4, RZ ;  /* 0x00000004023d7c24 */ /* 0x000fe2000f8e02ff */
[----:B------:R-:W-:Y:S01]  /*d830*/  ULDC UR9, c[0x0][0x240] ;  /* 0x0000900000097ab9 */ /* 0x000fe20000000800 */
[----:B------:R-:W4:Y:S04]  /*d840*/  LDL.LU R154, [R1+0x28] ;  /* 0x00002800019a7983 */ /* 0x000f280000300800 */
[----:B------:R-:W4:Y:S04]  /*d850*/  LDL.LU R153, [R1+0x24] ;  /* 0x0000240001997983 */ /* 0x000f280000300800 */
[----:B------:R-:W4:Y:S04]  /*d860*/  LDL.LU R149, [R1+0x20] ;  /* 0x0000200001957983 */ /* 0x000f280000300800 */
[----:B------:R-:W4:Y:S04]  /*d870*/  LDL.LU R148, [R1+0x1c] ;  /* 0x00001c0001947983 */ /* 0x000f280000300800 */
[----:B------:R-:W4:Y:S04]  /*d880*/  LDL.LU R147, [R1+0x18] ;  /* 0x0000180001937983 */ /* 0x000f280000300800 */
[----:B------:R-:W4:Y:S01]  /*d890*/  LDL.LU R0, [R1+0x1c90] ;  /* 0x001c900001007983 */ /* 0x000f220000300800 */
[----:B------:R-:W-:-:S02]  /*d8a0*/  IMAD R63, R9, UR4, RZ ;  /* 0x00000004093f7c24 */ /* 0x000fc4000f8e02ff */
[----:B------:R-:W-:Y:S01]  /*d8b0*/  IMAD R67, R7, UR4, RZ ;  /* 0x0000000407437c24 */ /* 0x000fe2000f8e02ff */
[----:B------:R-:W4:Y:S01]  /*d8c0*/  LDL.LU R252, [R1+0x1c8c] ;  /* 0x001c8c0001fc7983 */ /* 0x000f220000300800 */
[----:B------:R-:W-:Y:S02]  /*d8d0*/  IMAD R69, R251, UR4, RZ ;  /* 0x00000004fb457c24 */ /* 0x000fe4000f8e02ff */
[----:B------:R-:W-:Y:S01]  /*d8e0*/  IMAD R73, R131, UR4, RZ ;  /* 0x0000000483497c24 */ /* 0x000fe2000f8e02ff */
[----:B------:R-:W4:Y:S01]  /*d8f0*/  LDL.LU R2, [R1+0x1c88] ;  /* 0x001c880001027983 */ /* 0x000f220000300800 */
[----:B------:R-:W-:Y:S02]  /*d900*/  IMAD R65, R8, UR4, RZ ;  /* 0x0000000408417c24 */ /* 0x000fe4000f8e02ff */
[----:B------:R-:W-:Y:S02]  /*d910*/  IMAD R71, R247, UR4, RZ ;  /* 0x00000004f7477c24 */ /* 0x000fe4000f8e02ff */
[----:B------:R-:W-:-:S02]  /*d920*/  IMAD R75, R132, UR4, RZ ;  /* 0x00000004844b7c24 */ /* 0x000fc4000f8e02ff */
[----:B------:R-:W-:Y:S02]  /*d930*/  IMAD R77, R133, UR4, RZ ;  /* 0x00000004854d7c24 */ /* 0x000fe4000f8e02ff */
[----:B------:R-:W-:Y:S02]  /*d940*/  IMAD R81, R135, UR4, RZ ;  /* 0x0000000487517c24 */ /* 0x000fe4000f8e02ff */
[----:B------:R-:W-:Y:S02]  /*d950*/  IMAD R83, R136, UR4, RZ ;  /* 0x0000000488537c24 */ /* 0x000fe4000f8e02ff */
        /* <DEDUP_REMOVED lines=15> */
[----:B------:R-:W-:Y:S01]  /*da50*/  IMAD R213, R213, UR4, RZ ;  /* 0x00000004d5d57c24 */ /* 0x000fe2000f8e02ff */
[----:B------:R-:W-:Y:S01]  /*da60*/  STL.64 [R1+0x1c78], R202 ;  /* 0x001c78ca01007387 */ /* 0x000fe20000100a00 */
[----:B------:R-:W-:Y:S02]  /*da70*/  IMAD R214, R214, UR4, RZ ;  /* 0x00000004d6d67c24 */ /* 0x000fe4000f8e02ff */
[----:B------:R-:W-:Y:S01]  /*da80*/  IMAD R215, R215, UR4, RZ ;  /* 0x00000004d7d77c24 */ /* 0x000fe2000f8e02ff */
[----:B------:R-:W-:Y:S01]  /*da90*/  STL.64 [R1+0x1c80], R204 ;  /* 0x001c80cc01007387 */ /* 0x000fe20000100a00 */
[----:B------:R-:W-:Y:S02]  /*daa0*/  IMAD R93, R141, UR4, RZ ;  /* 0x000000048d5d7c24 */ /* 0x000fe4000f8e02ff */
[----:B------:R-:W-:Y:S02]  /*dab0*/  IMAD R99, R144, UR4, RZ ;  /* 0x0000000490637c24 */ /* 0x000fe4000f8e02ff */
[----:B------:R-:W-:Y:S01]  /*dac0*/  IMAD R103, R146, UR4, RZ ;  /* 0x0000000492677c24 */ /* 0x000fe2000f8e02ff */
[----:B------:R-:W-:Y:S01]  /*dad0*/  STL.64 [R1+0x1c68], R210 ;  /* 0x001c68d201007387 */ /* 0x000fe20000100a00 */
[----:B------:R-:W-:-:S02]  /*dae0*/  IMAD R128, R128, UR4, RZ ;  /* 0x0000000480807c24 */ /* 0x000fc4000f8e02ff */
[----:B------:R-:W-:Y:S01]  /*daf0*/  IMAD R124, R124, UR4, RZ ;  /* 0x000000047c7c7c24 */ /* 0x000fe2000f8e02ff */
[----:B------:R-:W-:Y:S01]  /*db00*/  STL.64 [R1+0x1c60], R212 ;  /* 0x001c60d401007387 */ /* 0x000fe20000100a00 */
[----:B------:R-:W-:Y:S02]  /*db10*/  IMAD R126, R126, UR4, RZ ;  /* 0x000000047e7e7c24 */ /* 0x000fe4000f8e02ff */
[----:B------:R-:W-:Y:S01]  /*db20*/  IMAD R130, R130, UR4, RZ ;  /* 0x0000000482827c24 */ /* 0x000fe2000f8e02ff */
[----:B------:R1:W-:Y:S01]  /*db30*/  STL.64 [R1+0x1c58], R214 ;  /* 0x001c58d601007387 */ /* 0x0003e20000100a00 */
[----:B------:R-:W-:Y:S02]  /*db40*/  IMAD R198, R104, UR7, RZ ;  /* 0x0000000768c67c24 */ /* 0x000fe4000f8e02ff */
[----:B------:R-:W-:Y:S02]  /*db50*/  IMAD R201, R108, UR11, RZ ;  /* 0x0000000b6cc97c24 */ /* 0x000fe4000f8e02ff */
[----:B------:R-:W-:-:S02]  /*db60*/  IMAD R129, R129, UR4, RZ ;  /* 0x0000000481817c24 */ /* 0x000fc4000f8e02ff */
[----:B------:R-:W-:Y:S02]  /*db70*/  IMAD R125, R125, UR4, RZ ;  /* 0x000000047d7d7c24 */ /* 0x000fe4000f8e02ff */
[----:B------:R-:W-:Y:S02]  /*db80*/  IMAD R123, R123, UR4, RZ ;  /* 0x000000047b7b7c24 */ /* 0x000fe4000f8e02ff */
[----:B-1----:R-:W-:Y:S02]  /*db90*/  IMAD R215, R246, UR6, RZ ;  /* 0x00000006f6d77c24 */ /* 0x002fe4000f8e02ff */
        /* <DEDUP_REMOVED lines=42> */
[----:B--2---:R-:W-:Y:S02]  /*de40*/  IMAD R29, R12, UR4, RZ ;  /* 0x000000040c1d7c24 */ /* 0x004fe4000f8e02ff */
[----:B---3--:R-:W-:Y:S02]  /*de50*/  IMAD R31, R11, UR4, RZ ;  /* 0x000000040b1f7c24 */ /* 0x008fe4000f8e02ff */
[----:B------:R-:W-:-:S02]  /*de60*/  IMAD R33, R111, UR4, RZ ;  /* 0x000000046f217c24 */ /* 0x000fc4000f8e02ff */
[----:B------:R-:W-:Y:S02]  /*de70*/  IMAD R35, R115, UR4, RZ ;  /* 0x0000000473237c24 */ /* 0x000fe4000f8e02ff */
[----:B------:R-:W-:Y:S02]  /*de80*/  IMAD R37, R113, UR4, RZ ;  /* 0x0000000471257c24 */ /* 0x000fe4000f8e02ff */
[----:B------:R-:W-:Y:S02]  /*de90*/  IMAD R39, R158, UR4, RZ ;  /* 0x000000049e277c24 */ /* 0x000fe4000f8e02ff */
[----:B------:R-:W-:Y:S02]  /*dea0*/  IMAD R41, R157, UR4, RZ ;  /* 0x000000049d297c24 */ /* 0x000fe4000f8e02ff */
[----:B------:R-:W-:Y:S02]  /*deb0*/  IMAD R43, R156, UR4, RZ ;  /* 0x000000049c2b7c24 */ /* 0x000fe4000f8e02ff */
[----:B------:R-:W-:-:S02]  /*dec0*/  IMAD R45, R155, UR4, RZ ;  /* 0x000000049b2d7c24 */ /* 0x000fc4000f8e02ff */
[----:B----4-:R-:W-:Y:S02]  /*ded0*/  IMAD R47, R154, UR4, RZ ;  /* 0x000000049a2f7c24 */ /* 0x010fe4000f8e02ff */
[----:B------:R-:W-:Y:S01]  /*dee0*/  IMAD R49, R153, UR4, RZ ;  /* 0x0000000499317c24 */ /* 0x000fe2000f8e02ff */
[-C--:B------:R-:W-:Y:S02]  /*def0*/  LEA R12, P0, R13, R0.reuse, 0x2 ;  /* 0x000000000d0c7211 */ /* 0x080fe400078010ff */
[-C--:B------:R-:W-:Y:S02]  /*df00*/  LEA R20, P4, R21, R0.reuse, 0x2 ;  /* 0x0000000015147211 */ /* 0x080fe400078810ff */
[----:B------:R-:W-:Y:S02]  /*df10*/  LEA.HI.X.SX32 R13, R13, R3, 0x2, P0 ;  /* 0x000000030d0d7211 */ /* 0x000fe400000f16ff */
[-C--:B------:R-:W-:Y:S02]  /*df20*/  LEA R24, P6, R25, R0.reuse, 0x2 ;  /* 0x0000000019187211 */ /* 0x080fe400078c10ff */
[----:B------:R-:W-:-:S02]  /*df30*/  LEA R26, P0, R27, R0, 0x2 ;  /* 0x000000001b1a7211 */ /* 0x000fc400078010ff */
[-C--:B------:R-:W-:Y:S02]  /*df40*/  LEA R30, P2, R31, R0.reuse, 0x2 ;  /* 0x000000001f1e7211 */ /* 0x080fe400078410ff */
[-C--:B------:R-:W-:Y:S02]  /*df50*/  LEA R22, P5, R23, R0.reuse, 0x2 ;  /* 0x0000000017167211 */ /* 0x080fe400078a10ff */
[-C--:B------:R-:W-:Y:S02]  /*df60*/  LEA R28, P1, R29, R0.reuse, 0x2 ;  /* 0x000000001d1c7211 */ /* 0x080fe400078210ff */
[----:B------:R-:W-:Y:S01]  /*df70*/  LEA R32, P3, R33, R0, 0x2 ;  /* 0x0000000021207211 */ /* 0x000fe200078610ff */
[----:B------:R-:W-:Y:S01]  /*df80*/  IMAD R53, R148, UR4, RZ ;  /* 0x0000000494357c24 */ /* 0x000fe2000f8e02ff */
[-C--:B------:R-:W-:Y:S01]  /*df90*/  LEA.HI.X.SX32 R21, R21, R3.reuse, 0x2, P4 ;  /* 0x0000000315157211 */ /* 0x080fe200020f16ff */
[----:B------:R-:W-:Y:S01]  /*dfa0*/  IMAD R55, R147, UR4, RZ ;  /* 0x0000000493377c24 */ /* 0x000fe2000f8e02ff */
[----:B------:R-:W-:-:S02]  /*dfb0*/  LEA.HI.X.SX32 R25, R25, R3, 0x2, P6 ;  /* 0x0000000319197211 */ /* 0x000fc400030f16ff */
[-C--:B------:R-:W-:Y:S02]  /*dfc0*/  LEA.HI.X.SX32 R27, R27, R3.reuse, 0x2, P0 ;  /* 0x000000031b1b7211 */ /* 0x080fe400000f16ff */
[-C--:B------:R-:W-:Y:S02]  /*dfd0*/  LEA R34, P4, R35, R0.reuse, 0x2 ;  /* 0x0000000023227211 */ /* 0x080fe400078810ff */
[-C--:B------:R-:W-:Y:S02]  /*dfe0*/  LEA R38, P6, R39, R0.reuse, 0x2 ;  /* 0x0000000027267211 */ /* 0x080fe400078c10ff */
[-C--:B------:R-:W-:Y:S02]  /*dff0*/  LEA R40, P0, R41, R0.reuse, 0x2 ;  /* 0x0000000029287211 */ /* 0x080fe400078010ff */
[-C--:B------:R-:W-:Y:S02]  /*e000*/  LEA.HI.X.SX32 R31, R31, R3.reuse, 0x2, P2 ;  /* 0x000000031f1f7211 */ /* 0x080fe400010f16ff */
[----:B------:R-:W-:Y:S01]  /*e010*/  LEA R44, P2, R45, R0, 0x2 ;  /* 0x000000002d2c7211 */ /* 0x000fe200078410ff */
[----:B------:R-:W-:Y:S01]  /*e020*/  IMAD R51, R149, UR4, RZ ;  /* 0x0000000495337c24 */ /* 0x000fe2000f8e02ff */
[----:B------:R-:W-:-:S02]  /*e030*/  LEA.HI.X.SX32 R23, R23, R3, 0x2, P5 ;  /* 0x0000000317177211 */ /* 0x000fc400028f16ff */
[-C--:B------:R-:W-:Y:S02]  /*e040*/  LEA.HI.X.SX32 R29, R29, R3.reuse, 0x2, P1 ;  /* 0x000000031d1d7211 */ /* 0x080fe400008f16ff */
[-C--:B------:R-:W-:Y:S02]  /*e050*/  LEA.HI.X.SX32 R33, R33, R3.reuse, 0x2, P3 ;  /* 0x0000000321217211 */ /* 0x080fe400018f16ff */
[-C--:B------:R-:W-:Y:S02]  /*e060*/  LEA R36, P5, R37, R0.reuse, 0x2 ;  /* 0x0000000025247211 */ /* 0x080fe400078a10ff */
[-C--:B------:R-:W-:Y:S02]  /*e070*/  LEA R42, P1, R43, R0.reuse, 0x2 ;  /* 0x000000002b2a7211 */ /* 0x080fe400078210ff */
[----:B------:R-:W-:Y:S02]  /*e080*/  LEA R46, P3, R47, R0, 0x2 ;  /* 0x000000002f2e7211 */ /* 0x000fe400078610ff */
[----:B------:R-:W-:-:S02]  /*e090*/  LEA.HI.X.SX32 R35, R35, R3, 0x2, P4 ;  /* 0x0000000323237211 */ /* 0x000fc400020f16ff */
[-C--:B------:R-:W-:Y:S02]  /*e0a0*/  LEA.HI.X.SX32 R39, R39, R3.reuse, 0x2, P6 ;  /* 0x0000000327277211 */ /* 0x080fe400030f16ff */
[-C--:B------:R-:W-:Y:S02]  /*e0b0*/  LEA.HI.X.SX32 R41, R41, R3.reuse, 0x2, P0 ;  /* 0x0000000329297211 */ /* 0x080fe400000f16ff */
[-C--:B------:R-:W-:Y:S02]  /*e0c0*/  LEA R48, P4, R49, R0.reuse, 0x2 ;  /* 0x0000000031307211 */ /* 0x080fe400078810ff */
[-C--:B------:R-:W-:Y:S02]  /*e0d0*/  LEA R52, P6, R53, R0.reuse, 0x2 ;  /* 0x0000000035347211 */ /* 0x080fe400078c10ff */
[----:B------:R-:W-:Y:S02]  /*e0e0*/  LEA R54, P0, R55, R0, 0x2 ;  /* 0x0000000037367211 */ /* 0x000fe400078010ff */
[----:B------:R-:W-:-:S02]  /*e0f0*/  LEA.HI.X.SX32 R45, R45, R3, 0x2, P2 ;  /* 0x000000032d2d7211 */ /* 0x000fc400010f16ff */
[-C--:B------:R-:W-:Y:S02]  /*e100*/  LEA R58, P2, R59, R0.reuse, 0x2 ;  /* 0x000000003b3a7211 */ /* 0x080fe400078410ff */
[-C--:B------:R-:W-:Y:S02]  /*e110*/  LEA.HI.X.SX32 R37, R37, R3.reuse, 0x2, P5 ;  /* 0x0000000325257211 */ /* 0x080fe400028f16ff */
[-C--:B------:R-:W-:Y:S02]  /*e120*/  LEA.HI.X.SX32 R43, R43, R3.reuse, 0x2, P1 ;  /* 0x000000032b2b7211 */ /* 0x080fe400008f16ff */
[----:B------:R-:W-:Y:S02]  /*e130*/  LEA.HI.X.SX32 R47, R47, R3, 0x2, P3 ;  /* 0x000000032f2f7211 */ /* 0x000fe400018f16ff */
[-C--:B------:R-:W-:Y:S02]  /*e140*/  LEA R50, P5, R51, R0.reuse, 0x2 ;  /* 0x0000000033327211 */ /* 0x080fe400078a10ff */
[----:B------:R-:W-:-:S02]  /*e150*/  LEA R56, P1, R57, R0, 0x2 ;  /* 0x0000000039387211 */ /* 0x000fc400078210ff */
        /* <DEDUP_REMOVED lines=8> */
[----:B------:R-:W-:Y:S02]  /*e1e0*/  LEA R72, P2, R73, R0, 0x2 ;  /* 0x0000000049487211 */ /* 0x000fe400078410ff */
[-C--:B------:R-:W-:Y:S02]  /*e1f0*/  LEA.HI.X.SX32 R51, R51, R3.reuse, 0x2, P5 ;  /* 0x0000000333337211 */ /* 0x080fe400028f16ff */
[-C--:B------:R-:W-:Y:S02]  /*e200*/  LEA.HI.X.SX32 R57, R57, R3.reuse, 0x2, P1 ;  /* 0x0000000339397211 */ /* 0x080fe400008f16ff */
[----:B------:R-:W-:-:S02]  /*e210*/  LEA.HI.X.SX32 R61, R61, R3, 0x2, P3 ;  /* 0x000000033d3d7211 */ /* 0x000fc400018f16ff */
[-C--:B------:R-:W-:Y:S02]  /*e220*/  LEA R64, P5, R65, R0.reuse, 0x2 ;  /* 0x0000000041407211 */ /* 0x080fe400078a10ff */
[-C--:B------:R-:W-:Y:S02]  /*e230*/  LEA R70, P1, R71, R0.reuse, 0x2 ;  /* 0x0000000047467211 */ /* 0x080fe400078210ff */
[----:B------:R-:W-:Y:S02]  /*e240*/  LEA R74, P3, R75, R0, 0x2 ;  /* 0x000000004b4a7211 */ /* 0x000fe400078610ff */
[-C--:B------:R-:W-:Y:S02]  /*e250*/  LEA.HI.X.SX32 R63, R63, R3.reuse, 0x2, P4 ;  /* 0x000000033f3f7211 */ /* 0x080fe400020f16ff */
[-C--:B------:R-:W-:Y:S02]  /*e260*/  LEA.HI.X.SX32 R67, R67, R3.reuse, 0x2, P6 ;  /* 0x0000000343437211 */ /* 0x080fe400030f16ff */
[----:B------:R-:W-:-:S02]  /*e270*/  LEA.HI.X.SX32 R69, R69, R3, 0x2, P0 ;  /* 0x0000000345457211 */ /* 0x000fc400000f16ff */
[-C--:B------:R-:W-:Y:S02]  /*e280*/  LEA R76, P4, R77, R0.reuse, 0x2 ;  /* 0x000000004d4c7211 */ /* 0x080fe400078810ff */
[-C--:B------:R-:W-:Y:S02]  /*e290*/  LEA R80, P6, R81, R0.reuse, 0x2 ;  /* 0x0000000051507211 */ /* 0x080fe400078c10ff */
[-C--:B------:R-:W-:Y:S02]  /*e2a0*/  LEA R82, P0, R83, R0.reuse, 0x2 ;  /* 0x0000000053527211 */ /* 0x080fe400078010ff */
[-C--:B------:R-:W-:Y:S02]  /*e2b0*/  LEA.HI.X.SX32 R73, R73, R3.reuse, 0x2, P2 ;  /* 0x0000000349497211 */ /* 0x080fe400010f16ff */
[----:B------:R-:W-:Y:S02]  /*e2c0*/  LEA R86, P2, R87, R0, 0x2 ;  /* 0x0000000057567211 */ /* 0x000fe400078410ff */
[----:B------:R-:W-:-:S02]  /*e2d0*/  LEA.HI.X.SX32 R65, R65, R3, 0x2, P5 ;  /* 0x0000000341417211 */ /* 0x000fc400028f16ff */
[-C--:B------:R-:W-:Y:S02]  /*e2e0*/  LEA.HI.X.SX32 R71, R71, R3.reuse, 0x2, P1 ;  /* 0x0000000347477211 */ /* 0x080fe400008f16ff */
[-C--:B------:R-:W-:Y:S02]  /*e2f0*/  LEA.HI.X.SX32 R75, R75, R3.reuse, 0x2, P3 ;  /* 0x000000034b4b7211 */ /* 0x080fe400018f16ff */
[-C--:B------:R-:W-:Y:S02]  /*e300*/  LEA R78, P5, R79, R0.reuse, 0x2 ;  /* 0x000000004f4e7211 */ /* 0x080fe400078a10ff */
[-C--:B------:R-:W-:Y:S02]  /*e310*/  LEA R84, P1, R85, R0.reuse, 0x2 ;  /* 0x0000000055547211 */ /* 0x080fe400078210ff */
[----:B------:R-:W-:Y:S01]  /*e320*/  LEA R88, P3, R89, R0, 0x2 ;  /* 0x0000000059587211 */ /* 0x000fe200078610ff */
[----:B------:R-:W-:Y:S01]  /*e330*/  IMAD R111, R150, UR4, RZ ;  /* 0x00000004966f7c24 */ /* 0x000fe2000f8e02ff */
[----:B------:R-:W-:-:S02]  /*e340*/  LEA.HI.X.SX32 R77, R77, R3, 0x2, P4 ;  /* 0x000000034d4d7211 */ /* 0x000fc400020f16ff */
[-C--:B------:R-:W-:Y:S02]  /*e350*/  LEA.HI.X.SX32 R81, R81, R3.reuse, 0x2, P6 ;  /* 0x0000000351517211 */ /* 0x080fe400030f16ff */
[-C--:B------:R-:W-:Y:S01]  /*e360*/  LEA.HI.X.SX32 R83, R83, R3.reuse, 0x2, P0 ;  /* 0x0000000353537211 */ /* 0x080fe200000f16ff */
[----:B------:R-:W-:Y:S01]  /*e370*/  IMAD R115, R152, UR4, RZ ;  /* 0x0000000498737c24 */ /* 0x000fe2000f8e02ff */
[-C--:B------:R-:W-:Y:S02]  /*e380*/  LEA R90, P4, R91, R0.reuse, 0x2 ;  /* 0x000000005b5a7211 */ /* 0x080fe400078810ff */
[-C--:B------:R-:W-:Y:S02]  /*e390*/  LEA R94, P6, R95, R0.reuse, 0x2 ;  /* 0x000000005f5e7211 */ /* 0x080fe400078c10ff */
[----:B------:R-:W-:Y:S02]  /*e3a0*/  LEA R96, P0, R97, R0, 0x2 ;  /* 0x0000000061607211 */ /* 0x000fe400078010ff */
[----:B------:R-:W-:-:S02]  /*e3b0*/  LEA.HI.X.SX32 R87, R87, R3, 0x2, P2 ;  /* 0x0000000357577211 */ /* 0x000fc400010f16ff */
[-C--:B------:R-:W-:Y:S01]  /*e3c0*/  LEA R100, P2, R101, R0.reuse, 0x2 ;  /* 0x0000000065647211 */ /* 0x080fe200078410ff */
[----:B------:R-:W-:Y:S01]  /*e3d0*/  IMAD R113, R151, UR4, RZ ;  /* 0x0000000497717c24 */ /* 0x000fe2000f8e02ff */
[-C--:B------:R-:W-:Y:S02]  /*e3e0*/  LEA.HI.X.SX32 R79, R79, R3.reuse, 0x2, P5 ;  /* 0x000000034f4f7211 */ /* 0x080fe400028f16ff */
[-C--:B------:R-:W-:Y:S02]  /*e3f0*/  LEA.HI.X.SX32 R85, R85, R3.reuse, 0x2, P1 ;  /* 0x0000000355557211 */ /* 0x080fe400008f16ff */
[----:B------:R-:W-:Y:S02]  /*e400*/  LEA.HI.X.SX32 R89, R89, R3, 0x2, P3 ;  /* 0x0000000359597211 */ /* 0x000fe400018f16ff */
[-C--:B------:R-:W-:Y:S02]  /*e410*/  LEA R92, P5, R93, R0.reuse, 0x2 ;  /* 0x000000005d5c7211 */ /* 0x080fe400078a10ff */
[----:B------:R-:W-:-:S02]  /*e420*/  LEA R98, P1, R99, R0, 0x2 ;  /* 0x0000000063627211 */ /* 0x000fc400078210ff */
[-C--:B------:R-:W-:Y:S01]  /*e430*/  LEA R102, P3, R103, R0.reuse, 0x2 ;  /* 0x0000000067667211 */ /* 0x080fe200078610ff */
[----:B------:R-:W-:Y:S01]  /*e440*/  IMAD R154, R114, UR15, RZ ;  /* 0x0000000f729a7c24 */ /* 0x000fe2000f8e02ff */
[-C--:B------:R-:W-:Y:S02]  /*e450*/  LEA.HI.X.SX32 R91, R91, R3.reuse, 0x2, P4 ;  /* 0x000000035b5b7211 */ /* 0x080fe400020f16ff */
[-C--:B------:R-:W-:Y:S02]  /*e460*/  LEA.HI.X.SX32 R95, R95, R3.reuse, 0x2, P6 ;  /* 0x000000035f5f7211 */ /* 0x080fe400030f16ff */
[----:B------:R-:W-:Y:S02]  /*e470*/  LEA.HI.X.SX32 R97, R97, R3, 0x2, P0 ;  /* 0x0000000361617211 */ /* 0x000fe400000f16ff */
[-C--:B------:R-:W-:Y:S02]  /*e480*/  LEA R104, P4, R128, R0.reuse, 0x2 ;  /* 0x0000000080687211 */ /* 0x080fe400078810ff */
[----:B------:R-:W-:-:S02]  /*e490*/  LEA R108, P6, R124, R0, 0x2 ;  /* 0x000000007c6c7211 */ /* 0x000fc400078c10ff */
[-C--:B------:R-:W-:Y:S02]  /*e4a0*/  LEA R110, P0, R111, R0.reuse, 0x2 ;  /* 0x000000006f6e7211 */ /* 0x080fe400078010ff */
[-C--:B------:R-:W-:Y:S01]  /*e4b0*/  LEA.HI.X.SX32 R101, R101, R3.reuse, 0x2, P2 ;  /* 0x0000000365657211 */ /* 0x080fe200010f16ff */
[----:B------:R-:W-:Y:S01]  /*e4c0*/  IMAD R149, R116, UR4, RZ ;  /* 0x0000000474957c24 */ /* 0x000fe2000f8e02ff */
[----:B------:R-:W-:Y:S02]  /*e4d0*/  LEA R114, P2, R115, R0, 0x2 ;  /* 0x0000000073727211 */ /* 0x000fe400078410ff */
[-C--:B------:R-:W-:Y:S02]  /*e4e0*/  LEA.HI.X.SX32 R93, R93, R3.reuse, 0x2, P5 ;  /* 0x000000035d5d7211 */ /* 0x080fe400028f16ff */
[-C--:B------:R-:W-:Y:S02]  /*e4f0*/  LEA.HI.X.SX32 R99, R99, R3.reuse, 0x2, P1 ;  /* 0x0000000363637211 */ /* 0x080fe400008f16ff */
[----:B------:R-:W-:-:S02]  /*e500*/  LEA.HI.X.SX32 R103, R103, R3, 0x2, P3 ;  /* 0x0000000367677211 */ /* 0x000fc400018f16ff */
[-C--:B------:R-:W-:Y:S02]  /*e510*/  LEA R106, P5, R126, R0.reuse, 0x2 ;  /* 0x000000007e6a7211 */ /* 0x080fe400078a10ff */
[-C--:B------:R-:W-:Y:S02]  /*e520*/  LEA R112, P1, R113, R0.reuse, 0x2 ;  /* 0x0000000071707211 */ /* 0x080fe400078210ff */
[-C--:B------:R-:W-:Y:S01]  /*e530*/  LEA R116, P3, R130, R0.reuse, 0x2 ;  /* 0x0000000082747211 */ /* 0x080fe200078610ff */
[----:B------:R-:W-:Y:S01]  /*e540*/  IMAD R147, R197, UR4, RZ ;  /* 0x00000004c5937c24 */ /* 0x000fe2000f8e02ff */
[-C--:B------:R-:W-:Y:S01]  /*e550*/  LEA.HI.X.SX32 R105, R128, R3.reuse, 0x2, P4 ;  /* 0x0000000380697211 */ /* 0x080fe200020f16ff */
[----:B------:R-:W-:Y:S01]  /*e560*/  IMAD R153, R122, UR14, RZ ;  /* 0x0000000e7a997c24 */ /* 0x000fe2000f8e02ff */
[-C--:B------:R-:W-:Y:S02]  /*e570*/  LEA.HI.X.SX32 R109, R124, R3.reuse, 0x2, P6 ;  /* 0x000000037c6d7211 */ /* 0x080fe400030f16ff */
[----:B------:R-:W-:Y:S01]  /*e580*/  LEA.HI.X.SX32 R111, R111, R3, 0x2, P0 ;  /* 0x000000036f6f7211 */ /* 0x000fe200000f16ff */
[----:B------:R-:W-:Y:S01]  /*e590*/  IMAD R148, R117, UR4, RZ ;  /* 0x0000000475947c24 */ /* 0x000fe2000f8e02ff */
[-C--:B------:R-:W-:Y:S01]  /*e5a0*/  LEA R118, P4, R129, R0.reuse, 0x2 ;  /* 0x0000000081767211 */ /* 0x080fe200078810ff */
[----:B------:R-:W-:Y:S01]  /*e5b0*/  IMAD R197, R107, UR10, RZ ;  /* 0x0000000a6bc57c24 */ /* 0x000fe2000f8e02ff */
[----:B------:R-:W-:-:S02]  /*e5c0*/  LEA R124, P0, R125, R0, 0x2 ;  /* 0x000000007d7c7211 */ /* 0x000fc400078010ff */
[-C--:B------:R-:W-:Y:S02]  /*e5d0*/  LEA.HI.X.SX32 R115, R115, R3.reuse, 0x2, P2 ;  /* 0x0000000373737211 */ /* 0x080fe400010f16ff */
[-C--:B------:R-:W-:Y:S02]  /*e5e0*/  LEA R122, P6, R123, R0.reuse, 0x2 ;  /* 0x000000007b7a7211 */ /* 0x080fe400078c10ff */
[----:B------:R-:W-:Y:S02]  /*e5f0*/  LEA R128, P2, R19, R0, 0x2 ;  /* 0x0000000013807211 */ /* 0x000fe400078410ff */
[-C--:B------:R-:W-:Y:S02]  /*e600*/  LEA.HI.X.SX32 R107, R126, R3.reuse, 0x2, P5 ;  /* 0x000000037e6b7211 */ /* 0x080fe400028f16ff */
[-C--:B------:R-:W-:Y:S02]  /*e610*/  LEA.HI.X.SX32 R113, R113, R3.reuse, 0x2, P1 ;  /* 0x0000000371717211 */ /* 0x080fe400008f16ff */
[----:B------:R-:W-:-:S02]  /*e620*/  LEA.HI.X.SX32 R117, R130, R3, 0x2, P3 ;  /* 0x0000000382757211 */ /* 0x000fc400018f16ff */
[-C--:B------:R-:W-:Y:S02]  /*e630*/  LEA R126, P1, R127, R0.reuse, 0x2 ;  /* 0x000000007f7e7211 */ /* 0x080fe400078210ff */
[-C--:B------:R-:W-:Y:S01]  /*e640*/  LEA R130, P3, R18, R0.reuse, 0x2 ;  /* 0x0000000012827211 */ /* 0x080fe200078610ff */
[----:B------:R-:W-:Y:S01]  /*e650*/  IMAD R16, R162, UR4, RZ ;  /* 0x00000004a2107c24 */ /* 0x000fe2000f8e02ff */
[-C--:B------:R-:W-:Y:S02]  /*e660*/  LEA.HI.X.SX32 R119, R129, R3.reuse, 0x2, P4 ;  /* 0x0000000381777211 */ /* 0x080fe400020f16ff */
[-C--:B------:R-:W-:Y:S01]  /*e670*/  LEA.HI.X.SX32 R125, R125, R3.reuse, 0x2, P0 ;  /* 0x000000037d7d7211 */ /* 0x080fe200000f16ff */
[----:B------:R-:W-:Y:S01]  /*e680*/  IMAD R17, R161, UR4, RZ ;  /* 0x00000004a1117c24 */ /* 0x000fe2000f8e02ff */
[----:B------:R-:W-:Y:S02]  /*e690*/  LEA R120, P5, R121, R0, 0x2 ;  /* 0x0000000079787211 */ /* 0x000fe400078a10ff */
[----:B------:R-:W-:-:S02]  /*e6a0*/  LEA.HI.X.SX32 R123, R123, R3, 0x2, P6 ;  /* 0x000000037b7b7211 */ /* 0x000fc400030f16ff */
[-C--:B------:R-:W-:Y:S02]  /*e6b0*/  LEA R138, P0, R164, R0.reuse, 0x2 ;  /* 0x00000000a48a7211 */ /* 0x080fe400078010ff */
[-C--:B------:R-:W-:Y:S02]  /*e6c0*/  LEA.HI.X.SX32 R129, R19, R3.reuse, 0x2, P2 ;  /* 0x0000000313817211 */ /* 0x080fe400010f16ff */
[-C--:B------:R-:W-:Y:S02]  /*e6d0*/  LEA R136, P6, R163, R0.reuse, 0x2 ;  /* 0x00000000a3887211 */ /* 0x080fe400078c10ff */
[----:B------:R-:W-:Y:S02]  /*e6e0*/  LEA R142, P2, R166, R0, 0x2 ;  /* 0x00000000a68e7211 */ /* 0x000fe400078410ff */
        /* <DEDUP_REMOVED lines=11> */
[-C--:B------:R-:W-:Y:S01]  /*e7a0*/  LEA.HI.X.SX32 R143, R166, R3.reuse, 0x2, P2 ;  /* 0x00000003a68f7211 */ /* 0x080fe200010f16ff */
[----:B------:R-:W-:Y:S01]  /*e7b0*/  IMAD.MOV.U32 R19, RZ, RZ, R154 ;  /* 0x000000ffff137224 */ /* 0x000fe200078e009a */
[-C--:B------:R-:W-:Y:S02]  /*e7c0*/  LEA R132, P4, R17, R0.reuse, 0x2 ;  /* 0x0000000011847211 */ /* 0x080fe400078810ff */
[-C--:B------:R-:W-:Y:S02]  /*e7d0*/  LEA R150, P6, R170, R0.reuse, 0x2 ;  /* 0x00000000aa967211 */ /* 0x080fe400078c10ff */
[----:B------:R-:W-:Y:S01]  /*e7e0*/  LEA R156, P2, R173, R0, 0x2 ;  /* 0x00000000ad9c7211 */ /* 0x000fe200078410ff */
[----:B------:R-:W-:Y:S01]  /*e7f0*/  IMAD.MOV.U32 R18, RZ, RZ, R153 ;  /* 0x000000ffff127224 */ /* 0x000fe200078e0099 */
[----:B------:R-:W-:-:S02]  /*e800*/  LEA.HI.X.SX32 R141, R165, R3, 0x2, P1 ;  /* 0x00000003a58d7211 */ /* 0x000fc400008f16ff */
[-C--:B------:R-:W-:Y:S01]  /*e810*/  LEA.HI.X.SX32 R145, R167, R3.reuse, 0x2, P3 ;  /* 0x00000003a7917211 */ /* 0x080fe200018f16ff */
[----:B------:R-:W-:Y:S01]  /*e820*/  IMAD.MOV.U32 R213, RZ, RZ, R148 ;  /* 0x000000ffffd57224 */ /* 0x000fe200078e0094 */
[-C--:B------:R-:W-:Y:S02]  /*e830*/  LEA R154, P1, R172, R0.reuse, 0x2 ;  /* 0x00000000ac9a7211 */ /* 0x080fe400078210ff */
[----:B------:R-:W-:Y:S02]  /*e840*/  LEA R158, P3, R174, R0, 0x2 ;  /* 0x00000000ae9e7211 */ /* 0x000fe400078610ff */
[-C--:B------:R-:W-:Y:S02]  /*e850*/  LEA.HI.X.SX32 R135, R16, R3.reuse, 0x2, P5 ;  /* 0x0000000310877211 */ /* 0x080fe400028f16ff */
[-C--:B------:R-:W-:Y:S02]  /*e860*/  LEA.HI.X.SX32 R153, R171, R3.reuse, 0x2, P0 ;  /* 0x00000003ab997211 */ /* 0x080fe400000f16ff */
[----:B------:R-:W-:-:S02]  /*e870*/  LEA.HI.X.SX32 R133, R17, R3, 0x2, P4 ;  /* 0x0000000311857211 */ /* 0x000fc400020f16ff */
[-C--:B------:R-:W-:Y:S02]  /*e880*/  LEA R148, P5, R169, R0.reuse, 0x2 ;  /* 0x00000000a9947211 */ /* 0x080fe400078a10ff */
[-C--:B------:R-:W-:Y:S02]  /*e890*/  LEA.HI.X.SX32 R151, R170, R3.reuse, 0x2, P6 ;  /* 0x00000003aa977211 */ /* 0x080fe400030f16ff */
[-C--:B------:R-:W-:Y:S02]  /*e8a0*/  LEA R166, P0, R15, R0.reuse, 0x2 ;  /* 0x000000000fa67211 */ /* 0x080fe400078010ff */
[-C--:B------:R-:W-:Y:S02]  /*e8b0*/  LEA.HI.X.SX32 R157, R173, R3.reuse, 0x2, P2 ;  /* 0x00000003ad9d7211 */ /* 0x080fe400010f16ff */
[-C--:B------:R-:W-:Y:S02]  /*e8c0*/  LEA R146, P4, R168, R0.reuse, 0x2 ;  /* 0x00000000a8927211 */ /* 0x080fe400078810ff */
[----:B------:R-:W-:Y:S01]  /*e8d0*/  LEA R170, P2, R14, R0, 0x2 ;  /* 0x000000000eaa7211 */ /* 0x000fe200078410ff */
[----:B------:R-:W-:Y:S01]  /*e8e0*/  IMAD.MOV.U32 R17, RZ, RZ, R149 ;  /* 0x000000ffff117224 */ /* 0x000fe200078e0095 */
[----:B------:R-:W-:-:S02]  /*e8f0*/  LEA.HI.X.SX32 R155, R172, R3, 0x2, P1 ;  /* 0x00000003ac9b7211 */ /* 0x000fc400008f16ff */
[-C--:B------:R-:W-:Y:S01]  /*e900*/  LEA.HI.X.SX32 R159, R174, R3.reuse, 0x2, P3 ;  /* 0x00000003ae9f7211 */ /* 0x080fe200018f16ff */
[----:B------:R-:W-:Y:S01]  /*e910*/  IMAD.MOV.U32 R212, RZ, RZ, R147 ;  /* 0x000000ffffd47224 */ /* 0x000fe200078e0093 */
[-C--:B------:R-:W-:Y:S02]  /*e920*/  LEA R172, P3, R181, R0.reuse, 0x2 ;  /* 0x00000000b5ac7211 */ /* 0x080fe400078610ff */
[-C--:B------:R-:W-:Y:S02]  /*e930*/  LEA.HI.X.SX32 R149, R169, R3.reuse, 0x2, P5 ;  /* 0x00000003a9957211 */ /* 0x080fe400028f16ff */
[-C--:B------:R-:W-:Y:S02]  /*e940*/  LEA.HI.X.SX32 R167, R15, R3.reuse, 0x2, P0 ;  /* 0x000000030fa77211 */ /* 0x080fe400000f16ff */
[----:B------:R-:W-:Y:S02]  /*e950*/  LEA.HI.X.SX32 R147, R168, R3, 0x2, P4 ;  /* 0x00000003a8937211 */ /* 0x000fe400020f16ff */
[----:B------:R-:W-:-:S02]  /*e960*/  LEA R162, P5, R176, R0, 0x2 ;  /* 0x00000000b0a27211 */ /* 0x000fc400078a10ff */
[-C--:B------:R-:W-:Y:S02]  /*e970*/  LEA R180, P0, R185, R0.reuse, 0x2 ;  /* 0x00000000b9b47211 */ /* 0x080fe400078010ff */
[-C--:B------:R-:W-:Y:S02]  /*e980*/  LEA.HI.X.SX32 R171, R14, R3.reuse, 0x2, P2 ;  /* 0x000000030eab7211 */ /* 0x080fe400010f16ff */
[-C--:B------:R-:W-:Y:S02]  /*e990*/  LEA R168, P1, R179, R0.reuse, 0x2 ;  /* 0x00000000b3a87211 */ /* 0x080fe400078210ff */
[-C--:B------:R-:W-:Y:S01]  /*e9a0*/  LEA R184, P2, R187, R0.reuse, 0x2 ;  /* 0x00000000bbb87211 */ /* 0x080fe200078410ff */
[----:B------:R-:W-:Y:S01]  /*e9b0*/  IMAD R251, R195, UR4, RZ ;  /* 0x00000004c3fb7c24 */ /* 0x000fe2000f8e02ff */
[----:B------:R-:W-:Y:S02]  /*e9c0*/  LEA.HI.X.SX32 R173, R181, R3, 0x2, P3 ;  /* 0x00000003b5ad7211 */ /* 0x000fe400018f16ff */
[-C--:B------:R-:W-:Y:S01]  /*e9d0*/  LEA R186, P3, R5, R0.reuse, 0x2 ;  /* 0x0000000005ba7211 */ /* 0x080fe200078610ff */
[----:B------:R-:W-:Y:S01]  /*e9e0*/  IMAD R11, R182, UR4, RZ ;  /* 0x00000004b60b7c24 */ /* 0x000fe2000f8e02ff */
[----:B------:R-:W-:-:S02]  /*e9f0*/  LEA R164, P6, R177, R0, 0x2 ;  /* 0x00000000b1a47211 */ /* 0x000fc400078c10ff */
[-C--:B------:R-:W-:Y:S02]  /*ea00*/  LEA.HI.X.SX32 R163, R176, R3.reuse, 0x2, P5 ;  /* 0x00000003b0a37211 */ /* 0x080fe400028f16ff */
[-C--:B------:R-:W-:Y:S02]  /*ea10*/  LEA.HI.X.SX32 R181, R185, R3.reuse, 0x2, P0 ;  /* 0x00000003b9b57211 */ /* 0x080fe400000f16ff */
[-C--:B------:R-:W-:Y:S02]  /*ea20*/  LEA R176, P5, R183, R0.reuse, 0x2 ;  /* 0x00000000b7b07211 */ /* 0x080fe400078a10ff */
[-C--:B------:R-:W-:Y:S02]  /*ea30*/  LEA.HI.X.SX32 R169, R179, R3.reuse, 0x2, P1 ;  /* 0x00000003b3a97211 */ /* 0x080fe400008f16ff */
[----:B------:R-:W-:Y:S02]  /*ea40*/  LEA.HI.X.SX32 R185, R187, R3, 0x2, P2 ;  /* 0x00000003bbb97211 */ /* 0x000fe400010f16ff */
[----:B------:R-:W-:-:S02]  /*ea50*/  LEA R182, P1, R6, R0, 0x2 ;  /* 0x0000000006b67211 */ /* 0x000fc400078210ff */
[-C--:B------:R-:W-:Y:S02]  /*ea60*/  LEA R204, P2, R250, R0.reuse, 0x2 ;  /* 0x00000000facc7211 */ /* 0x080fe400078410ff */
[-C--:B------:R-:W-:Y:S02]  /*ea70*/  LEA.HI.X.SX32 R187, R5, R3.reuse, 0x2, P3 ;  /* 0x0000000305bb7211 */ /* 0x080fe400018f16ff */
[-C--:B------:R-:W-:Y:S02]  /*ea80*/  LEA.HI.X.SX32 R165, R177, R3.reuse, 0x2, P6 ;  /* 0x00000003b1a57211 */ /* 0x080fe400030f16ff */
[----:B------:R-:W-:Y:S02]  /*ea90*/  LEA R202, P3, R251, R0, 0x2 ;  /* 0x00000000fbca7211 */ /* 0x000fe400078610ff */
[-C--:B------:R-:W-:Y:S02]  /*eaa0*/  LEA.HI.X.SX32 R177, R183, R3.reuse, 0x2, P5 ;  /* 0x00000003b7b17211 */ /* 0x080fe400028f16ff */
[-C--:B------:R-:W-:Y:S01]  /*eab0*/  LEA.HI.X.SX32 R183, R6, R3.reuse, 0x2, P1 ;  /* 0x0000000306b77211 */ /* 0x080fe200008f16ff */
[----:B------:R-:W-:Y:S01]  /*eac0*/  IMAD.MOV.U32 R6, RZ, RZ, R203 ;  /* 0x000000ffff067224 */ /* 0x000fe200078e00cb */
[----:B------:R-:W-:-:S02]  /*ead0*/  LEA.HI.X.SX32 R205, R250, R3, 0x2, P2 ;  /* 0x00000003facd7211 */ /* 0x000fc400010f16ff */
[----:B------:R-:W-:-:S03]  /*eae0*/  LEA.HI.X.SX32 R203, R251, R3, 0x2, P3 ;  /* 0x00000003fbcb7211 */ /* 0x000fc600018f16ff */
[----:B------:R1:W-:Y:S04]  /*eaf0*/  STL.64 [R1+0x328], R204 ;  /* 0x000328cc01007387 */ /* 0x0003e80000100a00 */
[----:B-1----:R-:W2:Y:S04]  /*eb00*/  LDL.LU.64 R204, [R1+0x1c80] ;  /* 0x001c800001cc7983 */ /* 0x002ea80000300a00 */
[----:B------:R1:W-:Y:S04]  /*eb10*/  STL.64 [R1+0x338], R202 ;  /* 0x000338ca01007387 */ /* 0x0003e80000100a00 */
[----:B-1----:R-:W3:Y:S01]  /*eb20*/  LDL.LU.64 R202, [R1+0x1c78] ;  /* 0x001c780001ca7983 */ /* 0x002ee20000300a00 */
[----:B------:R-:W-:-:S02]  /*eb30*/  IMAD R175, R175, UR4, RZ ;  /* 0x00000004afaf7c24 */ /* 0x000fc4000f8e02ff */
[----:B------:R-:W-:-:S03]  /*eb40*/  IMAD R4, R190, UR4, RZ ;  /* 0x00000004be047c24 */ /* 0x000fc6000f8e02ff */
[-C--:B------:R-:W-:Y:S01]  /*eb50*/  LEA R160, P4, R175, R0.reuse, 0x2 ;  /* 0x00000000afa07211 */ /* 0x080fe200078810ff */
[----:B------:R-:W-:Y:S01]  /*eb60*/  IMAD R189, R189, UR4, RZ ;  /* 0x00000004bdbd7c24 */ /* 0x000fe2000f8e02ff */
[-C--:B------:R-:W-:Y:S01]  /*eb70*/  LEA R178, P6, R10, R0.reuse, 0x2 ;  /* 0x000000000ab27211 */ /* 0x080fe200078c10ff */
[----:B------:R-:W-:Y:S01]  /*eb80*/  IMAD R247, R191, UR4, RZ ;  /* 0x00000004bff77c24 */ /* 0x000fe2000f8e02ff */
[-C--:B------:R-:W-:Y:S02]  /*eb90*/  LEA.HI.X.SX32 R161, R175, R3.reuse, 0x2, P4 ;  /* 0x00000003afa17211 */ /* 0x080fe400020f16ff */
[CC--:B------:R-:W-:Y:S01]  /*eba0*/  LEA R174, P4, R11.reuse, R0.reuse, 0x2 ;  /* 0x000000000bae7211 */ /* 0x0c0fe200078810ff */
[----:B------:R-:W-:Y:S01]  /*ebb0*/  IMAD R248, R192, UR4, RZ ;  /* 0x00000004c0f87c24 */ /* 0x000fe2000f8e02ff */
[----:B------:R-:W-:Y:S02]  /*ebc0*/  LEA R190, P5, R4, R0, 0x2 ;  /* 0x0000000004be7211 */ /* 0x000fe400078a10ff */
[----:B------:R-:W-:-:S02]  /*ebd0*/  LEA.HI.X.SX32 R175, R11, R3, 0x2, P4 ;  /* 0x000000030baf7211 */ /* 0x000fc400020f16ff */
[-C--:B------:R-:W-:Y:S02]  /*ebe0*/  LEA.HI.X.SX32 R179, R10, R3.reuse, 0x2, P6 ;  /* 0x000000030ab37211 */ /* 0x080fe400030f16ff */
[-C--:B------:R-:W-:Y:S02]  /*ebf0*/  LEA R188, P4, R189, R0.reuse, 0x2 ;  /* 0x00000000bdbc7211 */ /* 0x080fe400078810ff */
[-C--:B------:R-:W-:Y:S01]  /*ec00*/  LEA R192, P6, R247, R0.reuse, 0x2 ;  /* 0x00000000f7c07211 */ /* 0x080fe200078c10ff */
[----:B------:R-:W-:Y:S01]  /*ec10*/  IMAD R249, R193, UR4, RZ ;  /* 0x00000004c1f97c24 */ /* 0x000fe2000f8e02ff */
[-C--:B------:R-:W-:Y:S01]  /*ec20*/  LEA.HI.X.SX32 R191, R4, R3.reuse, 0x2, P5 ;  /* 0x0000000304bf7211 */ /* 0x080fe200028f16ff */
[----:B------:R-:W-:Y:S01]  /*ec30*/  IMAD.MOV.U32 R4, RZ, RZ, R8 ;  /* 0x000000ffff047224 */ /* 0x000fe200078e0008 */
[----:B------:R-:W-:Y:S02]  /*ec40*/  LEA R194, P0, R248, R0, 0x2 ;  /* 0x00000000f8c27211 */ /* 0x000fe400078010ff */
[----:B------:R-:W-:-:S02]  /*ec50*/  LEA.HI.X.SX32 R189, R189, R3, 0x2, P4 ;  /* 0x00000003bdbd7211 */ /* 0x000fc400020f16ff */
[----:B------:R-:W-:Y:S01]  /*ec60*/  LEA.HI.X.SX32 R193, R247, R3, 0x2, P6 ;  /* 0x00000003f7c17211 */ /* 0x000fe200030f16ff */
[----:B------:R-:W-:Y:S01]  /*ec70*/  IMAD.MOV.U32 R247, RZ, RZ, R213 ;  /* 0x000000fffff77224 */ /* 0x000fe200078e00d5 */
[-C--:B------:R-:W-:Y:S01]  /*ec80*/  LEA R210, P4, R9, R0.reuse, 0x2 ;  /* 0x0000000009d27211 */ /* 0x080fe200078810ff */
[----:B------:R-:W-:Y:S01]  /*ec90*/  IMAD.MOV.U32 R14, RZ, RZ, R196 ;  /* 0x000000ffff0e7224 */ /* 0x000fe200078e00c4 */
[----:B------:R-:W-:Y:S01]  /*eca0*/  MOV R211, R9 ;  /* 0x0000000900d37202 */ /* 0x000fe20000000f00 */
[----:B------:R-:W-:Y:S01]  /*ecb0*/  IMAD.MOV.U32 R9, RZ, RZ, R212 ;  /* 0x000000ffff097224 */ /* 0x000fe200078e00d4 */
[-C--:B------:R-:W-:Y:S01]  /*ecc0*/  LEA R196, P1, R249, R0.reuse, 0x2 ;  /* 0x00000000f9c47211 */ /* 0x080fe200078210ff */
[----:B------:R-:W-:Y:S01]  /*ecd0*/  IMAD.MOV.U32 R213, RZ, RZ, R17 ;  /* 0x000000ffffd57224 */ /* 0x000fe200078e0011 */
[----:B------:R-:W-:Y:S02]  /*ece0*/  LEA.HI.X.SX32 R195, R248, R3, 0x2, P0 ;  /* 0x00000003f8c37211 */ /* 0x000fe400000f16ff */
[----:B------:R-:W-:-:S02]  /*ecf0*/  LEA R8, P5, R212, R0, 0x2 ;  /* 0x00000000d4087211 */ /* 0x000fc400078a10ff */
[-C--:B------:R-:W-:Y:S01]  /*ed00*/  LEA R248, P2, R4, R0.reuse, 0x2 ;  /* 0x0000000004f87211 */ /* 0x080fe200078410ff */
[----:B------:R-:W-:Y:S01]  /*ed10*/  IMAD.MOV.U32 R15, RZ, RZ, R197 ;  /* 0x000000ffff0f7224 */ /* 0x000fe200078e00c5 */
[-C--:B------:R-:W-:Y:S02]  /*ed20*/  LEA R212, P6, R17, R0.reuse, 0x2 ;  /* 0x0000000011d47211 */ /* 0x080fe400078c10ff */
[-C--:B------:R-:W-:Y:S02]  /*ed30*/  LEA.HI.X.SX32 R211, R211, R3.reuse, 0x2, P4 ;  /* 0x00000003d3d37211 */ /* 0x080fe400020f16ff */
[-C--:B------:R-:W-:Y:S02]  /*ed40*/  LEA R10, P0, R247, R0.reuse, 0x2 ;  /* 0x00000000f70a7211 */ /* 0x080fe400078010ff */
[-C--:B------:R-:W-:Y:S01]  /*ed50*/  LEA.HI.X.SX32 R197, R249, R3.reuse, 0x2, P1 ;  /* 0x00000003f9c57211 */ /* 0x080fe200008f16ff */
[----:B------:R3:W-:Y:S01]  /*ed60*/  STL [R1+0x368], R248 ;  /* 0x000368f801007387 */ /* 0x0007e20000100800 */
[----:B------:R-:W-:Y:S01]  /*ed70*/  LEA R16, P1, R7, R0, 0x2 ;  /* 0x0000000007107211 */ /* 0x000fe200078210ff */
[----:B------:R-:W-:Y:S01]  /*ed80*/  IMAD.MOV.U32 R250, RZ, RZ, R248 ;  /* 0x000000fffffa7224 */ /* 0x000fe200078e00f8 */
[-C--:B------:R-:W-:Y:S01]  /*ed90*/  LEA.HI.X.SX32 R9, R9, R3.reuse, 0x2, P5 ;  /* 0x0000000309097211 */ /* 0x080fe200028f16ff */
[----:B------:R1:W-:Y:S01]  /*eda0*/  STL.64 [R1+0x340], R210 ;  /* 0x000340d201007387 */ /* 0x0003e20000100a00 */
[----:B------:R-:W-:-:S02]  /*edb0*/  LEA.HI.X.SX32 R213, R213, R3, 0x2, P6 ;  /* 0x00000003d5d57211 */ /* 0x000fc400030f16ff */
[-C--:B------:R-:W-:Y:S01]  /*edc0*/  LEA.HI.X.SX32 R11, R247, R3.reuse, 0x2, P0 ;  /* 0x00000003f70b7211 */ /* 0x080fe200000f16ff */
[----:B------:R-:W-:Y:S01]  /*edd0*/  IMAD.MOV.U32 R251, RZ, RZ, R249 ;  /* 0x000000fffffb7224 */ /* 0x000fe200078e00f9 */
[-C--:B------:R-:W-:Y:S01]  /*ede0*/  LEA.HI.X.SX32 R17, R7, R3.reuse, 0x2, P1 ;  /* 0x0000000307117211 */ /* 0x080fe200008f16ff */
[----:B------:R-:W-:Y:S01]  /*edf0*/  STL.64 [R1+0x348], R8 ;  /* 0x0003480801007387 */ /* 0x000fe20000100a00 */
[----:B------:R-:W-:-:S03]  /*ee00*/  LEA.HI.X.SX32 R251, R4, R3, 0x2, P2 ;  /* 0x0000000304fb7211 */ /* 0x000fc600010f16ff */
[----:B------:R-:W-:Y:S04]  /*ee10*/  STL.64 [R1+0x350], R212 ;  /* 0x000350d401007387 */ /* 0x000fe80000100a00 */
[----:B------:R-:W-:Y:S04]  /*ee20*/  STL.64 [R1+0x358], R10 ;  /* 0x0003580a01007387 */ /* 0x000fe80000100a00 */
[----:B------:R-:W4:Y:S04]  /*ee30*/  LDL.LU R7, [R1+0x1c70] ;  /* 0x001c700001077983 */ /* 0x000f280000300800 */
[----:B------:R-:W-:Y:S04]  /*ee40*/  STL.64 [R1+0x360], R16 ;  /* 0x0003601001007387 */ /* 0x000fe80000100a00 */
[----:B------:R-:W-:Y:S01]  /*ee50*/  STL [R1+0x36c], R251 ;  /* 0x00036cfb01007387 */ /* 0x000fe20000100800 */
[----:B---3--:R-:W-:-:S02]  /*ee60*/  LEA R248, P3, R202, R0, 0x2 ;  /* 0x00000000caf87211 */ /* 0x008fc400078610ff */
[C---:B-1----:R-:W-:Y:S02]  /*ee70*/  LEA R210, P4, R203.reuse, R0, 0x2 ;  /* 0x00000000cbd27211 */ /* 0x042fe400078810ff */
[-C--:B------:R-:W-:Y:S02]  /*ee80*/  LEA.HI.X.SX32 R249, R202, R3.reuse, 0x2, P3 ;  /* 0x00000003caf97211 */ /* 0x080fe400018f16ff */
[----:B------:R-:W-:-:S03]  /*ee90*/  LEA.HI.X.SX32 R211, R203, R3, 0x2, P4 ;  /* 0x00000003cbd37211 */ /* 0x000fc600020f16ff */
[----:B------:R-:W-:Y:S04]  /*eea0*/  STL.64 [R1+0x370], R248 ;  /* 0x000370f801007387 */ /* 0x000fe80000100a00 */
[----:B------:R1:W-:Y:S04]  /*eeb0*/  STL.64 [R1+0x378], R210 ;  /* 0x000378d201007387 */ /* 0x0003e80000100a00 */
[----:B-1----:R-:W3:Y:S01]  /*eec0*/  LDL.LU.64 R210, [R1+0x1c68] ;  /* 0x001c680001d27983 */ /* 0x002ee20000300a00 */
[----:B------:R-:W-:Y:S01]  /*eed0*/  IMAD R206, R206, UR4, RZ ;  /* 0x00000004cece7c24 */ /* 0x000fe2000f8e02ff */
[----:B--2---:R-:W-:-:S02]  /*eee0*/  LEA R8, P5, R204, R0, 0x2 ;  /* 0x00000000cc087211 */ /* 0x004fc400078a10ff */
[CC--:B------:R-:W-:Y:S01]  /*eef0*/  LEA R212, P6, R205.reuse, R0.reuse, 0x2 ;  /* 0x00000000cdd47211 */ /* 0x0c0fe200078c10ff */
[----:B------:R-:W-:Y:S01]  /*ef00*/  IMAD.MOV.U32 R10, RZ, RZ, R214 ;  /* 0x000000ffff0a7224 */ /* 0x000fe200078e00d6 */
[-C--:B------:R-:W-:Y:S02]  /*ef10*/  LEA R214, P0, R206, R0.reuse, 0x2 ;  /* 0x00000000ced67211 */ /* 0x080fe400078010ff */
[-C--:B------:R-:W-:Y:S02]  /*ef20*/  LEA.HI.X.SX32 R9, R204, R3.reuse, 0x2, P5 ;  /* 0x00000003cc097211 */ /* 0x080fe400028f16ff */
[-C--:B------:R-:W-:Y:S01]  /*ef30*/  LEA.HI.X.SX32 R213, R205, R3.reuse, 0x2, P6 ;  /* 0x00000003cdd57211 */ /* 0x080fe200030f16ff */
[----:B------:R-:W-:Y:S01]  /*ef40*/  IMAD.MOV.U32 R11, RZ, RZ, R215 ;  /* 0x000000ffff0b7224 */ /* 0x000fe200078e00d7 */
[----:B------:R-:W-:Y:S01]  /*ef50*/  LEA.HI.X.SX32 R215, R206, R3, 0x2, P0 ;  /* 0x00000003ced77211 */ /* 0x000fe200000f16ff */
[----:B------:R-:W-:Y:S04]  /*ef60*/  STL.64 [R1+0x380], R8 ;  /* 0x0003800801007387 */ /* 0x000fe80000100a00 */
[----:B------:R1:W-:Y:S04]  /*ef70*/  STL.64 [R1+0x388], R212 ;  /* 0x000388d401007387 */ /* 0x0003e80000100a00 */
[----:B-1----:R-:W2:Y:S01]  /*ef80*/  LDL.LU.64 R212, [R1+0x1c60] ;  /* 0x001c600001d47983 */ /* 0x002ea20000300a00 */
[----:B---3--:R-:W-:-:S05]  /*ef90*/  LEA R4, P4, R210, R0, 0x2 ;  /* 0x00000000d2047211 */ /* 0x008fca00078810ff */
[----:B------:R-:W-:Y:S04]  /*efa0*/  STL [R1+0x3b0], R4 ;  /* 0x0003b00401007387 */ /* 0x000fe80000100800 */
[----:B------:R1:W-:Y:S04]  /*efb0*/  STL.64 [R1+0x390], R214 ;  /* 0x000390d601007387 */ /* 0x0003e80000100a00 */
[----:B-1----:R-:W3:Y:S01]  /*efc0*/  LDL.LU.64 R214, [R1+0x1c58] ;  /* 0x001c580001d67983 */ /* 0x002ee20000300a00 */
[----:B------:R-:W-:Y:S01]  /*efd0*/  IMAD R207, R207, UR4, RZ ;  /* 0x00000004cfcf7c24 */ /* 0x000fe2000f8e02ff */
[----:B------:R-:W-:Y:S01]  /*efe0*/  MOV R16, R198 ;  /* 0x000000c600107202 */ /* 0x000fe20000000f00 */
[----:B------:R-:W-:-:S02]  /*eff0*/  IMAD R208, R208, UR4, RZ ;  /* 0x00000004d0d07c24 */ /* 0x000fc4000f8e02ff */
[----:B------:R-:W-:Y:S01]  /*f000*/  IMAD R209, R209, UR4, RZ ;  /* 0x00000004d1d17c24 */ /* 0x000fe2000f8e02ff */
[CC--:B------:R-:W-:Y:S01]  /*f010*/  LEA R198, P1, R207.reuse, R0.reuse, 0x2 ;  /* 0x00000000cfc67211 */ /* 0x0c0fe200078210ff */
[----:B------:R-:W-:Y:S01]  /*f020*/  IMAD.MOV.U32 R17, RZ, RZ, R199 ;  /* 0x000000ffff117224 */ /* 0x000fe200078e00c7 */
[CC--:B------:R-:W-:Y:S01]  /*f030*/  LEA R250, P2, R208.reuse, R0.reuse, 0x2 ;  /* 0x00000000d0fa7211 */ /* 0x0c0fe200078410ff */
[----:B------:R-:W-:Y:S01]  /*f040*/  IMAD.MOV.U32 R247, RZ, RZ, R200 ;  /* 0x000000fffff77224 */ /* 0x000fe200078e00c8 */
[-C--:B------:R-:W-:Y:S02]  /*f050*/  LEA.HI.X.SX32 R199, R207, R3.reuse, 0x2, P1 ;  /* 0x00000003cfc77211 */ /* 0x080fe400008f16ff */
[-C--:B------:R-:W-:Y:S02]  /*f060*/  LEA R200, P3, R209, R0.reuse, 0x2 ;  /* 0x00000000d1c87211 */ /* 0x080fe400078610ff */
[-C--:B--2---:R-:W-:Y:S01]  /*f070*/  LEA R202, P0, R213, R0.reuse, 0x2 ;  /* 0x00000000d5ca7211 */ /* 0x084fe200078010ff */
[----:B------:R-:W-:Y:S01]  /*f080*/  IMAD.MOV.U32 R248, RZ, RZ, R201 ;  /* 0x000000fffff87224 */ /* 0x000fe200078e00c9 */
[-C--:B------:R-:W-:Y:S01]  /*f090*/  LEA R8, P5, R211, R0.reuse, 0x2 ;  /* 0x00000000d3087211 */ /* 0x080fe200078a10ff */
[----:B------:R-:W-:Y:S01]  /*f0a0*/  IMAD.MOV.U32 R204, RZ, RZ, R4 ;  /* 0x000000ffffcc7224 */ /* 0x000fe200078e0004 */
[-C--:B------:R-:W-:Y:S01]  /*f0b0*/  LEA.HI.X.SX32 R251, R208, R3.reuse, 0x2, P2 ;  /* 0x00000003d0fb7211 */ /* 0x080fe200010f16ff */
[----:B------:R1:W-:Y:S01]  /*f0c0*/  STL.64 [R1+0x398], R198 ;  /* 0x000398c601007387 */ /* 0x0003e20000100a00 */
[-C--:B------:R-:W-:Y:S01]  /*f0d0*/  LEA.HI.X.SX32 R201, R209, R3.reuse, 0x2, P3 ;  /* 0x00000003d1c97211 */ /* 0x080fe200018f16ff */
[----:B------:R-:W-:Y:S01]  /*f0e0*/  IMAD.MOV.U32 R205, RZ, RZ, R5 ;  /* 0x000000ffffcd7224 */ /* 0x000fe200078e0005 */
[----:B------:R-:W-:Y:S01]  /*f0f0*/  LEA R4, P6, R212, R0, 0x2 ;  /* 0x00000000d4047211 */ /* 0x000fe200078c10ff */
[----:B------:R-:W-:Y:S01]  /*f100*/  IMAD R216, R216, UR4, RZ ;  /* 0x00000004d8d87c24 */ /* 0x000fe2000f8e02ff */
[-C--:B------:R-:W-:Y:S01]  /*f110*/  LEA.HI.X.SX32 R205, R210, R3.reuse, 0x2, P4 ;  /* 0x00000003d2cd7211 */ /* 0x080fe200020f16ff */
[----:B------:R-:W-:Y:S01]  /*f120*/  IMAD R217, R217, UR4, RZ ;  /* 0x00000004d9d97c24 */ /* 0x000fe2000f8e02ff */
[-C--:B------:R-:W-:Y:S01]  /*f130*/  LEA.HI.X.SX32 R9, R211, R3.reuse, 0x2, P5 ;  /* 0x00000003d3097211 */ /* 0x080fe200028f16ff */
[----:B------:R-:W-:Y:S01]  /*f140*/  IMAD R218, R218, UR4, RZ ;  /* 0x00000004dada7c24 */ /* 0x000fe2000f8e02ff */
[----:B-1----:R-:W2:Y:S01]  /*f150*/  LDL.LU.64 R198, [R1+0x1c50] ;  /* 0x001c500001c67983 */ /* 0x002ea20000300a00 */
[----:B------:R-:W-:-:S03]  /*f160*/  LEA.HI.X.SX32 R5, R212, R3, 0x2, P6 ;  /* 0x00000003d4057211 */ /* 0x000fc600030f16ff */
[----:B------:R1:W-:Y:S01]  /*f170*/  STL [R1+0x3c8], R202 ;  /* 0x0003c8ca01007387 */ /* 0x0003e20000100800 */
[----:B------:R-:W-:Y:S01]  /*f180*/  IMAD R219, R219, UR4, RZ ;  /* 0x00000004dbdb7c24 */ /* 0x000fe2000f8e02ff */
[-C--:B------:R-:W-:Y:S01]  /*f190*/  LEA R204, P4, R217, R0.reuse, 0x2 ;  /* 0x00000000d9cc7211 */ /* 0x080fe200078810ff */
[----:B------:R-:W-:Y:S02]  /*f1a0*/  IMAD R220, R220, UR4, RZ ;  /* 0x00000004dcdc7c24 */ /* 0x000fe4000f8e02ff */
[----:B------:R-:W-:Y:S01]  /*f1b0*/  IMAD.MOV.U32 R211, RZ, RZ, R203 ;  /* 0x000000ffffd37224 */ /* 0x000fe200078e00cb */
[-C--:B------:R-:W-:Y:S01]  /*f1c0*/  LEA.HI.X.SX32 R211, R213, R3.reuse, 0x2, P0 ;  /* 0x00000003d5d37211 */ /* 0x080fe200000f16ff */
[----:B------:R-:W-:Y:S02]  /*f1d0*/  IMAD R221, R221, UR4, RZ ;  /* 0x00000004dddd7c24 */ /* 0x000fe4000f8e02ff */
[----:B------:R-:W-:Y:S02]  /*f1e0*/  IMAD.MOV.U32 R209, RZ, RZ, R207 ;  /* 0x000000ffffd17224 */ /* 0x000fe400078e00cf */
[----:B------:R-:W-:Y:S01]  /*f1f0*/  IMAD.MOV.U32 R210, RZ, RZ, R202 ;  /* 0x000000ffffd27224 */ /* 0x000fe200078e00ca */
[-C--:B-1----:R-:W-:Y:S01]  /*f200*/  LEA R202, P5, R218, R0.reuse, 0x2 ;  /* 0x00000000daca7211 */ /* 0x082fe200078a10ff */
[----:B------:R-:W-:Y:S01]  /*f210*/  IMAD R222, R222, UR4, RZ ;  /* 0x00000004dede7c24 */ /* 0x000fe2000f8e02ff */
[----:B------:R-:W-:Y:S01]  /*f220*/  LEA R212, P0, R220, R0, 0x2 ;  /* 0x00000000dcd47211 */ /* 0x000fe200078010ff */
[----:B------:R-:W-:Y:S01]  /*f230*/  IMAD R223, R223, UR4, RZ ;  /* 0x00000004dfdf7c24 */ /* 0x000fe2000f8e02ff */
[-C--:B------:R-:W-:Y:S01]  /*f240*/  LEA.HI.X.SX32 R203, R218, R3.reuse, 0x2, P5 ;  /* 0x00000003dacb7211 */ /* 0x080fe200028f16ff */
[----:B------:R-:W-:Y:S01]  /*f250*/  IMAD R224, R224, UR4, RZ ;  /* 0x00000004e0e07c24 */ /* 0x000fe2000f8e02ff */
[----:B------:R-:W-:Y:S01]  /*f260*/  LEA.HI.X.SX32 R213, R220, R3, 0x2, P0 ;  /* 0x00000003dcd57211 */ /* 0x000fe200000f16ff */
        /* <DEDUP_REMOVED lines=8> */
[----:B------:R-:W-:Y:S02]  /*f2f0*/  IMAD.MOV.U32 R249, RZ, RZ, R15 ;  /* 0x000000fffff97224 */ /* 0x000fe400078e000f */
        /* <DEDUP_REMOVED lines=11> */
[----:B------:R-:W-:Y:S01]  /*f3b0*/  IMAD R244, R244, UR4, RZ ;  /* 0x00000004f4f47c24 */ /* 0x000fe2000f8e02ff */
[----:B---3--:R-:W-:-:S05]  /*f3c0*/  LEA R206, P1, R214, R0, 0x2 ;  /* 0x00000000d6ce7211 */ /* 0x008fca00078210ff */
[----:B------:R1:W-:Y:S01]  /*f3d0*/  STL [R1+0x3d0], R206 ;  /* 0x0003d0ce01007387 */ /* 0x0003e20000100800 */
[----:B------:R-:W-:-:S03]  /*f3e0*/  IMAD.MOV.U32 R208, RZ, RZ, R206 ;  /* 0x000000ffffd07224 */ /* 0x000fc600078e00ce */
[----:B------:R3:W-:Y:S04]  /*f3f0*/  STL.64 [R1+0x3a0], R250 ;  /* 0x0003a0fa01007387 */ /* 0x0007e80000100a00 */
[----:B------:R4:W-:Y:S01]  /*f400*/  STL.64 [R1+0x3a8], R200 ;  /* 0x0003a8c801007387 */ /* 0x0009e20000100a00 */
[-C--:B-1----:R-:W-:Y:S02]  /*f410*/  LEA R206, P3, R216, R0.reuse, 0x2 ;  /* 0x00000000d8ce7211 */ /* 0x082fe400078610ff */
[-C--:B------:R-:W-:Y:S02]  /*f420*/  LEA.HI.X.SX32 R209, R214, R3.reuse, 0x2, P1 ;  /* 0x00000003d6d17211 */ /* 0x080fe400008f16ff */
[----:B---3--:R-:W-:Y:S01]  /*f430*/  LEA R250, P2, R215, R0, 0x2 ;  /* 0x00000000d7fa7211 */ /* 0x008fe200078410ff */
[----:B----4-:R-:W3:Y:S04]  /*f440*/  LDL.LU.64 R200, [R1+0x1c48] ;  /* 0x001c480001c87983 */ /* 0x010ee80000300a00 */
[----:B------:R1:W-:Y:S01]  /*f450*/  STL [R1+0x3b4], R205 ;  /* 0x0003b4cd01007387 */ /* 0x0003e20000100800 */
[----:B------:R-:W-:-:S03]  /*f460*/  LEA.HI.X.SX32 R207, R216, R3, 0x2, P3 ;  /* 0x00000003d8cf7211 */ /* 0x000fc600018f16ff */
[----:B------:R4:W-:Y:S01]  /*f470*/  STL.64 [R1+0x3b8], R8 ;  /* 0x0003b80801007387 */ /* 0x0009e20000100a00 */
[-C--:B------:R-:W-:Y:S02]  /*f480*/  LEA.HI.X.SX32 R251, R215, R3.reuse, 0x2, P2 ;  /* 0x00000003d7fb7211 */ /* 0x080fe400010f16ff */
[-C--:B------:R-:W-:Y:S02]  /*f490*/  LEA R208, P1, R221, R0.reuse, 0x2 ;  /* 0x00000000ddd07211 */ /* 0x080fe400078210ff */
[----:B-1----:R-:W-:Y:S01]  /*f4a0*/  LEA.HI.X.SX32 R205, R217, R3, 0x2, P4 ;  /* 0x00000003d9cd7211 */ /* 0x002fe200020f16ff */
[----:B----4-:R-:W4:Y:S04]  /*f4b0*/  LDL.LU.64 R8, [R1+0x1c40] ;  /* 0x001c400001087983 */ /* 0x010f280000300a00 */
[----:B------:R1:W-:Y:S04]  /*f4c0*/  STL.64 [R1+0x3c0], R4 ;  /* 0x0003c00401007387 */ /* 0x0003e80000100a00 */
[----:B------:R-:W-:Y:S01]  /*f4d0*/  STL [R1+0x3cc], R211 ;  /* 0x0003ccd301007387 */ /* 0x000fe20000100800 */
[----:B------:R-:W-:-:S03]  /*f4e0*/  LEA R210, P2, R222, R0, 0x2 ;  /* 0x00000000ded27211 */ /* 0x000fc600078410ff */
[----:B------:R2:W-:Y:S01]  /*f4f0*/  STL [R1+0x3d4], R209 ;  /* 0x0003d4d101007387 */ /* 0x0005e20000100800 */
[----:B-1----:R-:W-:-:S03]  /*f500*/  LEA R4, P6, R219, R0, 0x2 ;  /* 0x00000000db047211 */ /* 0x002fc600078c10ff */
[----:B------:R1:W-:Y:S01]  /*f510*/  STL.64 [R1+0x3e0], R206 ;  /* 0x0003e0ce01007387 */ /* 0x0003e20000100a00 */
[----:B------:R-:W-:-:S03]  /*f520*/  LEA.HI.X.SX32 R5, R219, R3, 0x2, P6 ;  /* 0x00000003db057211 */ /* 0x000fc600030f16ff */
[----:B------:R1:W-:Y:S01]  /*f530*/  STL.64 [R1+0x3d8], R250 ;  /* 0x0003d8fa01007387 */ /* 0x0003e20000100a00 */
[----:B--2---:R-:W-:-:S03]  /*f540*/  LEA.HI.X.SX32 R209, R221, R3, 0x2, P1 ;  /* 0x00000003ddd17211 */ /* 0x004fc600008f16ff */
[----:B------:R2:W-:Y:S01]  /*f550*/  STL.64 [R1+0x3e8], R204 ;  /* 0x0003e8cc01007387 */ /* 0x0005e20000100a00 */
[----:B------:R-:W-:Y:S02]  /*f560*/  LEA.HI.X.SX32 R211, R222, R3, 0x2, P2 ;  /* 0x00000003ded37211 */ /* 0x000fe400010f16ff */
[-C--:B-1----:R-:W-:Y:S01]  /*f570*/  LEA R206, P3, R223, R0.reuse, 0x2 ;  /* 0x00000000dfce7211 */ /* 0x082fe200078610ff */
[----:B------:R1:W-:Y:S04]  /*f580*/  STL.64 [R1+0x3f0], R202 ;  /* 0x0003f0ca01007387 */ /* 0x0003e80000100a00 */
[----:B------:R1:W-:Y:S01]  /*f590*/  STL.64 [R1+0x3f8], R4 ;  /* 0x0003f80401007387 */ /* 0x0003e20000100a00 */
[----:B------:R-:W-:Y:S01]  /*f5a0*/  IMAD.MOV.U32 R250, RZ, RZ, R14 ;  /* 0x000000fffffa7224 */ /* 0x000fe200078e000e */
[----:B--2---:R-:W-:-:S02]  /*f5b0*/  LEA R204, P4, R224, R0, 0x2 ;  /* 0x00000000e0cc7211 */ /* 0x004fc400078810ff */
[----:B------:R-:W-:Y:S01]  /*f5c0*/  STL.64 [R1+0x400], R212 ;  /* 0x000400d401007387 */ /* 0x000fe20000100a00 */
[-C--:B------:R-:W-:Y:S02]  /*f5d0*/  LEA R14, P0, R227, R0.reuse, 0x2 ;  /* 0x00000000e30e7211 */ /* 0x080fe400078010ff */
[-C--:B-1----:R-:W-:Y:S01]  /*f5e0*/  LEA R202, P5, R225, R0.reuse, 0x2 ;  /* 0x00000000e1ca7211 */ /* 0x082fe200078a10ff */
[----:B------:R1:W-:Y:S01]  /*f5f0*/  STL.64 [R1+0x408], R208 ;  /* 0x000408d001007387 */ /* 0x0003e20000100a00 */
[-C--:B------:R-:W-:Y:S01]  /*f600*/  LEA.HI.X.SX32 R207, R223, R3.reuse, 0x2, P3 ;  /* 0x00000003dfcf7211 */ /* 0x080fe200018f16ff */
[----:B------:R-:W-:Y:S01]  /*f610*/  IMAD.MOV.U32 R4, RZ, RZ, R16 ;  /* 0x000000ffff047224 */ /* 0x000fe200078e0010 */
[----:B------:R-:W-:Y:S02]  /*f620*/  LEA R16, P6, R226, R0, 0x2 ;  /* 0x00000000e2107211 */ /* 0x000fe400078c10ff */
[----:B------:R-:W-:Y:S02]  /*f630*/  LEA.HI.X.SX32 R205, R224, R3, 0x2, P4 ;  /* 0x00000003e0cd7211 */ /* 0x000fe400020f16ff */
[----:B------:R-:W-:-:S02]  /*f640*/  MOV R5, R17 ;  /* 0x0000001100057202 */ /* 0x000fc40000000f00 */
[-C--:B------:R-:W-:Y:S02]  /*f650*/  LEA.HI.X.SX32 R203, R225, R3.reuse, 0x2, P5 ;  /* 0x00000003e1cb7211 */ /* 0x080fe400028f16ff */
[-C--:B-1----:R-:W-:Y:S01]  /*f660*/  LEA R208, P1, R228, R0.reuse, 0x2 ;  /* 0x00000000e4d07211 */ /* 0x082fe200078210ff */
[----:B------:R-:W-:Y:S01]  /*f670*/  STL.64 [R1+0x410], R210 ;  /* 0x000410d201007387 */ /* 0x000fe20000100a00 */
[-C--:B------:R-:W-:Y:S02]  /*f680*/  LEA.HI.X.SX32 R17, R226, R3.reuse, 0x2, P6 ;  /* 0x00000003e2117211 */ /* 0x080fe400030f16ff */
[-C--:B------:R-:W-:Y:S01]  /*f690*/  LEA.HI.X.SX32 R15, R227, R3.reuse, 0x2, P0 ;  /* 0x00000003e30f7211 */ /* 0x080fe200000f16ff */
[----:B------:R1:W-:Y:S01]  /*f6a0*/  STL.64 [R1+0x418], R206 ;  /* 0x000418ce01007387 */ /* 0x0003e20000100a00 */
[C---:B------:R-:W-:Y:S02]  /*f6b0*/  LEA R212, P2, R229.reuse, R0, 0x2 ;  /* 0x00000000e5d47211 */ /* 0x040fe400078410ff */
[-C--:B------:R-:W-:Y:S01]  /*f6c0*/  LEA.HI.X.SX32 R209, R228, R3.reuse, 0x2, P1 ;  /* 0x00000003e4d17211 */ /* 0x080fe200008f16ff */
[----:B------:R2:W-:Y:S01]  /*f6d0*/  STL.64 [R1+0x420], R204 ;  /* 0x000420cc01007387 */ /* 0x0005e20000100a00 */
[----:B------:R-:W-:-:S03]  /*f6e0*/  LEA.HI.X.SX32 R213, R229, R3, 0x2, P2 ;  /* 0x00000003e5d57211 */ /* 0x000fc600010f16ff */
[----:B------:R2:W-:Y:S01]  /*f6f0*/  STL.64 [R1+0x428], R202 ;  /* 0x000428ca01007387 */ /* 0x0005e20000100a00 */
[----:B-1----:R-:W-:-:S03]  /*f700*/  LEA R206, P3, R230, R0, 0x2 ;  /* 0x00000000e6ce7211 */ /* 0x002fc600078610ff */
[----:B------:R1:W-:Y:S01]  /*f710*/  STL.64 [R1+0x430], R16 ;  /* 0x0004301001007387 */ /* 0x0003e20000100a00 */
[----:B--2---:R-:W-:-:S03]  /*f720*/  LEA R204, P4, R231, R0, 0x2 ;  /* 0x00000000e7cc7211 */ /* 0x004fc600078810ff */
[----:B------:R2:W-:Y:S01]  /*f730*/  STL.64 [R1+0x438], R14 ;  /* 0x0004380e01007387 */ /* 0x0005e20000100a00 */
[----:B------:R-:W-:Y:S01]  /*f740*/  IMAD.MOV.U32 R210, RZ, RZ, R10 ;  /* 0x000000ffffd27224 */ /* 0x000fe200078e000a */
[-C--:B------:R-:W-:Y:S02]  /*f750*/  LEA R202, P5, R232, R0.reuse, 0x2 ;  /* 0x00000000e8ca7211 */ /* 0x080fe400078a10ff */
[----:B------:R2:W-:Y:S01]  /*f760*/  STL.64 [R1+0x440], R208 ;  /* 0x000440d001007387 */ /* 0x0005e20000100a00 */
[----:B------:R-:W-:Y:S02]  /*f770*/  LEA.HI.X.SX32 R207, R230, R3, 0x2, P3 ;  /* 0x00000003e6cf7211 */ /* 0x000fe400018f16ff */
[-C--:B-1----:R-:W-:Y:S02]  /*f780*/  LEA R16, P6, R233, R0.reuse, 0x2 ;  /* 0x00000000e9107211 */ /* 0x082fe400078c10ff */
[-C--:B------:R-:W-:Y:S02]  /*f790*/  LEA R10, P1, R235, R0.reuse, 0x2 ;  /* 0x00000000eb0a7211 */ /* 0x080fe400078210ff */
[----:B--2---:R-:W-:-:S02]  /*f7a0*/  LEA R14, P0, R234, R0, 0x2 ;  /* 0x00000000ea0e7211 */ /* 0x004fc400078010ff */
[-C--:B------:R-:W-:Y:S01]  /*f7b0*/  LEA.HI.X.SX32 R205, R231, R3.reuse, 0x2, P4 ;  /* 0x00000003e7cd7211 */ /* 0x080fe200020f16ff */
[----:B------:R-:W-:Y:S01]  /*f7c0*/  IMAD.MOV.U32 R208, RZ, RZ, R4 ;  /* 0x000000ffffd07224 */ /* 0x000fe200078e0004 */
[----:B------:R-:W-:Y:S02]  /*f7d0*/  LEA R4, P2, R236, R0, 0x2 ;  /* 0x00000000ec047211 */ /* 0x000fe400078410ff */
[-C--:B------:R-:W-:Y:S01]  /*f7e0*/  LEA.HI.X.SX32 R203, R232, R3.reuse, 0x2, P5 ;  /* 0x00000003e8cb7211 */ /* 0x080fe200028f16ff */
[----:B------:R-:W-:Y:S01]  /*f7f0*/  IMAD.MOV.U32 R209, RZ, RZ, R11 ;  /* 0x000000ffffd17224 */ /* 0x000fe200078e000b */
[-C--:B------:R-:W-:Y:S01]  /*f800*/  LEA.HI.X.SX32 R17, R233, R3.reuse, 0x2, P6 ;  /* 0x00000003e9117211 */ /* 0x080fe200030f16ff */
[----:B------:R-:W-:Y:S01]  /*f810*/  STL.64 [R1+0x448], R212 ;  /* 0x000448d401007387 */ /* 0x000fe20000100a00 */
[-C--:B------:R-:W-:Y:S01]  /*f820*/  LEA.HI.X.SX32 R15, R234, R3.reuse, 0x2, P0 ;  /* 0x00000003ea0f7211 */ /* 0x080fe200000f16ff */
[----:B------:R-:W-:Y:S01]  /*f830*/  IMAD.MOV.U32 R251, RZ, RZ, R5 ;  /* 0x000000fffffb7224 */ /* 0x000fe200078e0005 */
[-C--:B------:R-:W-:Y:S01]  /*f840*/  LEA.HI.X.SX32 R11, R235, R3.reuse, 0x2, P1 ;  /* 0x00000003eb0b7211 */ /* 0x080fe200008f16ff */
[----:B------:R1:W-:Y:S01]  /*f850*/  STL.64 [R1+0x450], R206 ;  /* 0x000450ce01007387 */ /* 0x0003e20000100a00 */
[----:B------:R-:W-:-:S03]  /*f860*/  LEA.HI.X.SX32 R5, R236, R3, 0x2, P2 ;  /* 0x00000003ec057211 */ /* 0x000fc600010f16ff */
[----:B------:R2:W-:Y:S04]  /*f870*/  STL.64 [R1+0x458], R204 ;  /* 0x000458cc01007387 */ /* 0x0005e80000100a00 */
[----:B------:R2:W-:Y:S01]  /*f880*/  STL.64 [R1+0x460], R202 ;  /* 0x000460ca01007387 */ /* 0x0005e20000100a00 */
[----:B-1----:R-:W-:-:S03]  /*f890*/  LEA R206, P3, R237, R0, 0x2 ;  /* 0x00000000edce7211 */ /* 0x002fc600078610ff */
[----:B------:R1:W-:Y:S01]  /*f8a0*/  STL.64 [R1+0x468], R16 ;  /* 0x0004681001007387 */ /* 0x0003e20000100a00 */
[----:B--2---:R-:W-:-:S03]  /*f8b0*/  LEA R204, P4, R238, R0, 0x2 ;  /* 0x00000000eecc7211 */ /* 0x004fc600078810ff */
[----:B------:R2:W-:Y:S01]  /*f8c0*/  STL.64 [R1+0x470], R14 ;  /* 0x0004700e01007387 */ /* 0x0005e20000100a00 */
[-C--:B------:R-:W-:Y:S02]  /*f8d0*/  LEA.HI.X.SX32 R207, R237, R3.reuse, 0x2, P3 ;  /* 0x00000003edcf7211 */ /* 0x080fe400018f16ff */
[CC--:B------:R-:W-:Y:S01]  /*f8e0*/  LEA R202, P5, R239.reuse, R0.reuse, 0x2 ;  /* 0x00000000efca7211 */ /* 0x0c0fe200078a10ff */
[----:B------:R2:W-:Y:S01]  /*f8f0*/  STL.64 [R1+0x478], R10 ;  /* 0x0004780a01007387 */ /* 0x0005e20000100a00 */
[-C--:B------:R-:W-:Y:S02]  /*f900*/  LEA.HI.X.SX32 R205, R238, R3.reuse, 0x2, P4 ;  /* 0x00000003eecd7211 */ /* 0x080fe400020f16ff */
[-C--:B-1----:R-:W-:Y:S01]  /*f910*/  LEA R16, P6, R240, R0.reuse, 0x2 ;  /* 0x00000000f0107211 */ /* 0x082fe200078c10ff */
[----:B------:R1:W-:Y:S01]  /*f920*/  STL.64 [R1+0x480], R4 ;  /* 0x0004800401007387 */ /* 0x0003e20000100a00 */
[----:B------:R-:W-:Y:S02]  /*f930*/  LEA.HI.X.SX32 R203, R239, R3, 0x2, P5 ;  /* 0x00000003efcb7211 */ /* 0x000fe400028f16ff */
[----:B--2---:R-:W-:-:S02]  /*f940*/  LEA R14, P0, R241, R0, 0x2 ;  /* 0x00000000f10e7211 */ /* 0x004fc400078010ff */
[-C--:B------:R-:W-:Y:S02]  /*f950*/  LEA.HI.X.SX32 R17, R240, R3.reuse, 0x2, P6 ;  /* 0x00000003f0117211 */ /* 0x080fe400030f16ff */
[CC--:B------:R-:W-:Y:S01]  /*f960*/  LEA R10, P1, R242.reuse, R0.reuse, 0x2 ;  /* 0x00000000f20a7211 */ /* 0x0c0fe200078210ff */
[----:B------:R2:W-:Y:S01]  /*f970*/  STL.64 [R1+0x488], R206 ;  /* 0x000488ce01007387 */ /* 0x0005e20000100a00 */
[-C--:B------:R-:W-:Y:S02]  /*f980*/  LEA.HI.X.SX32 R15, R241, R3.reuse, 0x2, P0 ;  /* 0x00000003f10f7211 */ /* 0x080fe400000f16ff */
[CC--:B-1----:R-:W-:Y:S01]  /*f990*/  LEA R4, P2, R243.reuse, R0.reuse, 0x2 ;  /* 0x00000000f3047211 */ /* 0x0c2fe200078410ff */
[----:B------:R1:W-:Y:S01]  /*f9a0*/  STL.64 [R1+0x490], R204 ;  /* 0x000490cc01007387 */ /* 0x0003e20000100a00 */
[-C--:B------:R-:W-:Y:S02]  /*f9b0*/  LEA.HI.X.SX32 R11, R242, R3.reuse, 0x2, P1 ;  /* 0x00000003f20b7211 */ /* 0x080fe400008f16ff */
[----:B------:R-:W-:Y:S01]  /*f9c0*/  LEA.HI.X.SX32 R5, R243, R3, 0x2, P2 ;  /* 0x00000003f3057211 */ /* 0x000fe200010f16ff */
[----:B------:R1:W-:Y:S01]  /*f9d0*/  STL.64 [R1+0x498], R202 ;  /* 0x000498ca01007387 */ /* 0x0003e20000100a00 */
[----:B--2---:R-:W-:-:S03]  /*f9e0*/  LEA R206, P3, R244, R0, 0x2 ;  /* 0x00000000f4ce7211 */ /* 0x004fc600078610ff */
[----:B------:R2:W-:Y:S01]  /*f9f0*/  STL.64 [R1+0x4a0], R16 ;  /* 0x0004a01001007387 */ /* 0x0005e20000100a00 */
[----:B-1----:R-:W-:-:S03]  /*fa00*/  LEA R204, P4, R210, R0, 0x2 ;  /* 0x00000000d2cc7211 */ /* 0x002fc600078810ff */
[----:B------:R1:W-:Y:S01]  /*fa10*/  STL.64 [R1+0x4a8], R14 ;  /* 0x0004a80e01007387 */ /* 0x0003e20000100a00 */
[-C--:B------:R-:W-:Y:S02]  /*fa20*/  LEA.HI.X.SX32 R207, R244, R3.reuse, 0x2, P3 ;  /* 0x00000003f4cf7211 */ /* 0x080fe400018f16ff */
[CC--:B------:R-:W-:Y:S01]  /*fa30*/  LEA R202, P5, R209.reuse, R0.reuse, 0x2 ;  /* 0x00000000d1ca7211 */ /* 0x0c0fe200078a10ff */
[----:B------:R1:W-:Y:S01]  /*fa40*/  STL.64 [R1+0x4b0], R10 ;  /* 0x0004b00a01007387 */ /* 0x0003e20000100a00 */
[-C--:B------:R-:W-:Y:S02]  /*fa50*/  LEA.HI.X.SX32 R205, R210, R3.reuse, 0x2, P4 ;  /* 0x00000003d2cd7211 */ /* 0x080fe400020f16ff */
[-C--:B--2---:R-:W-:Y:S01]  /*fa60*/  LEA R16, P6, R208, R0.reuse, 0x2 ;  /* 0x00000000d0107211 */ /* 0x084fe200078c10ff */
[----:B------:R2:W-:Y:S01]  /*fa70*/  STL.64 [R1+0x4b8], R4 ;  /* 0x0004b80401007387 */ /* 0x0005e20000100a00 */
[----:B------:R-:W-:Y:S02]  /*fa80*/  LEA.HI.X.SX32 R203, R209, R3, 0x2, P5 ;  /* 0x00000003d1cb7211 */ /* 0x000fe400028f16ff */
[----:B-1----:R-:W-:-:S02]  /*fa90*/  LEA R14, P0, R251, R0, 0x2 ;  /* 0x00000000fb0e7211 */ /* 0x002fc400078010ff */
[-C--:B------:R-:W-:Y:S02]  /*faa0*/  LEA.HI.X.SX32 R17, R208, R3.reuse, 0x2, P6 ;  /* 0x00000003d0117211 */ /* 0x080fe400030f16ff */
[CC--:B------:R-:W-:Y:S01]  /*fab0*/  LEA R10, P1, R250.reuse, R0.reuse, 0x2 ;  /* 0x00000000fa0a7211 */ /* 0x0c0fe200078210ff */
[----:B------:R1:W-:Y:S01]  /*fac0*/  STL.64 [R1+0x4c0], R206 ;  /* 0x0004c0ce01007387 */ /* 0x0003e20000100a00 */
[-C--:B------:R-:W-:Y:S02]  /*fad0*/  LEA.HI.X.SX32 R15, R251, R3.reuse, 0x2, P0 ;  /* 0x00000003fb0f7211 */ /* 0x080fe400000f16ff */
[CC--:B--2---:R-:W-:Y:S01]  /*fae0*/  LEA R4, P2, R249.reuse, R0.reuse, 0x2 ;  /* 0x00000000f9047211 */ /* 0x0c4fe200078410ff */
[----:B------:R2:W-:Y:S01]  /*faf0*/  STL.64 [R1+0x4c8], R204 ;  /* 0x0004c8cc01007387 */ /* 0x0005e20000100a00 */
[-C--:B------:R-:W-:Y:S02]  /*fb00*/  LEA.HI.X.SX32 R11, R250, R3.reuse, 0x2, P1 ;  /* 0x00000003fa0b7211 */ /* 0x080fe400008f16ff */
[----:B------:R-:W-:Y:S01]  /*fb10*/  LEA.HI.X.SX32 R5, R249, R3, 0x2, P2 ;  /* 0x00000003f9057211 */ /* 0x000fe200010f16ff */
[----:B------:R2:W-:Y:S01]  /*fb20*/  STL.64 [R1+0x4d0], R202 ;  /* 0x0004d0ca01007387 */ /* 0x0005e20000100a00 */
[----:B-1----:R-:W-:-:S03]  /*fb30*/  LEA R206, P3, R248, R0, 0x2 ;  /* 0x00000000f8ce7211 */ /* 0x002fc600078610ff */
[----:B------:R1:W-:Y:S01]  /*fb40*/  STL.64 [R1+0x4d8], R16 ;  /* 0x0004d81001007387 */ /* 0x0003e20000100a00 */
[----:B--2---:R-:W-:-:S03]  /*fb50*/  LEA R204, P4, R247, R0, 0x2 ;  /* 0x00000000f7cc7211 */ /* 0x004fc600078810ff */
[----:B------:R2:W-:Y:S01]  /*fb60*/  STL.64 [R1+0x4e0], R14 ;  /* 0x0004e00e01007387 */ /* 0x0005e20000100a00 */
[-C--:B------:R-:W-:Y:S02]  /*fb70*/  LEA.HI.X.SX32 R207, R248, R3.reuse, 0x2, P3 ;  /* 0x00000003f8cf7211 */ /* 0x080fe400018f16ff */
[-C--:B------:R-:W-:Y:S01]  /*fb80*/  LEA R202, P5, R6, R0.reuse, 0x2 ;  /* 0x0000000006ca7211 */ /* 0x080fe200078a10ff */
[----:B------:R2:W-:Y:S01]  /*fb90*/  STL.64 [R1+0x4e8], R10 ;  /* 0x0004e80a01007387 */ /* 0x0005e20000100a00 */
[-C--:B------:R-:W-:Y:S02]  /*fba0*/  LEA.HI.X.SX32 R205, R247, R3.reuse, 0x2, P4 ;  /* 0x00000003f7cd7211 */ /* 0x080fe400020f16ff */
[-C--:B-1----:R-:W-:Y:S01]  /*fbb0*/  LEA R16, P6, R18, R0.reuse, 0x2 ;  /* 0x0000000012107211 */ /* 0x082fe200078c10ff */
[----:B------:R1:W-:Y:S01]  /*fbc0*/  STL.64 [R1+0x4f0], R4 ;  /* 0x0004f00401007387 */ /* 0x0003e20000100a00 */
[----:B------:R-:W-:Y:S02]  /*fbd0*/  LEA.HI.X.SX32 R203, R6, R3, 0x2, P5 ;  /* 0x0000000306cb7211 */ /* 0x000fe400028f16ff */
[----:B--2---:R-:W-:-:S02]  /*fbe0*/  LEA R14, P0, R19, R0, 0x2 ;  /* 0x00000000130e7211 */ /* 0x004fc400078010ff */
[-C--:B------:R-:W-:Y:S02]  /*fbf0*/  LEA.HI.X.SX32 R17, R18, R3.reuse, 0x2, P6 ;  /* 0x0000000312117211 */ /* 0x080fe400030f16ff */
[CC--:B------:R-:W-:Y:S02]  /*fc00*/  LEA R10, P1, R246.reuse, R0.reuse, 0x2 ;  /* 0x00000000f60a7211 */ /* 0x0c0fe400078210ff */
[----:B-1----:R-:W-:Y:S01]  /*fc10*/  LEA R4, P2, R245, R0, 0x2 ;  /* 0x00000000f5047211 */ /* 0x002fe200078410ff */
[----:B------:R-:W-:Y:S01]  /*fc20*/  STL.64 [R1+0x4f8], R206 ;  /* 0x0004f8ce01007387 */ /* 0x000fe20000100a00 */
[-C--:B------:R-:W-:Y:S02]  /*fc30*/  LEA.HI.X.SX32 R15, R19, R3.reuse, 0x2, P0 ;  /* 0x00000003130f7211 */ /* 0x080fe400000f16ff */
[-C--:B------:R-:W-:Y:S01]  /*fc40*/  LEA.HI.X.SX32 R5, R245, R3.reuse, 0x2, P2 ;  /* 0x00000003f5057211 */ /* 0x080fe200010f16ff */
[----:B------:R-:W-:Y:S01]  /*fc50*/  STL.64 [R1+0x500], R204 ;  /* 0x000500cc01007387 */ /* 0x000fe20000100a00 */
[----:B------:R-:W-:-:S03]  /*fc60*/  LEA.HI.X.SX32 R11, R246, R3, 0x2, P1 ;  /* 0x00000003f60b7211 */ /* 0x000fc600008f16ff */
[----:B------:R-:W-:Y:S04]  /*fc70*/  STL.64 [R1+0x508], R202 ;  /* 0x000508ca01007387 */ /* 0x000fe80000100a00 */
[----:B------:R-:W-:Y:S04]  /*fc80*/  STL.64 [R1+0x510], R16 ;  /* 0x0005101001007387 */ /* 0x000fe80000100a00 */
[----:B------:R1:W-:Y:S04]  /*fc90*/  STL.64 [R1+0x530], R4 ;  /* 0x0005300401007387 */ /* 0x0003e80000100a00 */
[----:B------:R-:W-:Y:S04]  /*fca0*/  STL.64 [R1+0x518], R14 ;  /* 0x0005180e01007387 */ /* 0x000fe80000100a00 */
[----:B------:R2:W-:Y:S04]  /*fcb0*/  STL.64 [R1+0x520], R10 ;  /* 0x0005200a01007387 */ /* 0x0005e80000100a00 */
[----:B-1----:R-:W3:Y:S01]  /*fcc0*/  LDL.LU R5, [R1+0x204] ;  /* 0x0002040001057983 */ /* 0x002ee20000300800 */
[----:B------:R-:W-:Y:S01]  /*fcd0*/  ULDC UR29, c[0x0][0x240] ;  /* 0x00009000001d7ab9 */ /* 0x000fe20000000800 */
[----:B------:R-:W-:Y:S01]  /*fce0*/  ULDC UR31, c[0x0][0x240] ;  /* 0x00009000001f7ab9 */ /* 0x000fe20000000800 */
[----:B------:R-:W-:Y:S01]  /*fcf0*/  ULDC UR32, c[0x0][0x240] ;  /* 0x0000900000207ab9 */ /* 0x000fe20000000800 */
[----:B------:R-:W4:Y:S01]  /*fd00*/  LDL.LU R6, [R1+0x12c] ;  /* 0x00012c0001067983 */ /* 0x000f220000300800 */
[----:B------:R-:W-:Y:S01]  /*fd10*/  ULDC UR34, c[0x0][0x240] ;  /* 0x0000900000227ab9 */ /* 0x000fe20000000800 */
[----:B------:R-:W-:Y:S01]  /*fd20*/  ULDC UR36, c[0x0][0x240] ;  /* 0x0000900000247ab9 */ /* 0x000fe20000000800 */
[----:B------:R-:W-:Y:S01]  /*fd30*/  ULDC UR37, c[0x0][0x240] ;  /* 0x0000900000257ab9 */ /* 0x000fe20000000800 */
[----:B--2---:R-:W2:Y:S01]  /*fd40*/  LDL.LU R10, [R1+0x128] ;  /* 0x00012800010a7983 */ /* 0x004ea20000300800 */
[----:B------:R-:W-:Y:S01]  /*fd50*/  ULDC UR40, c[0x0][0x240] ;  /* 0x0000900000287ab9 */ /* 0x000fe20000000800 */
[----:B------:R-:W-:Y:S01]  /*fd60*/  ULDC UR41, c[0x0][0x240] ;  /* 0x0000900000297ab9 */ /* 0x000fe20000000800 */
[----:B------:R-:W-:Y:S01]  /*fd70*/  ULDC UR42, c[0x0][0x240] ;  /* 0x00009000002a7ab9 */ /* 0x000fe20000000800 */
[----:B------:R-:W2:Y:S01]  /*fd80*/  LDL.LU R11, [R1+0x124] ;  /* 0x00012400010b7983 */ /* 0x000ea20000300800 */
        /* <DEDUP_REMOVED lines=27> */
[----:B------:R-:W-:Y:S01]  /*ff40*/  STL [R1+0x24cc], R179 ;  /* 0x0024ccb301007387 */ /* 0x000fe20000100800 */
        /* <DEDUP_REMOVED lines=23> */
[----:B------:R-:W-:Y:S01]  /*100c0*/  STL.64 [R1+0x24b0], R20 ;  /* 0x0024b01401007387 */ /* 0x000fe20000100a00 */
        /* <DEDUP_REMOVED lines=11> */
[----:B------:R-:W-:Y:S04]  /*10180*/  STL.64 [R1+0x2498], R44 ;  /* 0x0024982c01007387 */ /* 0x000fe80000100a00 */
        /* <DEDUP_REMOVED lines=19> */
[----:B------:R1:W-:Y:S04]  /*102c0*/  STL.64 [R1+0x23f8], R22 ;  /* 0x0023f81601007387 */ /* 0x0003e80000100a00 */
        /* <DEDUP_REMOVED lines=35> */
[----:B------:R1:W-:Y:S01]  /*10500*/  STL.64 [R1+0x22d8], R136 ;  /* 0x0022d88801007387 */ /* 0x0003e20000100a00 */
[----:B---3--:R-:W-:Y:S01]  /*10510*/  IMAD R5, R5, UR17, RZ ;  /* 0x0000001105057c24 */ /* 0x008fe2000f8e02ff */
[----:B------:R-:W-:-:S02]  /*10520*/  ULDC UR17, c[0x0][0x240] ;  /* 0x0000900000117ab9 */ /* 0x000fc40000000800 */
[----:B------:R3:W-:Y:S04]  /*10530*/  STL.64 [R1+0x22d0], R144 ;  /* 0x0022d09001007387 */ /* 0x0007e80000100a00 */
[----:B------:R-:W-:Y:S04]  /*10540*/  STL.64 [R1+0x22c8], R152 ;  /* 0x0022c89801007387 */ /* 0x000fe80000100a00 */
[----:B------:R-:W-:Y:S04]  /*10550*/  STL.64 [R1+0x22c0], R160 ;  /* 0x0022c0a001007387 */ /* 0x000fe80000100a00 */
[----:B------:R-:W-:Y:S04]  /*10560*/  STL.64 [R1+0x22b8], R168 ;  /* 0x0022b8a801007387 */ /* 0x000fe80000100a00 */
[----:B------:R-:W-:Y:S04]  /*10570*/  STL.64 [R1+0x22b0], R176 ;  /* 0x0022b0b001007387 */ /* 0x000fe80000100a00 */
[----:B------:R-:W-:Y:S04]  /*10580*/  STL.64 [R1+0x22a8], R184 ;  /* 0x0022a8b801007387 */ /* 0x000fe80000100a00 */
[----:B------:R-:W-:Y:S04]  /*10590*/  STL.64 [R1+0x22a0], R192 ;  /* 0x0022a0c001007387 */ /* 0x000fe80000100a00 */
[----:B----4-:R4:W-:Y:S04]  /*105a0*/  STL.64 [R1+0x1c40], R8 ;  /* 0x001c400801007387 */ /* 0x0109e80000100a00 */
[----:B------:R-:W3:Y:S04]  /*105b0*/  LDL.LU R202, [R1+0x108] ;  /* 0x0001080001ca7983 */ /* 0x000ee80000300800 */
[----:B------:R-:W4:Y:S01]  /*105c0*/  LDL.LU R203, [R1+0x104] ;  /* 0x0001040001cb7983 */ /* 0x000f220000300800 */
[----:B--2---:R-:W-:Y:S01]  /*105d0*/  IMAD R18, R18, UR25, RZ ;  /* 0x0000001912127c24 */ /* 0x004fe2000f8e02ff */
[----:B------:R-:W-:Y:S01]  /*105e0*/  ULDC UR25, c[0x0][0x240] ;  /* 0x0000900000197ab9 */ /* 0x000fe20000000800 */
[----:B------:R-:W-:Y:S01]  /*105f0*/  IMAD R17, R17, UR24, RZ ;  /* 0x0000001811117c24 */ /* 0x000fe2000f8e02ff */
[----:B------:R-:W2:Y:S01]  /*10600*/  LDL.LU R251, [R1+0x100] ;  /* 0x0001000001fb7983 */ /* 0x000ea20000300800 */
[----:B------:R-:W-:Y:S01]  /*10610*/  ULDC UR24, c[0x0][0x240] ;  /* 0x0000900000187ab9 */ /* 0x000fe20000000800 */
[----:B------:R-:W-:Y:S01]  /*10620*/  IMAD R11, R11, UR20, RZ ;  /* 0x000000140b0b7c24 */ /* 0x000fe2000f8e02ff */
[----:B------:R-:W-:Y:S01]  /*10630*/  ULDC UR20, c[0x0][0x240] ;  /* 0x0000900000147ab9 */ /* 0x000fe20000000800 */
[----:B------:R-:W3:Y:S01]  /*10640*/  LDL.LU R205, [R1+0xfc] ;  /* 0x0000fc0001cd7983 */ /* 0x000ee20000300800 */
[----:B------:R-:W-:Y:S01]  /*10650*/  IMAD R14, R14, UR21, RZ ;  /* 0x000000150e0e7c24 */ /* 0x000fe2000f8e02ff */
[----:B------:R-:W-:Y:S01]  /*10660*/  ULDC UR21, c[0x0][0x240] ;  /* 0x0000900000157ab9 */ /* 0x000fe20000000800 */
[----:B------:R-:W-:Y:S01]  /*10670*/  IMAD R15, R15, UR22, RZ ;  /* 0x000000160f0f7c24 */ /* 0x000fe2000f8e02ff */
[----:B------:R-:W3:Y:S01]  /*10680*/  LDL.LU R250, [R1+0xf8] ;  /* 0x0000f80001fa7983 */ /* 0x000ee20000300800 */
        /* <DEDUP_REMOVED lines=8> */
[----:B--2---:R-:W-:-:S03]  /*10710*/  IMAD R204, R251, UR29, RZ ;  /* 0x0000001dfbcc7c24 */ /* 0x004fc6000f8e02ff */
[----:B------:R-:W2:Y:S01]  /*10720*/  LDL.LU R4, [R1+0xec] ;  /* 0x0000ec0001047983 */ /* 0x000ea20000300800 */
[----:B----4-:R-:W-:Y:S01]  /*10730*/  IMAD R203, R203, UR28, RZ ;  /* 0x0000001ccbcb7c24 */ /* 0x010fe2000f8e02ff */
[----:B------:R-:W-:Y:S01]  /*10740*/  ULDC UR29, c[0x0][0x240] ;  /* 0x00009000001d7ab9 */ /* 0x000fe20000000800 */
[----:B------:R-:W-:Y:S01]  /*10750*/  ULDC UR28, c[0x0][0x240] ;  /* 0x00009000001c7ab9 */ /* 0x000fe20000000800 */
[----:B------:R-:W4:Y:S01]  /*10760*/  LDL.LU R210, [R1+0xe8] ;  /* 0x0000e80001d27983 */ /* 0x000f220000300800 */
[----:B---3--:R-:W-:Y:S01]  /*10770*/  IMAD R205, R205, UR30, RZ ;  /* 0x0000001ecdcd7c24 */ /* 0x008fe2000f8e02ff */
[----:B------:R-:W-:Y:S01]  /*10780*/  ULDC UR30, c[0x0][0x240] ;  /* 0x00009000001e7ab9 */ /* 0x000fe20000000800 */
[----:B------:R-:W-:Y:S01]  /*10790*/  IMAD R206, R250, UR31, RZ ;  /* 0x0000001fface7c24 */ /* 0x000fe2000f8e02ff */
[----:B------:R-:W3:Y:S01]  /*107a0*/  LDL.LU R248, [R1+0xe4] ;  /* 0x0000e40001f87983 */ /* 0x000ee20000300800 */
[----:B------:R-:W-:Y:S01]  /*107b0*/  IMAD R202, R202, UR27, RZ ;  /* 0x0000001bcaca7c24 */ /* 0x000fe2000f8e02ff */
[----:B------:R-:W-:Y:S01]  /*107c0*/  ULDC UR27, c[0x0][0x240] ;  /* 0x00009000001b7ab9 */ /* 0x000fe20000000800 */
[----:B------:R-:W-:Y:S01]  /*107d0*/  IMAD R207, R249, UR32, RZ ;  /* 0x00000020f9cf7c24 */ /* 0x000fe2000f8e02ff */
[----:B------:R-:W4:Y:S01]  /*107e0*/  LDL.LU R247, [R1+0xe0] ;  /* 0x0000e00001f77983 */ /* 0x000f220000300800 */
[----:B------:R-:W-:Y:S01]  /*107f0*/  IMAD R10, R10, UR19, RZ ;  /* 0x000000130a0a7c24 */ /* 0x000fe2000f8e02ff */
[-C--:B-1----:R-:W-:Y:S01]  /*10800*/  LEA R22, P4, R11, R0.reuse, 0x2 ;  /* 0x000000000b167211 */ /* 0x082fe200078810ff */
[----:B------:R-:W-:Y:S01]  /*10810*/  IMAD R208, R208, UR33, RZ ;  /* 0x00000021d0d07c24 */ /* 0x000fe2000f8e02ff */
[----:B------:R-:W4:Y:S01]  /*10820*/  LDL.LU R213, [R1+0xdc] ;  /* 0x0000dc0001d57983 */ /* 0x000f220000300800 */
[----:B------:R-:W-:Y:S01]  /*10830*/  ULDC UR33, c[0x0][0x240] ;  /* 0x0000900000217ab9 */ /* 0x000fe20000000800 */
[----:B------:R-:W-:Y:S01]  /*10840*/  LEA R32, P6, R15, R0, 0x2 ;  /* 0x000000000f207211 */ /* 0x000fe200078c10ff */
[----:B------:R-:W-:Y:S01]  /*10850*/  ULDC UR32, c[0x0][0x240] ;  /* 0x0000900000207ab9 */ /* 0x000fe20000000800 */
[----:B------:R-:W4:Y:S01]  /*10860*/  LDL.LU R214, [R1+0xd8] ;  /* 0x0000d80001d67983 */ /* 0x000f220000300800 */
[----:B------:R-:W-:Y:S01]  /*10870*/  ULDC UR18, c[0x0][0x240] ;  /* 0x0000900000127ab9 */ /* 0x000fe20000000800 */
[----:B------:R-:W-:Y:S01]  /*10880*/  ULDC UR19, c[0x0][0x240] ;  /* 0x0000900000137ab9 */ /* 0x000fe20000000800 */
[----:B------:R-:W-:Y:S01]  /*10890*/  ULDC UR31, c[0x0][0x240] ;  /* 0x00009000001f7ab9 */ /* 0x000fe20000000800 */
[----:B------:R-:W4:Y:S04]  /*108a0*/  LDL.LU R251, [R1+0xd4] ;  /* 0x0000d40001fb7983 */ /* 0x000f280000300800 */
[----:B------:R-:W4:Y:S04]  /*108b0*/  LDL.LU R250, [R1+0xd0] ;  /* 0x0000d00001fa7983 */ /* 0x000f280000300800 */
[----:B------:R-:W4:Y:S01]  /*108c0*/  LDL.LU R249, [R1+0xcc] ;  /* 0x0000cc0001f97983 */ /* 0x000f220000300800 */
[----:B--2---:R-:W-:-:S02]  /*108d0*/  IMAD R209, R4, UR34, RZ ;  /* 0x0000002204d17c24 */ /* 0x004fc4000f8e02ff */
[----:B---3--:R-:W-:Y:S01]  /*108e0*/  IMAD R211, R248, UR36, RZ ;  /* 0x00000024f8d37c24 */ /* 0x008fe2000f8e02ff */
[----:B------:R-:W2:Y:S01]  /*108f0*/  LDL.LU R4, [R1+0xc8] ;  /* 0x0000c80001047983 */ /* 0x000ea20000300800 */
[----:B----4-:R-:W-:-:S03]  /*10900*/  IMAD R212, R247, UR37, RZ ;  /* 0x00000025f7d47c24 */ /* 0x010fc6000f8e02ff */
[----:B------:R-:W3:Y:S01]  /*10910*/  LDL.LU R219, [R1+0xc4] ;  /* 0x0000c40001db7983 */ /* 0x000ee20000300800 */
[----:B------:R-:W-:Y:S01]  /*10920*/  LEA R24, P3, R10, R0, 0x2 ;  /* 0x000000000a187211 */ /* 0x000fe200078610ff */
[----:B------:R-:W-:Y:S01]  /*10930*/  IMAD R210, R210, UR35, RZ ;  /* 0x00000023d2d27c24 */ /* 0x000fe2000f8e02ff */
[-C--:B------:R-:W-:Y:S01]  /*10940*/  LEA.HI.X.SX32 R23, R11, R3.reuse, 0x2, P4 ;  /* 0x000000030b177211 */ /* 0x080fe200020f16ff */
[----:B------:R-:W4:Y:S01]  /*10950*/  LDL.LU R248, [R1+0xc0] ;  /* 0x0000c00001f87983 */ /* 0x000f220000300800 */
[----:B------:R-:W-:Y:S01]  /*10960*/  LEA.HI.X.SX32 R33, R15, R3, 0x2, P6 ;  /* 0x000000030f217211 */ /* 0x000fe200030f16ff */
[----:B------:R-:W-:Y:S01]  /*10970*/  IMAD R213, R213, UR38, RZ ;  /* 0x00000026d5d57c24 */ /* 0x000fe2000f8e02ff */
[----:B------:R-:W-:Y:S01]  /*10980*/  ULDC UR36, c[0x0][0x240] ;  /* 0x0000900000247ab9 */ /* 0x000fe20000000800 */
[----:B------:R-:W4:Y:S01]  /*10990*/  LDL.LU R247, [R1+0xbc] ;  /* 0x0000bc0001f77983 */ /* 0x000f220000300800 */
[----:B------:R-:W-:Y:S01]  /*109a0*/  IMAD R214, R214, UR39, RZ ;  /* 0x00000027d6d67c24 */ /* 0x000fe2000f8e02ff */
[----:B------:R-:W-:Y:S01]  /*109b0*/  ULDC UR34, c[0x0][0x240] ;  /* 0x0000900000227ab9 */ /* 0x000fe20000000800 */
[----:B------:R-:W-:Y:S01]  /*109c0*/  IMAD R215, R251, UR40, RZ ;  /* 0x00000028fbd77c24 */ /* 0x000fe2000f8e02ff */
[----:B------:R-:W4:Y:S01]  /*109d0*/  LDL.LU R222, [R1+0xb8] ;  /* 0x0000b80001de7983 */ /* 0x000f220000300800 */
[----:B------:R-:W-:-:S03]  /*109e0*/  IMAD R216, R250, UR41, RZ ;  /* 0x00000029fad87c24 */ /* 0x000fc6000f8e02ff */
[----:B------:R-:W4:Y:S01]  /*109f0*/  LDL.LU R223, [R1+0xb4] ;  /* 0x0000b40001df7983 */ /* 0x000f220000300800 */
[----:B------:R-:W-:-:S03]  /*10a00*/  IMAD R217, R249, UR42, RZ ;  /* 0x0000002af9d97c24 */ /* 0x000fc6000f8e02ff */
[----:B------:R-:W4:Y:S01]  /*10a10*/  LDL.LU R224, [R1+0xb0] ;  /* 0x0000b00001e07983 */ /* 0x000f220000300800 */
[----:B--2---:R-:W-:-:S03]  /*10a20*/  IMAD R218, R4, UR43, RZ ;  /* 0x0000002b04da7c24 */ /* 0x004fc6000f8e02ff */
[----:B------:R-:W2:Y:S01]  /*10a30*/  LDL.LU R225, [R1+0xac] ;  /* 0x0000ac0001e17983 */ /* 0x000ea20000300800 */
[----:B------:R-:W-:Y:S01]  /*10a40*/  LEA.HI.X.SX32 R25, R10, R3, 0x2, P3 ;  /* 0x000000030a197211 */ /* 0x000fe200018f16ff */
[----:B------:R-:W-:Y:S01]  /*10a50*/  ULDC UR43, c[0x0][0x240] ;  /* 0x00009000002b7ab9 */ /* 0x000fe20000000800 */
[----:B---3--:R-:W-:Y:S01]  /*10a60*/  IMAD R219, R219, UR44, RZ ;  /* 0x0000002cdbdb7c24 */ /* 0x008fe2000f8e02ff */
[----:B------:R-:W3:Y:S01]  /*10a70*/  LDL.LU R226, [R1+0xa8] ;  /* 0x0000a80001e27983 */ /* 0x000ee20000300800 */
[----:B------:R-:W-:Y:S01]  /*10a80*/  ULDC UR41, c[0x0][0x240] ;  /* 0x0000900000297ab9 */ /* 0x000fe20000000800 */
[----:B------:R-:W-:Y:S01]  /*10a90*/  ULDC UR44, c[0x0][0x240] ;  /* 0x00009000002c7ab9 */ /* 0x000fe20000000800 */
[----:B----4-:R-:W-:Y:S01]  /*10aa0*/  IMAD R220, R248, UR45, RZ ;  /* 0x0000002df8dc7c24 */ /* 0x010fe2000f8e02ff */
[----:B------:R-:W4:Y:S01]  /*10ab0*/  LDL.LU R227, [R1+0xa4] ;  /* 0x0000a40001e37983 */ /* 0x000f220000300800 */
[----:B------:R-:W-:Y:S01]  /*10ac0*/  ULDC UR45, c[0x0][0x240] ;  /* 0x00009000002d7ab9 */ /* 0x000fe20000000800 */
[----:B------:R-:W-:Y:S01]  /*10ad0*/  ULDC UR42, c[0x0][0x240] ;  /* 0x00009000002a7ab9 */ /* 0x000fe20000000800 */
[----:B------:R-:W-:Y:S01]  /*10ae0*/  IMAD R221, R247, UR46, RZ ;  /* 0x0000002ef7dd7c24 */ /* 0x000fe2000f8e02ff */
[----:B------:R-:W2:Y:S01]  /*10af0*/  LDL.LU R228, [R1+0x90] ;  /* 0x0000900001e47983 */ /* 0x000ea20000300800 */
[----:B------:R-:W-:Y:S01]  /*10b00*/  ULDC UR46, c[0x0][0x240] ;  /* 0x00009000002e7ab9 */ /* 0x000fe20000000800 */
[----:B------:R-:W-:Y:S01]  /*10b10*/  ULDC UR39, c[0x0][0x240] ;  /* 0x0000900000277ab9 */ /* 0x000fe20000000800 */
[----:B------:R-:W-:Y:S01]  /*10b20*/  ULDC UR37, c[0x0][0x240] ;  /* 0x0000900000257ab9 */ /* 0x000fe20000000800 */
[----:B------:R-:W3:Y:S01]  /*10b30*/  LDL.LU R229, [R1+0x88] ;  /* 0x0000880001e57983 */ /* 0x000ee20000300800 */
[----:B------:R-:W-:Y:S01]  /*10b40*/  ULDC UR40, c[0x0][0x240] ;  /* 0x0000900000287ab9 */ /* 0x000fe20000000800 */
[----:B------:R-:W-:Y:S01]  /*10b50*/  ULDC UR38, c[0x0][0x240] ;  /* 0x0000900000267ab9 */ /* 0x000fe20000000800 */
[----:B------:R-:W-:Y:S01]  /*10b60*/  ULDC UR35, c[0x0][0x240] ;  /* 0x0000900000237ab9 */ /* 0x000fe20000000800 */
[----:B------:R-:W4:Y:S04]  /*10b70*/  LDL.LU R251, [R1+0x84] ;  /* 0x0000840001fb7983 */ /* 0x000f280000300800 */
[----:B------:R-:W2:Y:S04]  /*10b80*/  LDL.LU R250, [R1+0x80] ;  /* 0x0000800001fa7983 */ /* 0x000ea80000300800 */
[----:B------:R-:W3:Y:S04]  /*10b90*/  LDL.LU R249, [R1+0x7c] ;  /* 0x00007c0001f97983 */ /* 0x000ee80000300800 */
[----:B------:R-:W4:Y:S04]  /*10ba0*/  LDL.LU R4, [R1+0x78] ;  /* 0x0000780001047983 */ /* 0x000f280000300800 */
[----:B------:R-:W2:Y:S04]  /*10bb0*/  LDL.LU R248, [R1+0x74] ;  /* 0x0000740001f87983 */ /* 0x000ea80000300800 */
[----:B------:R-:W3:Y:S01]  /*10bc0*/  LDL.LU R247, [R1+0x70] ;  /* 0x0000700001f77983 */ /* 0x000ee20000300800 */
[----:B----4-:R-:W-:Y:S01]  /*10bd0*/  IMAD R233, R4, UR58, RZ ;  /* 0x0000003a04e97c24 */ /* 0x010fe2000f8e02ff */
[----:B------:R-:W-:-:S02]  /*10be0*/  ULDC UR58, c[0x0][0x240] ;  /* 0x00009000003a7ab9 */ /* 0x000fc40000000800 */
[----:B------:R-:W4:Y:S04]  /*10bf0*/  LDL.LU R4, [R1+0x200] ;  /* 0x0002000001047983 */ /* 0x000f280000300800 */
[----:B------:R-:W4:Y:S04]  /*10c00*/  LDL.LU R236, [R1+0x1fc] ;  /* 0x0001fc0001ec7983 */ /* 0x000f280000300800 */
[----:B------:R-:W4:Y:S04]  /*10c10*/  LDL.LU R237, [R1+0x1f8] ;  /* 0x0001f80001ed7983 */ /* 0x000f280000300800 */
[----:B------:R-:W4:Y:S04]  /*10c20*/  LDL.LU R238, [R1+0x1f4] ;  /* 0x0001f40001ee7983 */ /* 0x000f280000300800 */
[----:B------:R-:W4:Y:S04]  /*10c30*/  LDL.LU R239, [R1+0x1f0] ;  /* 0x0001f00001ef7983 */ /* 0x000f280000300800 */
[----:B------:R-:W4:Y:S04]  /*10c40*/  LDL.LU R240, [R1+0x1ec] ;  /* 0x0001ec0001f07983 */ /* 0x000f280000300800 */
[----:B------:R-:W4:Y:S04]  /*10c50*/  LDL.LU R241, [R1+0x1e8] ;  /* 0x0001e80001f17983 */ /* 0x000f280000300800 */
[----:B------:R-:W4:Y:S01]  /*10c60*/  LDL.LU R242, [R1+0x1e4] ;  /* 0x0001e40001f27983 */ /* 0x000f220000300800 */
[----:B---3--:R-:W-:Y:S01]  /*10c70*/  IMAD R235, R247, UR4, RZ ;  /* 0x00000004f7eb7c24 */ /* 0x008fe2000f8e02ff */
[----:B------:R-:W-:-:S02]  /*10c80*/  ULDC UR4, c[0x0][0x240] ;  /* 0x0000900000047ab9 */ /* 0x000fc40000000800 */
[----:B------:R-:W3:Y:S01]  /*10c90*/  LDL.LU R243, [R1+0x1e0] ;  /* 0x0001e00001f37983 */ /* 0x000ee20000300800 */
[----:B--2---:R-:W-:Y:S01]  /*10ca0*/  IMAD R234, R248, UR59, RZ ;  /* 0x0000003bf8ea7c24 */ /* 0x004fe2000f8e02ff */
[----:B------:R-:W-:Y:S02]  /*10cb0*/  ULDC UR59, c[0x0][0x240] ;  /* 0x00009000003b7ab9 */ /* 0x000fe40000000800 */
[----:B------:R-:W2:Y:S01]  /*10cc0*/  LDL.LU R244, [R1+0x1dc] ;  /* 0x0001dc0001f47983 */ /* 0x000ea20000300800 */
[----:B------:R-:W-:Y:S01]  /*10cd0*/  IMAD R232, R249, UR57, RZ ;  /* 0x00000039f9e87c24 */ /* 0x000fe2000f8e02ff */
[----:B------:R-:W-:Y:S02]  /*10ce0*/  ULDC UR57, c[0x0][0x240] ;  /* 0x0000900000397ab9 */ /* 0x000fe40000000800 */
[----:B------:R-:W2:Y:S01]  /*10cf0*/  LDL.LU R245, [R1+0x1d8] ;  /* 0x0001d80001f57983 */ /* 0x000ea20000300800 */
[----:B------:R-:W-:Y:S01]  /*10d00*/  IMAD R231, R250, UR56, RZ ;  /* 0x00000038fae77c24 */ /* 0x000fe2000f8e02ff */
[----:B------:R-:W-:-:S02]  /*10d10*/  ULDC UR56, c[0x0][0x240] ;  /* 0x0000900000387ab9 */ /* 0x000fc40000000800 */
[----:B------:R-:W2:Y:S01]  /*10d20*/  LDL.LU R246, [R1+0x1d4] ;  /* 0x0001d40001f67983 */ /* 0x000ea20000300800 */
[----:B------:R-:W-:Y:S01]  /*10d30*/  IMAD R230, R251, UR55, RZ ;  /* 0x00000037fbe67c24 */ /* 0x000fe2000f8e02ff */
[----:B------:R-:W-:Y:S02]  /*10d40*/  ULDC UR55, c[0x0][0x240] ;  /* 0x0000900000377ab9 */ /* 0x000fe40000000800 */
[----:B------:R-:W2:Y:S04]  /*10d50*/  LDL.LU R247, [R1+0x1d0] ;  /* 0x0001d00001f77983 */ /* 0x000ea80000300800 */
[----:B------:R-:W2:Y:S04]  /*10d60*/  LDL.LU R248, [R1+0x1cc] ;  /* 0x0001cc0001f87983 */ /* 0x000ea80000300800 */
[----:B------:R-:W2:Y:S04]  /*10d70*/  LDL.LU R249, [R1+0x1c8] ;  /* 0x0001c80001f97983 */ /* 0x000ea80000300800 */
[----:B------:R-:W2:Y:S04]  /*10d80*/  LDL.LU R250, [R1+0x1c4] ;  /* 0x0001c40001fa7983 */ /* 0x000ea80000300800 */
[----:B------:R-:W2:Y:S04]  /*10d90*/  LDL.LU R251, [R1+0x1c0] ;  /* 0x0001c00001fb7983 */ /* 0x000ea80000300800 */
[----:B------:R-:W4:Y:S04]  /*10da0*/  LDL.LU R28, [R1+0x1bc] ;  /* 0x0001bc00011c7983 */ /* 0x000f280000300800 */
[----:B------:R-:W3:Y:S04]  /*10db0*/  LDL.LU R29, [R1+0x1b8] ;  /* 0x0001b800011d7983 */ /* 0x000ee80000300800 */
[----:B------:R-:W2:Y:S04]  /*10dc0*/  LDL.LU R20, [R1+0x1b4] ;  /* 0x0001b40001147983 */ /* 0x000ea80000300800 */
[----:B------:R-:W2:Y:S04]  /*10dd0*/  LDL.LU R21, [R1+0x1b0] ;  /* 0x0001b00001157983 */ /* 0x000ea80000300800 */
[----:B------:R-:W4:Y:S04]  /*10de0*/  LDL.LU R7, [R1+0x1ac] ;  /* 0x0001ac0001077983 */ /* 0x000f280000300800 */
[----:B------:R-:W3:Y:S04]  /*10df0*/  LDL.LU R187, [R1+0x1a8] ;  /* 0x0001a80001bb7983 */ /* 0x000ee80000300800 */
[----:B------:R-:W2:Y:S04]  /*10e00*/  LDL.LU R195, [R1+0x1a4] ;  /* 0x0001a40001c37983 */ /* 0x000ea80000300800 */
[----:B------:R-:W2:Y:S04]  /*10e10*/  LDL.LU R194, [R1+0x1a0] ;  /* 0x0001a00001c27983 */ /* 0x000ea80000300800 */
[----:B------:R-:W2:Y:S04]  /*10e20*/  LDL.LU R186, [R1+0x19c] ;  /* 0x00019c0001ba7983 */ /* 0x000ea80000300800 */
[----:B------:R-:W2:Y:S01]  /*10e30*/  LDL.LU R179, [R1+0x198] ;  /* 0x0001980001b37983 */ /* 0x000ea20000300800 */
[----:B---3--:R-:W-:-:S03]  /*10e40*/  IMAD R134, R187, UR25, RZ ;  /* 0x00000019bb867c24 */ /* 0x008fc6000f8e02ff */
[----:B------:R-:W3:Y:S01]  /*10e50*/  LDL.LU R187, [R1+0x194] ;  /* 0x0001940001bb7983 */ /* 0x000ee20000300800 */
[----:B----4-:R-:W-:-:S03]  /*10e60*/  IMAD R135, R7, UR24, RZ ;  /* 0x0000001807877c24 */ /* 0x010fc6000f8e02ff */
[----:B------:R-:W4:Y:S04]  /*10e70*/  LDL.LU R109, [R1+0x190] ;  /* 0x00019000016d7983 */ /* 0x000f280000300800 */
        /* <DEDUP_REMOVED lines=15> */
[----:B------:R-:W-:-:S03]  /*10f70*/  IMAD R127, R28, UR20, RZ ;  /* 0x000000141c7f7c24 */ /* 0x000fc6000f8e02ff */
[----:B------:R-:W4:Y:S01]  /*10f80*/  LDL.LU R44, [R1+0x150] ;  /* 0x00015000012c7983 */ /* 0x000f220000300800 */
[----:B------:R-:W-:-:S03]  /*10f90*/  IMAD R126, R29, UR21, RZ ;  /* 0x000000151d7e7c24 */ /* 0x000fc6000f8e02ff */
[----:B------:R-:W4:Y:S01]  /*10fa0*/  LDL.LU R45, [R1+0x14c] ;  /* 0x00014c00012d7983 */ /* 0x000f220000300800 */
[----:B--2---:R-:W-:-:S03]  /*10fb0*/  IMAD R128, R20, UR22, RZ ;  /* 0x0000001614807c24 */ /* 0x004fc6000f8e02ff */
[----:B------:R-:W2:Y:S04]  /*10fc0*/  LDL.LU R36, [R1+0x148] ;  /* 0x0001480001247983 */ /* 0x000ea80000300800 */
[----:B------:R-:W2:Y:S04]  /*10fd0*/  LDL.LU R37, [R1+0x144] ;  /* 0x0001440001257983 */ /* 0x000ea80000300800 */
[----:B------:R-:W2:Y:S04]  /*10fe0*/  LDL.LU R28, [R1+0x140] ;  /* 0x00014000011c7983 */ /* 0x000ea80000300800 */
[----:B------:R-:W2:Y:S01]  /*10ff0*/  LDL.LU R29, [R1+0x13c] ;  /* 0x00013c00011d7983 */ /* 0x000ea20000300800 */
[----:B------:R-:W-:-:S03]  /*11000*/  IMAD R137, R21, UR23, RZ ;  /* 0x0000001715897c24 */ /* 0x000fc6000f8e02ff */
[----:B------:R-:W2:Y:S04]  /*11010*/  LDL.LU R20, [R1+0x138] ;  /* 0x0001380001147983 */ /* 0x000ea80000300800 */
[----:B------:R-:W2:Y:S01]  /*11020*/  LDL.LU R21, [R1+0x134] ;  /* 0x0001340001157983 */ /* 0x000ea20000300800 */
[----:B------:R-:W-:Y:S02]  /*11030*/  IMAD R142, R179, UR29, RZ ;  /* 0x0000001db38e7c24 */ /* 0x000fe4000f8e02ff */
[----:B------:R-:W-:Y:S01]  /*11040*/  IMAD R143, R186, UR28, RZ ;  /* 0x0000001cba8f7c24 */ /* 0x000fe2000f8e02ff */
[----:B------:R-:W2:Y:S01]  /*11050*/  LDL.LU R179, [R1+0x130] ;  /* 0x0001300001b37983 */ /* 0x000ea20000300800 */
[----:B------:R-:W-:-:S03]  /*11060*/  IMAD R145, R194, UR27, RZ ;  /* 0x0000001bc2917c24 */ /* 0x000fc6000f8e02ff */
[----:B------:R-:W2:Y:S01]  /*11070*/  LDL.LU R186, [R1+0x8c] ;  /* 0x00008c0001ba7983 */ /* 0x000ea20000300800 */
[----:B------:R-:W-:Y:S02]  /*11080*/  IMAD R136, R195, UR26, RZ ;  /* 0x0000001ac3887c24 */ /* 0x000fe4000f8e02ff */
[----:B------:R-:W-:Y:S02]  /*11090*/  IMAD R4, R4, UR60, RZ ;  /* 0x0000003c04047c24 */ /* 0x000fe4000f8e02ff */
[----:B------:R-:W-:Y:S01]  /*110a0*/  IMAD R228, R228, UR53, RZ ;  /* 0x00000035e4e47c24 */ /* 0x000fe2000f8e02ff */
[----:B------:R-:W-:Y:S01]  /*110b0*/  ULDC UR53, c[0x0][0x240] ;  /* 0x0000900000357ab9 */ /* 0x000fe20000000800 */
[----:B------:R-:W-:Y:S01]  /*110c0*/  IMAD R229, R229, UR54, RZ ;  /* 0x00000036e5e57c24 */ /* 0x000fe2000f8e02ff */
[----:B------:R-:W-:Y:S01]  /*110d0*/  ULDC UR54, c[0x0][0x240] ;  /* 0x0000900000367ab9 */ /* 0x000fe20000000800 */
[----:B------:R-:W-:Y:S01]  /*110e0*/  IMAD R226, R226, UR51, RZ ;  /* 0x00000033e2e27c24 */ /* 0x000fe2000f8e02ff */
[----:B------:R-:W-:Y:S01]  /*110f0*/  ULDC UR51, c[0x0][0x240] ;  /* 0x0000900000337ab9 */ /* 0x000fe20000000800 */
[----:B------:R-:W-:Y:S01]  /*11100*/  IMAD R227, R227, UR52, RZ ;  /* 0x00000034e3e37c24 */ /* 0x000fe2000f8e02ff */
[----:B------:R-:W-:Y:S01]  /*11110*/  ULDC UR52, c[0x0][0x240] ;  /* 0x0000900000347ab9 */ /* 0x000fe20000000800 */
[----:B---3--:R-:W-:-:S02]  /*11120*/  IMAD R144, R187, UR30, RZ ;  /* 0x0000001ebb907c24 */ /* 0x008fc4000f8e02ff */
[----:B------:R-:W3:Y:S04]  /*11130*/  LDL.LU R187, [R1+0x9c] ;  /* 0x00009c0001bb7983 */ /* 0x000ee80000300800 */
[----:B------:R-:W3:Y:S04]  /*11140*/  LDL.LU R194, [R1+0x98] ;  /* 0x0000980001c27983 */ /* 0x000ee80000300800 */
[----:B------:R-:W3:Y:S01]  /*11150*/  LDL.LU R195, [R1+0x94] ;  /* 0x0000940001c37983 */ /* 0x000ee20000300800 */
[----:B----4-:R-:W-:-:S03]  /*11160*/  IMAD R150, R7, UR33, RZ ;  /* 0x0000002107967c24 */ /* 0x010fc6000f8e02ff */
[----:B------:R-:W4:Y:S01]  /*11170*/  LDL.LU R7, [R1+0xa0] ;  /* 0x0000a00001077983 */ /* 0x000f220000300800 */
        /* <DEDUP_REMOVED lines=8> */
[----:B------:R-:W-:Y:S02]  /*11200*/  IMAD R236, R236, UR61, RZ ;  /* 0x0000003decec7c24 */ /* 0x000fe4000f8e02ff */
[----:B------:R-:W-:Y:S01]  /*11210*/  IMAD R237, R237, UR7, RZ ;  /* 0x00000007eded7c24 */ /* 0x000fe2000f8e02ff */
[----:B------:R-:W1:Y:S01]  /*11220*/  S2R R8, SR_TID.X ;  /* 0x0000000000087919 */ /* 0x000e620000002100 */
[----:B------:R-:W-:Y:S01]  /*11230*/  IMAD R238, R238, UR5, RZ ;  /* 0x00000005eeee7c24 */ /* 0x000fe2000f8e02ff */
[----:B------:R-:W-:Y:S01]  /*11240*/  ULDC UR7, c[0x0][0x230] ;  /* 0x00008c0000077ab9 */ /* 0x000fe20000000800 */
[----:B------:R-:W-:-:S02]  /*11250*/  IMAD R158, R84, UR37, RZ ;  /* 0x00000025549e7c24 */ /* 0x000fc4000f8e02ff */
[----:B--2---:R-:W-:Y:S01]  /*11260*/  IMAD R193, R28, UR51, RZ ;  /* 0x000000331cc17c24 */ /* 0x004fe2000f8e02ff */
[-C--:B------:R-:W-:Y:S01]  /*11270*/  LEA R28, P2, R6, R0.reuse, 0x2 ;  /* 0x00000000061c7211 */ /* 0x080fe200078410ff */
[----:B------:R-:W-:Y:S01]  /*11280*/  IMAD R190, R20, UR53, RZ ;  /* 0x0000003514be7c24 */ /* 0x000fe2000f8e02ff */
[----:B------:R-:W-:Y:S01]  /*11290*/  LEA R20, P1, R4, R0, 0x2 ;  /* 0x0000000004147211 */ /* 0x000fe200078210ff */
[----:B------:R-:W-:-:S03]  /*112a0*/  IMAD R192, R21, UR54, RZ ;  /* 0x0000003615c07c24 */ /* 0x000fc6000f8e02ff */
[-C--:B------:R-:W-:Y:S01]  /*112b0*/  LEA.HI.X.SX32 R21, R4, R3.reuse, 0x2, P1 ;  /* 0x0000000304157211 */ /* 0x080fe200008f16ff */
[----:B------:R-:W-:Y:S01]  /*112c0*/  IMAD R191, R29, UR52, RZ ;  /* 0x000000341dbf7c24 */ /* 0x000fe2000f8e02ff */
[-C--:B------:R-:W-:Y:S01]  /*112d0*/  LEA R30, P1, R5, R0.reuse, 0x2 ;  /* 0x00000000051e7211 */ /* 0x080fe200078210ff */
[----:B------:R-:W-:Y:S01]  /*112e0*/  IMAD R182, R36, UR49, RZ ;  /* 0x0000003124b67c24 */ /* 0x000fe2000f8e02ff */
[-C--:B------:R-:W-:Y:S01]  /*112f0*/  LEA.HI.X.SX32 R29, R6, R3.reuse, 0x2, P2 ;  /* 0x00000003061d7211 */ /* 0x080fe200010f16ff */
[----:B------:R-:W-:Y:S01]  /*11300*/  IMAD R184, R37, UR50, RZ ;  /* 0x0000003225b87c24 */ /* 0x000fe2000f8e02ff */
[----:B------:R-:W-:Y:S01]  /*11310*/  LEA.HI.X.SX32 R31, R5, R3, 0x2, P1 ;  /* 0x00000003051f7211 */ /* 0x000fe200008f16ff */
[----:B------:R2:W-:Y:S01]  /*11320*/  STL.64 [R1+0x858], R20 ;  /* 0x0008581401007387 */ /* 0x0005e20000100a00 */
[----:B------:R-:W-:Y:S01]  /*11330*/  LEA R4, P6, R203, R0, 0x2 ;  /* 0x00000000cb047211 */ /* 0x000fe200078c10ff */
[----:B------:R-:W-:Y:S02]  /*11340*/  IMAD R185, R44, UR47, RZ ;  /* 0x0000002f2cb97c24 */ /* 0x000fe4000f8e02ff */
[----:B------:R-:W-:Y:S01]  /*11350*/  IMAD R174, R52, UR45, RZ ;  /* 0x0000002d34ae7c24 */ /* 0x000fe2000f8e02ff */
[----:B------:R1:W-:Y:S01]  /*11360*/  STL.64 [R1+0x538], R30 ;  /* 0x0005381e01007387 */ /* 0x0003e20000100a00 */
[----:B------:R-:W-:-:S02]  /*11370*/  IMAD R183, R45, UR48, RZ ;  /* 0x000000302db77c24 */ /* 0x000fc4000f8e02ff */
[----:B------:R-:W-:Y:S01]  /*11380*/  IMAD R176, R53, UR46, RZ ;  /* 0x0000002e35b07c24 */ /* 0x000fe2000f8e02ff */
[----:B------:R1:W-:Y:S01]  /*11390*/  STL.64 [R1+0x850], R28 ;  /* 0x0008501c01007387 */ /* 0x0003e20000100a00 */
[----:B------:R-:W-:Y:S02]  /*113a0*/  IMAD R177, R60, UR43, RZ ;  /* 0x0000002b3cb17c24 */ /* 0x000fe4000f8e02ff */
[----:B------:R-:W-:Y:S01]  /*113b0*/  IMAD R166, R68, UR41, RZ ;  /* 0x0000002944a67c24 */ /* 0x000fe2000f8e02ff */
[-C--:B--2---:R-:W-:Y:S01]  /*113c0*/  LEA R20, P5, R14, R0.reuse, 0x2 ;  /* 0x000000000e147211 */ /* 0x084fe200078a10ff */
[----:B------:R2:W-:Y:S01]  /*113d0*/  STL.64 [R1+0x848], R24 ;  /* 0x0008481801007387 */ /* 0x0005e20000100a00 */
[----:B------:R-:W-:Y:S02]  /*113e0*/  IMAD R175, R61, UR44, RZ ;  /* 0x0000002c3daf7c24 */ /* 0x000fe4000f8e02ff */
[----:B------:R-:W-:Y:S01]  /*113f0*/  IMAD R168, R69, UR42, RZ ;  /* 0x0000002a45a87c24 */ /* 0x000fe2000f8e02ff */
[-C--:B-1----:R-:W-:Y:S01]  /*11400*/  LEA R30, P1, R16, R0.reuse, 0x2 ;  /* 0x00000000101e7211 */ /* 0x082fe200078210ff */
[----:B------:R1:W-:Y:S01]  /*11410*/  STL.64 [R1+0x840], R22 ;  /* 0x0008401601007387 */ /* 0x0003e20000100a00 */
[-C--:B------:R-:W-:Y:S01]  /*11420*/  LEA.HI.X.SX32 R21, R14, R3.reuse, 0x2, P5 ;  /* 0x000000030e157211 */ /* 0x080fe200028f16ff */
[----:B------:R-:W-:Y:S01]  /*11430*/  IMAD R169, R76, UR39, RZ ;  /* 0x000000274ca97c24 */ /* 0x000fe2000f8e02ff */
[-C--:B------:R-:W-:Y:S01]  /*11440*/  LEA R28, P2, R17, R0.reuse, 0x2 ;  /* 0x00000000111c7211 */ /* 0x080fe200078410ff */
[----:B------:R-:W-:Y:S01]  /*11450*/  IMAD R167, R77, UR40, RZ ;  /* 0x000000284da77c24 */ /* 0x000fe2000f8e02ff */
[-C--:B------:R-:W-:Y:S01]  /*11460*/  LEA.HI.X.SX32 R31, R16, R3.reuse, 0x2, P1 ;  /* 0x00000003101f7211 */ /* 0x080fe200008f16ff */
[----:B------:R-:W-:Y:S01]  /*11470*/  IMAD R239, R239, UR6, RZ ;  /* 0x00000006efef7c24 */ /* 0x000fe2000f8e02ff */
[----:B--2---:R-:W-:Y:S01]  /*11480*/  LEA R24, P3, R18, R0, 0x2 ;  /* 0x0000000012187211 */ /* 0x004fe200078610ff */
[----:B------:R2:W-:Y:S01]  /*11490*/  STL.64 [R1+0x838], R20 ;  /* 0x0008381401007387 */ /* 0x0005e20000100a00 */
[----:B------:R-:W-:Y:S01]  /*114a0*/  LEA.HI.X.SX32 R29, R17, R3, 0x2, P2 ;  /* 0x00000003111d7211 */ /* 0x000fe200010f16ff */
[----:B------:R-:W-:-:S02]  /*114b0*/  IMAD R240, R240, UR8, RZ ;  /* 0x00000008f0f07c24 */ /* 0x000fc4000f8e02ff */
[----:B------:R-:W-:Y:S01]  /*114c0*/  IMAD R160, R85, UR38, RZ ;  /* 0x0000002655a07c24 */ /* 0x000fe2000f8e02ff */
[-C--:B-1----:R-:W-:Y:S01]  /*114d0*/  LEA R22, P4, R19, R0.reuse, 0x2 ;  /* 0x0000000013167211 */ /* 0x082fe200078810ff */
[----:B------:R-:W-:Y:S01]  /*114e0*/  STL.64 [R1+0x830], R32 ;  /* 0x0008302001007387 */ /* 0x000fe20000100a00 */
[-C--:B------:R-:W-:Y:S01]  /*114f0*/  LEA R14, P1, R204, R0.reuse, 0x2 ;  /* 0x00000000cc0e7211 */ /* 0x080fe200078210ff */
[----:B------:R-:W-:Y:S01]  /*11500*/  IMAD R241, R241, UR9, RZ ;  /* 0x00000009f1f17c24 */ /* 0x000fe2000f8e02ff */
[-C--:B------:R-:W-:Y:S01]  /*11510*/  LEA.HI.X.SX32 R23, R19, R3.reuse, 0x2, P4 ;  /* 0x0000000313177211 */ /* 0x080fe200020f16ff */
[----:B------:R-:W-:Y:S01]  /*11520*/  IMAD R242, R242, UR10, RZ ;  /* 0x0000000af2f27c24 */ /* 0x000fe2000f8e02ff */
[-C--:B------:R-:W-:Y:S01]  /*11530*/  LEA.HI.X.SX32 R25, R18, R3.reuse, 0x2, P3 ;  /* 0x0000000312197211 */ /* 0x080fe200018f16ff */
[----:B------:R-:W-:Y:S01]  /*11540*/  IMAD R161, R92, UR35, RZ ;  /* 0x000000235ca17c24 */ /* 0x000fe2000f8e02ff */
[CC--:B--2---:R-:W-:Y:S01]  /*11550*/  LEA R20, P5, R202.reuse, R0.reuse, 0x2 ;  /* 0x00000000ca147211 */ /* 0x0c4fe200078a10ff */
[----:B------:R-:W-:Y:S01]  /*11560*/  STL.64 [R1+0x828], R30 ;  /* 0x0008281e01007387 */ /* 0x000fe20000100a00 */
[----:B------:R-:W-:Y:S01]  /*11570*/  LEA R10, P2, R205, R0, 0x2 ;  /* 0x00000000cd0a7211 */ /* 0x000fe200078410ff */
[----:B------:R-:W-:Y:S01]  /*11580*/  IMAD R243, R243, UR11, RZ ;  /* 0x0000000bf3f37c24 */ /* 0x000fe2000f8e02ff */
[-C--:B------:R-:W-:Y:S01]  /*11590*/  LEA.HI.X.SX32 R5, R203, R3.reuse, 0x2, P6 ;  /* 0x00000003cb057211 */ /* 0x080fe200030f16ff */
[----:B------:R1:W-:Y:S01]  /*115a0*/  STL.64 [R1+0x820], R28 ;  /* 0x0008201c01007387 */ /* 0x0003e20000100a00 */
[-C--:B------:R-:W-:Y:S01]  /*115b0*/  LEA.HI.X.SX32 R21, R202, R3.reuse, 0x2, P5 ;  /* 0x00000003ca157211 */ /* 0x080fe200028f16ff */
[----:B------:R-:W-:Y:S01]  /*115c0*/  IMAD R244, R244, UR12, RZ ;  /* 0x0000000cf4f47c24 */ /* 0x000fe2000f8e02ff */
[-C--:B------:R-:W-:Y:S01]  /*115d0*/  LEA.HI.X.SX32 R15, R204, R3.reuse, 0x2, P1 ;  /* 0x00000003cc0f7211 */ /* 0x080fe200008f16ff */
[----:B------:R2:W-:Y:S01]  /*115e0*/  STL.64 [R1+0x810], R22 ;  /* 0x0008101601007387 */ /* 0x0005e20000100a00 */
[----:B------:R-:W-:Y:S01]  /*115f0*/  LEA.HI.X.SX32 R11, R205, R3, 0x2, P2 ;  /* 0x00000003cd0b7211 */ /* 0x000fe200010f16ff */
[----:B------:R-:W-:-:S02]  /*11600*/  IMAD R245, R245, UR13, RZ ;  /* 0x0000000df5f57c24 */ /* 0x000fc4000f8e02ff */
[----:B------:R-:W-:Y:S01]  /*11610*/  IMAD R151, R100, UR32, RZ ;  /* 0x0000002064977c24 */ /* 0x000fe2000f8e02ff */
[----:B------:R2:W-:Y:S01]  /*11620*/  STL.64 [R1+0x818], R24 ;  /* 0x0008181801007387 */ /* 0x0005e20000100a00 */
[----:B------:R-:W-:Y:S02]  /*11630*/  IMAD R159, R93, UR36, RZ ;  /* 0x000000245d9f7c24 */ /* 0x000fe4000f8e02ff */
[----:B------:R-:W-:Y:S01]  /*11640*/  IMAD R246, R246, UR14, RZ ;  /* 0x0000000ef6f67c24 */ /* 0x000fe2000f8e02ff */
[-C--:B-1----:R-:W-:Y:S01]  /*11650*/  LEA R28, P3, R206, R0.reuse, 0x2 ;  /* 0x00000000ce1c7211 */ /* 0x082fe200078610ff */
[----:B------:R1:W-:Y:S01]  /*11660*/  STL.64 [R1+0x800], R4 ;  /* 0x0008000401007387 */ /* 0x0003e20000100a00 */
[----:B------:R-:W-:Y:S01]  /*11670*/  IMAD R247, R247, UR15, RZ ;  /* 0x0000000ff7f77c24 */ /* 0x000fe2000f8e02ff */
[-C--:B--2---:R-:W-:Y:S01]  /*11680*/  LEA R22, P4, R207, R0.reuse, 0x2 ;  /* 0x00000000cf167211 */ /* 0x084fe200078810ff */
[----:B------:R-:W-:Y:S01]  /*11690*/  IMAD R248, R248, UR16, RZ ;  /* 0x00000010f8f87c24 */ /* 0x000fe2000f8e02ff */
[----:B------:R-:W-:Y:S01]  /*116a0*/  STL.64 [R1+0x808], R20 ;  /* 0x0008081401007387 */ /* 0x000fe20000100a00 */
[-C--:B------:R-:W-:Y:S01]  /*116b0*/  LEA R36, P1, R210, R0.reuse, 0x2 ;  /* 0x00000000d2247211 */ /* 0x080fe200078210ff */
[----:B------:R-:W-:Y:S01]  /*116c0*/  IMAD R152, R101, UR34, RZ ;  /* 0x0000002265987c24 */ /* 0x000fe2000f8e02ff */
[----:B------:R-:W-:Y:S01]  /*116d0*/  LEA R24, P5, R208, R0, 0x2 ;  /* 0x00000000d0187211 */ /* 0x000fe200078a10ff */
[----:B------:R-:W-:Y:S01]  /*116e0*/  STL.64 [R1+0x7f8], R14 ;  /* 0x0007f80e01007387 */ /* 0x000fe20000100a00 */
[----:B------:R-:W-:Y:S01]  /*116f0*/  LEA.HI.X.SX32 R29, R206, R3, 0x2, P3 ;  /* 0x00000003ce1d7211 */ /* 0x000fe200018f16ff */
[----:B------:R-:W-:-:S02]  /*11700*/  IMAD R249, R249, UR17, RZ ;  /* 0x00000011f9f97c24 */ /* 0x000fc4000f8e02ff */
[----:B------:R-:W-:Y:S01]  /*11710*/  IMAD R250, R250, UR18, RZ ;  /* 0x00000012fafa7c24 */ /* 0x000fe2000f8e02ff */
[-C--:B-1----:R-:W-:Y:S01]  /*11720*/  LEA R4, P6, R209, R0.reuse, 0x2 ;  /* 0x00000000d1047211 */ /* 0x082fe200078c10ff */
[----:B------:R1:W-:Y:S01]  /*11730*/  STL.64 [R1+0x7f0], R10 ;  /* 0x0007f00a01007387 */ /* 0x0003e20000100a00 */
[-C--:B------:R-:W-:Y:S01]  /*11740*/  LEA R30, P2, R211, R0.reuse, 0x2 ;  /* 0x00000000d31e7211 */ /* 0x080fe200078410ff */
[----:B------:R-:W-:Y:S01]  /*11750*/  IMAD R251, R251, UR19, RZ ;  /* 0x00000013fbfb7c24 */ /* 0x000fe2000f8e02ff */
[-C--:B------:R-:W-:Y:S01]  /*11760*/  LEA.HI.X.SX32 R23, R207, R3.reuse, 0x2, P4 ;  /* 0x00000003cf177211 */ /* 0x080fe200020f16ff */
[----:B------:R-:W-:Y:S01]  /*11770*/  IMAD R153, R109, UR31, RZ ;  /* 0x0000001f6d997c24 */ /* 0x000fe2000f8e02ff */
[-C--:B------:R-:W-:Y:S01]  /*11780*/  LEA R32, P3, R212, R0.reuse, 0x2 ;  /* 0x00000000d4207211 */ /* 0x080fe200078610ff */
[----:B------:R-:W-:Y:S01]  /*11790*/  IMAD R179, R179, UR55, RZ ;  /* 0x00000037b3b37c24 */ /* 0x000fe2000f8e02ff */
[-C--:B------:R-:W-:Y:S01]  /*117a0*/  LEA.HI.X.SX32 R25, R208, R3.reuse, 0x2, P5 ;  /* 0x00000003d0197211 */ /* 0x080fe200028f16ff */
[----:B------:R-:W-:Y:S01]  /*117b0*/  IMAD R186, R186, UR56, RZ ;  /* 0x00000038baba7c24 */ /* 0x000fe2000f8e02ff */
[-C--:B------:R-:W-:Y:S01]  /*117c0*/  LEA.HI.X.SX32 R5, R209, R3.reuse, 0x2, P6 ;  /* 0x00000003d1057211 */ /* 0x080fe200030f16ff */
[----:B------:R-:W-:Y:S01]  /*117d0*/  STL.64 [R1+0x7e8], R28 ;  /* 0x0007e81c01007387 */ /* 0x000fe20000100a00 */
[-C--:B------:R-:W-:Y:S01]  /*117e0*/  LEA.HI.X.SX32 R37, R210, R3.reuse, 0x2, P1 ;  /* 0x00000003d2257211 */ /* 0x080fe200008f16ff */
[----:B------:R-:W-:Y:S01]  /*117f0*/  UIADD3 UR7, UR7, 0x3f, URZ ;  /* 0x0000003f07077890 */ /* 0x000fe2000fffe03f */
[-C--:B-1----:R-:W-:Y:S01]  /*11800*/  LEA R10, P4, R213, R0.reuse, 0x2 ;  /* 0x00000000d50a7211 */ /* 0x082fe200078810ff */
[----:B------:R-:W-:Y:S01]  /*11810*/  STL.64 [R1+0x7e0], R22 ;  /* 0x0007e01601007387 */ /* 0x000fe20000100a00 */
[-C--:B------:R-:W-:Y:S01]  /*11820*/  LEA.HI.X.SX32 R31, R211, R3.reuse, 0x2, P2 ;  /* 0x00000003d31f7211 */ /* 0x080fe200010f16ff */
[----:B------:R-:W1:Y:S01]  /*11830*/  S2UR UR61, SR_CgaCtaId ;  /* 0x00000000003d79c3 */ /* 0x000e620000008800 */
[-C--:B------:R-:W-:Y:S01]  /*11840*/  LEA R44, P5, R214, R0.reuse, 0x2 ;  /* 0x00000000d62c7211 */ /* 0x080fe200078a10ff */
[----:B------:R-:W-:Y:S01]  /*11850*/  STL.64 [R1+0x7d8], R24 ;  /* 0x0007d81801007387 */ /* 0x000fe20000100a00 */
[-C--:B------:R-:W-:Y:S01]  /*11860*/  LEA.HI.X.SX32 R33, R212, R3.reuse, 0x2, P3 ;  /* 0x00000003d4217211 */ /* 0x080fe200018f16ff */
[----:B------:R-:W-:Y:S01]  /*11870*/  ULDC UR5, c[0x0][0x230] ;  /* 0x00008c0000057ab9 */ /* 0x000fe20000000800 */
[-C--:B------:R-:W-:Y:S01]  /*11880*/  LEA R38, P6, R215, R0.reuse, 0x2 ;  /* 0x00000000d7267211 */ /* 0x080fe200078c10ff */
[----:B------:R2:W-:Y:S01]  /*11890*/  STL.64 [R1+0x7d0], R4 ;  /* 0x0007d00401007387 */ /* 0x0005e20000100a00 */
[----:B------:R-:W-:Y:S01]  /*118a0*/  LEA.HI.X.SX32 R11, R213, R3, 0x2, P4 ;  /* 0x00000003d50b7211 */ /* 0x000fe200020f16ff */
[----:B------:R-:W1:Y:S01]  /*118b0*/  LDC R14, c[0x0][0x230] ;  /* 0x00008c00ff0e7b82 */ /* 0x000e620000000800 */
[-C--:B------:R-:W-:Y:S01]  /*118c0*/  LEA R40, P1, R216, R0.reuse, 0x2 ;  /* 0x00000000d8287211 */ /* 0x080fe200078210ff */
[----:B------:R-:W-:Y:S01]  /*118d0*/  STL.64 [R1+0x7c8], R36 ;  /* 0x0007c82401007387 */ /* 0x000fe20000100a00 */
[----:B------:R-:W-:-:S02]  /*118e0*/  LEA R52, P3, R218, R0, 0x2 ;  /* 0x00000000da347211 */ /* 0x000fc400078610ff */
[-C--:B------:R-:W-:Y:S01]  /*118f0*/  LEA.HI.X.SX32 R45, R214, R3.reuse, 0x2, P5 ;  /* 0x00000003d62d7211 */ /* 0x080fe200028f16ff */
[----:B------:R-:W-:Y:S01]  /*11900*/  STL.64 [R1+0x7c0], R30 ;  /* 0x0007c01e01007387 */ /* 0x000fe20000100a00 */
[-C--:B------:R-:W-:Y:S01]  /*11910*/  LEA R46, P4, R219, R0.reuse, 0x2 ;  /* 0x00000000db2e7211 */ /* 0x080fe200078810ff */
[----:B------:R-:W1:Y:S01]  /*11920*/  LDC R6, c[0x0][0x230] ;  /* 0x00008c00ff067b82 */ /* 0x000e620000000800 */
[-C--:B--2---:R-:W-:Y:S01]  /*11930*/  LEA R4, P2, R217, R0.reuse, 0x2 ;  /* 0x00000000d9047211 */ /* 0x084fe200078410ff */
[----:B------:R-:W-:Y:S01]  /*11940*/  STL.64 [R1+0x7b8], R32 ;  /* 0x0007b82001007387 */ /* 0x000fe20000100a00 */
[-C--:B------:R-:W-:Y:S02]  /*11950*/  LEA.HI.X.SX32 R39, R215, R3.reuse, 0x2, P6 ;  /* 0x00000003d7277211 */ /* 0x080fe400030f16ff */
[----:B------:R-:W-:Y:S01]  /*11960*/  LEA R48, P5, R220, R0, 0x2 ;  /* 0x00000000dc307211 */ /* 0x000fe200078a10ff */
[----:B------:R2:W-:Y:S01]  /*11970*/  STL.64 [R1+0x7b0], R10 ;  /* 0x0007b00a01007387 */ /* 0x0005e20000100a00 */
[-C--:B------:R-:W-:Y:S01]  /*11980*/  LEA.HI.X.SX32 R41, R216, R3.reuse, 0x2, P1 ;  /* 0x00000003d8297211 */ /* 0x080fe200008f16ff */
[----:B------:R-:W1:Y:S01]  /*11990*/  LDC R15, c[0x0][0x230] ;  /* 0x00008c00ff0f7b82 */ /* 0x000e620000000800 */
[-C--:B------:R-:W-:Y:S01]  /*119a0*/  LEA.HI.X.SX32 R5, R217, R3.reuse, 0x2, P2 ;  /* 0x00000003d9057211 */ /* 0x080fe200010f16ff */
[----:B------:R-:W-:Y:S01]  /*119b0*/  STL.64 [R1+0x7a8], R44 ;  /* 0x0007a82c01007387 */ /* 0x000fe20000100a00 */
[----:B------:R-:W-:-:S02]  /*119c0*/  LEA.HI.X.SX32 R53, R218, R3, 0x2, P3 ;  /* 0x00000003da357211 */ /* 0x000fc400018f16ff */
[-C--:B------:R-:W-:Y:S01]  /*119d0*/  LEA.HI.X.SX32 R47, R219, R3.reuse, 0x2, P4 ;  /* 0x00000003db2f7211 */ /* 0x080fe200020f16ff */
[----:B------:R-:W-:Y:S01]  /*119e0*/  STL.64 [R1+0x7a0], R38 ;  /* 0x0007a02601007387 */ /* 0x000fe20000100a00 */
[-C--:B------:R-:W-:Y:S01]  /*119f0*/  LEA R60, P1, R222, R0.reuse, 0x2 ;  /* 0x00000000de3c7211 */ /* 0x080fe200078210ff */
[----:B------:R-:W-:Y:S01]  /*11a00*/  UISETP.GT.AND UP0, UPT, UR7, 0x3f, UPT ;  /* 0x0000003f0700788c */ /* 0x000fe2000bf04270 */
[-C--:B--2---:R-:W-:Y:S01]  /*11a10*/  LEA R10, P6, R221, R0.reuse, 0x2 ;  /* 0x00000000dd0a7211 */ /* 0x084fe200078c10ff */
[----:B------:R-:W-:Y:S01]  /*11a20*/  STL.64 [R1+0x798], R40 ;  /* 0x0007982801007387 */ /* 0x000fe20000100a00 */
[-C--:B------:R-:W-:Y:S02]  /*11a30*/  LEA.HI.X.SX32 R49, R220, R3.reuse, 0x2, P5 ;  /* 0x00000003dc317211 */ /* 0x080fe400028f16ff */
[----:B------:R-:W-:Y:S01]  /*11a40*/  LOP3.LUT R9, R8, 0x3f, RZ, 0xc0, !PT ;  /* 0x0000003f08097812 */ /* 0x000fe200078ec0ff */
[----:B------:R2:W-:Y:S01]  /*11a50*/  STL.64 [R1+0x790], R4 ;  /* 0x0007900401007387 */ /* 0x0005e20000100a00 */
[-C--:B------:R-:W-:Y:S01]  /*11a60*/  LEA R54, P2, R223, R0.reuse, 0x2 ;  /* 0x00000000df367211 */ /* 0x080fe200078410ff */
[----:B---3--:R-:W-:Y:S01]  /*11a70*/  IMAD R187, R187, UR57, RZ ;  /* 0x00000039bbbb7c24 */ /* 0x008fe2000f8e02ff */
[-C--:B------:R-:W-:Y:S01]  /*11a80*/  LEA.HI.X.SX32 R11, R221, R3.reuse, 0x2, P6 ;  /* 0x00000003dd0b7211 */ /* 0x080fe200030f16ff */
[----:B------:R-:W-:Y:S01]  /*11a90*/  STL.64 [R1+0x788], R52 ;  /* 0x0007883401007387 */ /* 0x000fe20000100a00 */
[-C--:B------:R-:W-:Y:S01]  /*11aa0*/  LEA R56, P3, R224, R0.reuse, 0x2 ;  /* 0x00000000e0387211 */ /* 0x080fe200078610ff */
[----:B------:R-:W-:Y:S01]  /*11ab0*/  IMAD R194, R194, UR58, RZ ;  /* 0x0000003ac2c27c24 */ /* 0x000fe2000f8e02ff */
[-C--:B--2---:R-:W-:Y:S01]  /*11ac0*/  LEA R4, P4, R225, R0.reuse, 0x2 ;  /* 0x00000000e1047211 */ /* 0x084fe200078810ff */
[----:B------:R-:W-:Y:S01]  /*11ad0*/  STL.64 [R1+0x780], R46 ;  /* 0x0007802e01007387 */ /* 0x000fe20000100a00 */
[-C--:B------:R-:W-:Y:S01]  /*11ae0*/  LEA R68, P5, R226, R0.reuse, 0x2 ;  /* 0x00000000e2447211 */ /* 0x080fe200078a10ff */
[----:B------:R-:W-:Y:S01]  /*11af0*/  IMAD R195, R195, UR59, RZ ;  /* 0x0000003bc3c37c24 */ /* 0x000fe2000f8e02ff */
[-C--:B------:R-:W-:Y:S01]  /*11b00*/  LEA.HI.X.SX32 R61, R222, R3.reuse, 0x2, P1 ;  /* 0x00000003de3d7211 */ /* 0x080fe200008f16ff */
[----:B------:R-:W-:Y:S01]  /*11b10*/  STL.64 [R1+0x778], R48 ;  /* 0x0007783001007387 */ /* 0x000fe20000100a00 */
[-C--:B------:R-:W-:Y:S01]  /*11b20*/  LEA R62, P6, R227, R0.reuse, 0x2 ;  /* 0x00000000e33e7211 */ /* 0x080fe200078c10ff */
[----:B----4-:R-:W-:Y:S01]  /*11b30*/  IMAD R7, R7, UR4, RZ ;  /* 0x0000000407077c24 */ /* 0x010fe2000f8e02ff */
[-C--:B------:R-:W-:Y:S01]  /*11b40*/  LEA.HI.X.SX32 R55, R223, R3.reuse, 0x2, P2 ;  /* 0x00000003df377211 */ /* 0x080fe200010f16ff */
[----:B------:R2:W-:Y:S01]  /*11b50*/  STL.64 [R1+0x770], R10 ;  /* 0x0007700a01007387 */ /* 0x0005e20000100a00 */
[----:B------:R-:W-:Y:S01]  /*11b60*/  LEA R64, P1, R228, R0, 0x2 ;  /* 0x00000000e4407211 */ /* 0x000fe200078210ff */
[----:B------:R-:W-:Y:S01]  /*11b70*/  IMAD.WIDE R18, R2, 0x4, R200 ;  /* 0x0000000402127825 */ /* 0x000fe200078e02c8 */
[-C--:B------:R-:W-:Y:S01]  /*11b80*/  LEA.HI.X.SX32 R57, R224, R3.reuse, 0x2, P3 ;  /* 0x00000003e0397211 */ /* 0x080fe200018f16ff */
[----:B------:R-:W3:Y:S01]  /*11b90*/  LDC R216, c[0x0][0x230] ;  /* 0x00008c00ffd87b82 */ /* 0x000ee20000000800 */
[-C--:B------:R-:W-:Y:S01]  /*11ba0*/  LEA.HI.X.SX32 R5, R225, R3.reuse, 0x2, P4 ;  /* 0x00000003e1057211 */ /* 0x080fe200020f16ff */
[----:B------:R-:W-:Y:S01]  /*11bb0*/  STL.64 [R1+0x768], R60 ;  /* 0x0007683c01007387 */ /* 0x000fe20000100a00 */
[----:B------:R-:W-:-:S02]  /*11bc0*/  LEA.HI.X.SX32 R69, R226, R3, 0x2, P5 ;  /* 0x00000003e2457211 */ /* 0x000fc400028f16ff */
[-C--:B------:R-:W-:Y:S02]  /*11bd0*/  LEA.HI.X.SX32 R63, R227, R3.reuse, 0x2, P6 ;  /* 0x00000003e33f7211 */ /* 0x080fe400030f16ff */
[-C--:B--2---:R-:W-:Y:S01]  /*11be0*/  LEA R10, P2, R229, R0.reuse, 0x2 ;  /* 0x00000000e50a7211 */ /* 0x084fe200078410ff */
[----:B------:R-:W-:Y:S01]  /*11bf0*/  STL.64 [R1+0x760], R54 ;  /* 0x0007603601007387 */ /* 0x000fe20000100a00 */
[-C--:B------:R-:W-:Y:S01]  /*11c00*/  LEA R76, P3, R230, R0.reuse, 0x2 ;  /* 0x00000000e64c7211 */ /* 0x080fe200078610ff */
[----:B------:R-:W-:Y:S01]  /*11c10*/  IMAD.WIDE R16, R2, 0x4, R198 ;  /* 0x0000000402107825 */ /* 0x000fe200078e02c6 */
[-C--:B------:R-:W-:Y:S01]  /*11c20*/  LEA.HI.X.SX32 R65, R228, R3.reuse, 0x2, P1 ;  /* 0x00000003e4417211 */ /* 0x080fe200008f16ff */
[----:B------:R-:W-:Y:S01]  /*11c30*/  STL.64 [R1+0x758], R56 ;  /* 0x0007583801007387 */ /* 0x000fe20000100a00 */
[-C--:B------:R-:W-:Y:S01]  /*11c40*/  LEA R70, P4, R231, R0.reuse, 0x2 ;  /* 0x00000000e7467211 */ /* 0x080fe200078810ff */
[----:B------:R-:W-:Y:S01]  /*11c50*/  IMAD R210, R2, 0x3a, RZ ;  /* 0x0000003a02d27824 */ /* 0x000fe200078e02ff */
[-C--:B------:R-:W-:Y:S01]  /*11c60*/  LEA.HI.X.SX32 R11, R229, R3.reuse, 0x2, P2 ;  /* 0x00000003e50b7211 */ /* 0x080fe200010f16ff */
[----:B------:R2:W-:Y:S01]  /*11c70*/  STL.64 [R1+0x750], R4 ;  /* 0x0007500401007387 */ /* 0x0005e20000100a00 */
[-C--:B------:R-:W-:Y:S01]  /*11c80*/  LEA R72, P5, R232, R0.reuse, 0x2 ;  /* 0x00000000e8487211 */ /* 0x080fe200078a10ff */
[----:B------:R-:W-:Y:S01]  /*11c90*/  IMAD R214, R2, 0x3b, RZ ;  /* 0x0000003b02d67824 */ /* 0x000fe200078e02ff */
[-C--:B------:R-:W-:Y:S01]  /*11ca0*/  LEA R84, P1, R234, R0.reuse, 0x2 ;  /* 0x00000000ea547211 */ /* 0x080fe200078210ff */
[----:B------:R-:W-:Y:S01]  /*11cb0*/  STL.64 [R1+0x748], R68 ;  /* 0x0007484401007387 */ /* 0x000fe20000100a00 */
[-C--:B------:R-:W-:Y:S01]  /*11cc0*/  LEA.HI.X.SX32 R77, R230, R3.reuse, 0x2, P3 ;  /* 0x00000003e64d7211 */ /* 0x080fe200018f16ff */
[----:B------:R-:W4:Y:S01]  /*11cd0*/  LDC R217, c[0x0][0x230] ;  /* 0x00008c00ffd97b82 */ /* 0x000f220000000800 */
[----:B------:R-:W-:Y:S01]  /*11ce0*/  LEA R78, P2, R235, R0, 0x2 ;  /* 0x00000000eb4e7211 */ /* 0x000fe200078410ff */
[----:B------:R-:W-:Y:S01]  /*11cf0*/  STL.64 [R1+0x740], R62 ;  /* 0x0007403e01007387 */ /* 0x000fe20000100a00 */
[----:B------:R-:W-:-:S02]  /*11d00*/  LEA.HI.X.SX32 R71, R231, R3, 0x2, P4 ;  /* 0x00000003e7477211 */ /* 0x000fc400020f16ff */
[CC--:B--2---:R-:W-:Y:S01]  /*11d10*/  LEA R4, P6, R233.reuse, R0.reuse, 0x2 ;  /* 0x00000000e9047211 */ /* 0x0c4fe200078c10ff */
[----:B------:R-:W-:Y:S01]  /*11d20*/  STL.64 [R1+0x738], R64 ;  /* 0x0007384001007387 */ /* 0x000fe20000100a00 */
[-C--:B------:R-:W-:Y:S01]  /*11d30*/  LEA R80, P3, R236, R0.reuse, 0x2 ;  /* 0x00000000ec507211 */ /* 0x080fe200078610ff */
[----:B------:R-:W2:Y:S01]  /*11d40*/  LDC R220, c[0x0][0x230] ;  /* 0x00008c00ffdc7b82 */ /* 0x000ea20000000800 */
[-C--:B------:R-:W-:Y:S01]  /*11d50*/  LEA.HI.X.SX32 R73, R232, R3.reuse, 0x2, P5 ;  /* 0x00000003e8497211 */ /* 0x080fe200028f16ff */
[----:B------:R1:W-:Y:S01]  /*11d60*/  STL.64 [R1+0x730], R10 ;  /* 0x0007300a01007387 */ /* 0x0003e20000100a00 */
[-C--:B------:R-:W-:Y:S02]  /*11d70*/  LEA.HI.X.SX32 R5, R233, R3.reuse, 0x2, P6 ;  /* 0x00000003e9057211 */ /* 0x080fe400030f16ff */
[-C--:B------:R-:W-:Y:S01]  /*11d80*/  LEA.HI.X.SX32 R85, R234, R3.reuse, 0x2, P1 ;  /* 0x00000003ea557211 */ /* 0x080fe200008f16ff */
[----:B------:R-:W-:Y:S01]  /*11d90*/  STL.64 [R1+0x728], R76 ;  /* 0x0007284c01007387 */ /* 0x000fe20000100a00 */
[-C--:B------:R-:W-:Y:S01]  /*11da0*/  LEA.HI.X.SX32 R79, R235, R3.reuse, 0x2, P2 ;  /* 0x00000003eb4f7211 */ /* 0x080fe200010f16ff */
[----:B------:R-:W-:Y:S01]  /*11db0*/  USEL UR4, URZ, 0x4, !UP0 ;  /* 0x000000043f047887 */ /* 0x000fe2000c000000 */
[----:B------:R-:W-:Y:S01]  /*11dc0*/  LEA R92, P5, R238, R0, 0x2 ;  /* 0x00000000ee5c7211 */ /* 0x000fe200078a10ff */
[----:B------:R-:W-:Y:S01]  /*11dd0*/  STL.64 [R1+0x720], R70 ;  /* 0x0007204601007387 */ /* 0x000fe20000100a00 */
[----:B------:R-:W-:-:S02]  /*11de0*/  LEA.HI.X.SX32 R81, R236, R3, 0x2, P3 ;  /* 0x00000003ec517211 */ /* 0x000fc400018f16ff */
[----:B------:R-:W-:Y:S02]  /*11df0*/  ISETP.GE.AND P0, PT, R9, UR5, PT ;  /* 0x0000000509007c0c */ /* 0x000fe4000bf06270 */
[-C--:B-1----:R-:W-:Y:S01]  /*11e00*/  LEA R10, P4, R237, R0.reuse, 0x2 ;  /* 0x00000000ed0a7211 */ /* 0x082fe200078810ff */
[----:B------:R-:W-:Y:S01]  /*11e10*/  STL.64 [R1+0x718], R72 ;  /* 0x0007184801007387 */ /* 0x000fe20000100a00 */
[-C--:B------:R-:W-:Y:S01]  /*11e20*/  LEA R86, P6, R239, R0.reuse, 0x2 ;  /* 0x00000000ef567211 */ /* 0x080fe200078c10ff */
[----:B------:R-:W-:Y:S01]  /*11e30*/  IMAD.WIDE R212, R214, 0x4, R200 ;  /* 0x00000004d6d47825 */ /* 0x000fe200078e02c8 */
[-C--:B------:R-:W-:Y:S01]  /*11e40*/  LEA.HI.X.SX32 R11, R237, R3.reuse, 0x2, P4 ;  /* 0x00000003ed0b7211 */ /* 0x080fe200020f16ff */
[----:B------:R1:W-:Y:S01]  /*11e50*/  STL.64 [R1+0x710], R4 ;  /* 0x0007100401007387 */ /* 0x0003e20000100a00 */
[-C--:B------:R-:W-:Y:S01]  /*11e60*/  LEA R88, P1, R240, R0.reuse, 0x2 ;  /* 0x00000000f0587211 */ /* 0x080fe200078210ff */
[----:B------:R-:W-:Y:S01]  /*11e70*/  IMAD R218, R2, 0x3c, RZ ;  /* 0x0000003c02da7824 */ /* 0x000fe200078e02ff */
[-C--:B------:R-:W-:Y:S01]  /*11e80*/  LEA R100, P3, R242, R0.reuse, 0x2 ;  /* 0x00000000f2647211 */ /* 0x080fe200078610ff */
[----:B------:R-:W-:Y:S01]  /*11e90*/  STL.64 [R1+0x708], R84 ;  /* 0x0007085401007387 */ /* 0x000fe20000100a00 */
[-C--:B------:R-:W-:Y:S01]  /*11ea0*/  LEA.HI.X.SX32 R93, R238, R3.reuse, 0x2, P5 ;  /* 0x00000003ee5d7211 */ /* 0x080fe200028f16ff */
[C---:B------:R-:W-:Y:S01]  /*11eb0*/  IMAD R222, R2.reuse, 0x3d, RZ ;  /* 0x0000003d02de7824 */ /* 0x040fe200078e02ff */
[-C--:B------:R-:W-:Y:S01]  /*11ec0*/  LEA R94, P4, R243, R0.reuse, 0x2 ;  /* 0x00000000f35e7211 */ /* 0x080fe200078810ff */
[----:B------:R-:W-:Y:S01]  /*11ed0*/  STL.64 [R1+0x700], R78 ;  /* 0x0007004e01007387 */ /* 0x000fe20000100a00 */
[----:B------:R-:W-:Y:S01]  /*11ee0*/  LEA.HI.X.SX32 R87, R239, R3, 0x2, P6 ;  /* 0x00000003ef577211 */ /* 0x000fe200030f16ff */
[----:B------:R-:W-:Y:S01]  /*11ef0*/  IMAD R226, R2, 0x3e, RZ ;  /* 0x0000003e02e27824 */ /* 0x000fe200078e02ff */
[----:B------:R-:W2:Y:S01]  /*11f00*/  LDC.64 R232, c[0x0][0x238] ;  /* 0x00008e00ffe87b82 */ /* 0x000ea20000000a00 */
[-C--:B-1----:R-:W-:Y:S01]  /*11f10*/  LEA R4, P2, R241, R0.reuse, 0x2 ;  /* 0x00000000f1047211 */ /* 0x082fe200078410ff */
[----:B------:R-:W-:Y:S01]  /*11f20*/  STL.64 [R1+0x6f8], R80 ;  /* 0x0006f85001007387 */ /* 0x000fe20000100a00 */
[----:B------:R-:W-:-:S02]  /*11f30*/  LEA R96, P5, R244, R0, 0x2 ;  /* 0x00000000f4607211 */ /* 0x000fc400078a10ff */
[-C--:B------:R-:W-:Y:S01]  /*11f40*/  LEA.HI.X.SX32 R89, R240, R3.reuse, 0x2, P1 ;  /* 0x00000003f0597211 */ /* 0x080fe200008f16ff */
[----:B------:R1:W-:Y:S01]  /*11f50*/  STL.64 [R1+0x6f0], R10 ;  /* 0x0006f00a01007387 */ /* 0x0003e20000100a00 */
[-C--:B------:R-:W-:Y:S02]  /*11f60*/  LEA.HI.X.SX32 R5, R241, R3.reuse, 0x2, P2 ;  /* 0x00000003f1057211 */ /* 0x080fe400010f16ff */
[-C--:B------:R-:W-:Y:S01]  /*11f70*/  LEA.HI.X.SX32 R101, R242, R3.reuse, 0x2, P3 ;  /* 0x00000003f2657211 */ /* 0x080fe200018f16ff */
[----:B------:R-:W-:Y:S01]  /*11f80*/  STL.64 [R1+0x6e8], R92 ;  /* 0x0006e85c01007387 */ /* 0x000fe20000100a00 */
[-C--:B------:R-:W-:Y:S02]  /*11f90*/  LEA.HI.X.SX32 R95, R243, R3.reuse, 0x2, P4 ;  /* 0x00000003f35f7211 */ /* 0x080fe400020f16ff */
[----:B------:R-:W-:Y:S01]  /*11fa0*/  LEA R108, P1, R246, R0, 0x2 ;  /* 0x00000000f66c7211 */ /* 0x000fe200078210ff */
[----:B------:R-:W-:Y:S01]  /*11fb0*/  STL.64 [R1+0x6e0], R86 ;  /* 0x0006e05601007387 */ /* 0x000fe20000100a00 */
[----:B------:R-:W-:-:S02]  /*11fc0*/  LEA.HI.X.SX32 R97, R244, R3, 0x2, P5 ;  /* 0x00000003f4617211 */ /* 0x000fc400028f16ff */
[-C--:B-1----:R-:W-:Y:S01]  /*11fd0*/  LEA R10, P6, R245, R0.reuse, 0x2 ;  /* 0x00000000f50a7211 */ /* 0x082fe200078c10ff */
[----:B------:R-:W-:Y:S01]  /*11fe0*/  STL.64 [R1+0x6d8], R88 ;  /* 0x0006d85801007387 */ /* 0x000fe20000100a00 */
[-C--:B------:R-:W-:Y:S02]  /*11ff0*/  LEA R102, P2, R247, R0.reuse, 0x2 ;  /* 0x00000000f7667211 */ /* 0x080fe400078410ff */
[-C--:B------:R-:W-:Y:S01]  /*12000*/  LEA.HI.X.SX32 R11, R245, R3.reuse, 0x2, P6 ;  /* 0x00000003f50b7211 */ /* 0x080fe200030f16ff */
[----:B------:R1:W-:Y:S01]  /*12010*/  STL.64 [R1+0x6d0], R4 ;  /* 0x0006d00401007387 */ /* 0x0003e20000100a00 */
[-C--:B------:R-:W-:Y:S02]  /*12020*/  LEA R104, P3, R248, R0.reuse, 0x2 ;  /* 0x00000000f8687211 */ /* 0x080fe400078610ff */
[----:B------:R-:W-:Y:S01]  /*12030*/  LEA R116, P5, R250, R0, 0x2 ;  /* 0x00000000fa747211 */ /* 0x000fe200078a10ff */
[----:B------:R-:W-:Y:S01]  /*12040*/  STL.64 [R1+0x6c8], R100 ;  /* 0x0006c86401007387 */ /* 0x000fe20000100a00 */
[----:B------:R-:W-:-:S02]  /*12050*/  LEA.HI.X.SX32 R109, R246, R3, 0x2, P1 ;  /* 0x00000003f66d7211 */ /* 0x000fc400008f16ff */
[-C--:B------:R-:W-:Y:S01]  /*12060*/  LEA R110, P6, R251, R0.reuse, 0x2 ;  /* 0x00000000fb6e7211 */ /* 0x080fe200078c10ff */
[----:B------:R-:W-:Y:S01]  /*12070*/  STL.64 [R1+0x6c0], R94 ;  /* 0x0006c05e01007387 */ /* 0x000fe20000100a00 */
[-C--:B------:R-:W-:Y:S02]  /*12080*/  LEA.HI.X.SX32 R103, R247, R3.reuse, 0x2, P2 ;  /* 0x00000003f7677211 */ /* 0x080fe400010f16ff */
[-C--:B-1----:R-:W-:Y:S01]  /*12090*/  LEA R4, P4, R249, R0.reuse, 0x2 ;  /* 0x00000000f9047211 */ /* 0x082fe200078810ff */
[----:B------:R-:W-:Y:S01]  /*120a0*/  STL.64 [R1+0x6b8], R96 ;  /* 0x0006b86001007387 */ /* 0x000fe20000100a00 */
[----:B------:R-:W-:Y:S02]  /*120b0*/  LEA R112, P1, R127, R0, 0x2 ;  /* 0x000000007f707211 */ /* 0x000fe400078210ff */
[-C--:B------:R-:W-:Y:S01]  /*120c0*/  LEA.HI.X.SX32 R105, R248, R3.reuse, 0x2, P3 ;  /* 0x00000003f8697211 */ /* 0x080fe200018f16ff */
[----:B------:R1:W-:Y:S01]  /*120d0*/  STL.64 [R1+0x6b0], R10 ;  /* 0x0006b00a01007387 */ /* 0x0003e20000100a00 */
[----:B------:R-:W-:-:S02]  /*120e0*/  LEA.HI.X.SX32 R5, R249, R3, 0x2, P4 ;  /* 0x00000003f9057211 */ /* 0x000fc400020f16ff */
[-C--:B------:R-:W-:Y:S01]  /*120f0*/  LEA.HI.X.SX32 R117, R250, R3.reuse, 0x2, P5 ;  /* 0x00000003fa757211 */ /* 0x080fe200028f16ff */
[----:B------:R-:W-:Y:S01]  /*12100*/  STL.64 [R1+0x6a8], R108 ;  /* 0x0006a86c01007387 */ /* 0x000fe20000100a00 */
[-C--:B------:R-:W-:Y:S02]  /*12110*/  LEA.HI.X.SX32 R111, R251, R3.reuse, 0x2, P6 ;  /* 0x00000003fb6f7211 */ /* 0x080fe400030f16ff */
[-C--:B------:R-:W-:Y:S01]  /*12120*/  LEA R124, P3, R128, R0.reuse, 0x2 ;  /* 0x00000000807c7211 */ /* 0x080fe200078610ff */
[----:B------:R-:W-:Y:S01]  /*12130*/  STL.64 [R1+0x6a0], R102 ;  /* 0x0006a06601007387 */ /* 0x000fe20000100a00 */
[----:B------:R-:W-:Y:S02]  /*12140*/  LEA.HI.X.SX32 R113, R127, R3, 0x2, P1 ;  /* 0x000000037f717211 */ /* 0x000fe400008f16ff */
[-C--:B-1----:R-:W-:Y:S01]  /*12150*/  LEA R10, P2, R126, R0.reuse, 0x2 ;  /* 0x000000007e0a7211 */ /* 0x082fe200078410ff */
[----:B------:R-:W-:Y:S01]  /*12160*/  STL.64 [R1+0x698], R104 ;  /* 0x0006986801007387 */ /* 0x000fe20000100a00 */
[----:B------:R-:W-:-:S02]  /*12170*/  LEA R118, P4, R137, R0, 0x2 ;  /* 0x0000000089767211 */ /* 0x000fc400078810ff */
[-C--:B------:R-:W-:Y:S01]  /*12180*/  LEA.HI.X.SX32 R11, R126, R3.reuse, 0x2, P2 ;  /* 0x000000037e0b7211 */ /* 0x080fe200010f16ff */
[----:B------:R1:W-:Y:S01]  /*12190*/  STL.64 [R1+0x690], R4 ;  /* 0x0006900401007387 */ /* 0x0003e20000100a00 */
[-C--:B------:R-:W-:Y:S02]  /*121a0*/  LEA R120, P5, R135, R0.reuse, 0x2 ;  /* 0x0000000087787211 */ /* 0x080fe400078a10ff */
[-C--:B------:R-:W-:Y:S01]  /*121b0*/  LEA R132, P1, R136, R0.reuse, 0x2 ;  /* 0x0000000088847211 */ /* 0x080fe200078210ff */
[----:B------:R-:W-:Y:S01]  /*121c0*/  STL.64 [R1+0x688], R116 ;  /* 0x0006887401007387 */ /* 0x000fe20000100a00 */
[-C--:B------:R-:W-:Y:S02]  /*121d0*/  LEA.HI.X.SX32 R125, R128, R3.reuse, 0x2, P3 ;  /* 0x00000003807d7211 */ /* 0x080fe400018f16ff */
[----:B------:R-:W-:Y:S01]  /*121e0*/  LEA R126, P2, R145, R0, 0x2 ;  /* 0x00000000917e7211 */ /* 0x000fe200078410ff */
[----:B------:R-:W-:Y:S01]  /*121f0*/  STL.64 [R1+0x680], R110 ;  /* 0x0006806e01007387 */ /* 0x000fe20000100a00 */
[----:B------:R-:W-:-:S02]  /*12200*/  LEA.HI.X.SX32 R119, R137, R3, 0x2, P4 ;  /* 0x0000000389777211 */ /* 0x000fc400020f16ff */
[CC--:B-1----:R-:W-:Y:S01]  /*12210*/  LEA R4, P6, R134.reuse, R0.reuse, 0x2 ;  /* 0x0000000086047211 */ /* 0x0c2fe200078c10ff */
[----:B------:R-:W-:Y:S01]  /*12220*/  STL.64 [R1+0x678], R112 ;  /* 0x0006787001007387 */ /* 0x000fe20000100a00 */
[----:B------:R-:W-:Y:S02]  /*12230*/  LEA R128, P3, R143, R0, 0x2 ;  /* 0x000000008f807211 */ /* 0x000fe400078610ff */
[-C--:B------:R-:W-:Y:S01]  /*12240*/  LEA.HI.X.SX32 R121, R135, R3.reuse, 0x2, P5 ;  /* 0x0000000387797211 */ /* 0x080fe200028f16ff */
[----:B------:R1:W-:Y:S01]  /*12250*/  STL.64 [R1+0x670], R10 ;  /* 0x0006700a01007387 */ /* 0x0003e20000100a00 */
[-C--:B------:R-:W-:Y:S02]  /*12260*/  LEA.HI.X.SX32 R5, R134, R3.reuse, 0x2, P6 ;  /* 0x0000000386057211 */ /* 0x080fe400030f16ff */
[-C--:B------:R-:W-:Y:S01]  /*12270*/  LEA.HI.X.SX32 R133, R136, R3.reuse, 0x2, P1 ;  /* 0x0000000388857211 */ /* 0x080fe200008f16ff */
[----:B------:R-:W-:Y:S01]  /*12280*/  STL.64 [R1+0x668], R124 ;  /* 0x0006687c01007387 */ /* 0x000fe20000100a00 */
[----:B------:R-:W-:-:S02]  /*12290*/  LEA.HI.X.SX32 R127, R145, R3, 0x2, P2 ;  /* 0x00000003917f7211 */ /* 0x000fc400010f16ff */
[-C--:B------:R-:W-:Y:S01]  /*122a0*/  LEA R140, P5, R144, R0.reuse, 0x2 ;  /* 0x00000000908c7211 */ /* 0x080fe200078a10ff */
[----:B------:R-:W-:Y:S01]  /*122b0*/  STL.64 [R1+0x660], R118 ;  /* 0x0006607601007387 */ /* 0x000fe20000100a00 */
[-C--:B------:R-:W-:Y:S02]  /*122c0*/  LEA.HI.X.SX32 R129, R143, R3.reuse, 0x2, P3 ;  /* 0x000000038f817211 */ /* 0x080fe400018f16ff */
[CC--:B-1----:R-:W-:Y:S01]  /*122d0*/  LEA R10, P4, R142.reuse, R0.reuse, 0x2 ;  /* 0x000000008e0a7211 */ /* 0x0c2fe200078810ff */
[----:B------:R-:W-:Y:S01]  /*122e0*/  STL.64 [R1+0x658], R120 ;  /* 0x0006587801007387 */ /* 0x000fe20000100a00 */
[-C--:B------:R-:W-:Y:S02]  /*122f0*/  LEA R134, P6, R153, R0.reuse, 0x2 ;  /* 0x0000000099867211 */ /* 0x080fe400078c10ff */
[----:B------:R-:W-:Y:S01]  /*12300*/  LEA.HI.X.SX32 R11, R142, R3, 0x2, P4 ;  /* 0x000000038e0b7211 */ /* 0x000fe200020f16ff */
[----:B------:R1:W-:Y:S01]  /*12310*/  STL.64 [R1+0x650], R4 ;  /* 0x0006500401007387 */ /* 0x0003e20000100a00 */
[----:B------:R-:W-:-:S02]  /*12320*/  LEA R136, P1, R151, R0, 0x2 ;  /* 0x0000000097887211 */ /* 0x000fc400078210ff */
[-C--:B------:R-:W-:Y:S01]  /*12330*/  LEA R148, P3, R152, R0.reuse, 0x2 ;  /* 0x0000000098947211 */ /* 0x080fe200078610ff */
        /* <DEDUP_REMOVED lines=17> */
[CC--:B-1----:R-:W-:Y:S01]  /*12450*/  LEA R10, P6, R158.reuse, R0.reuse, 0x2 ;  /* 0x000000009e0a7211 */ /* 0x0c2fe200078c10ff */
        /* <DEDUP_REMOVED lines=11> */
[CC--:B-1----:R-:W-:Y:S01]  /*12510*/  LEA R4, P4, R166.reuse, R0.reuse, 0x2 ;  /* 0x00000000a6047211 */ /* 0x0c2fe200078810ff */
        /* <DEDUP_REMOVED lines=41> */
[-C--:B------:R-:W-:Y:S01]  /*127b0*/  LEA.HI.X.SX32 R189, R192, R3.reuse, 0x2, P5 ;  /* 0x00000003c0bd7211 */ /* 0x080fe200028f16ff */
[----:B------:R-:W-:Y:S01]  /*127c0*/  STL.64 [R1+0x588], R180 ;  /* 0x000588b401007387 */ /* 0x000fe20000100a00 */
[----:B------:R-:W-:-:S03]  /*127d0*/  LEA.HI.X.SX32 R183, R179, R3, 0x2, P6 ;  /* 0x00000003b3b77211 */ /* 0x000fc600030f16ff */
[----:B------:R-:W-:Y:S01]  /*127e0*/  STL.64 [R1+0x580], R174 ;  /* 0x000580ae01007387 */ /* 0x000fe20000100a00 */
[-C--:B------:R-:W-:Y:S02]  /*127f0*/  LEA R196, P3, R194, R0.reuse, 0x2 ;  /* 0x00000000c2c47211 */ /* 0x080fe400078610ff */
[----:B-1----:R-:W-:Y:S01]  /*12800*/  LEA R4, P2, R187, R0, 0x2 ;  /* 0x00000000bb047211 */ /* 0x002fe200078410ff */
[----:B------:R-:W-:Y:S01]  /*12810*/  STL.64 [R1+0x578], R176 ;  /* 0x000578b001007387 */ /* 0x000fe20000100a00 */
[----:B------:R-:W-:-:S03]  /*12820*/  LEA.HI.X.SX32 R185, R186, R3, 0x2, P1 ;  /* 0x00000003bab97211 */ /* 0x000fc600008f16ff */
[----:B------:R1:W-:Y:S01]  /*12830*/  STL.64 [R1+0x570], R10 ;  /* 0x0005700a01007387 */ /* 0x0003e20000100a00 */
[----:B------:R-:W-:-:S03]  /*12840*/  LEA.HI.X.SX32 R5, R187, R3, 0x2, P2 ;  /* 0x00000003bb057211 */ /* 0x000fc600010f16ff */
[----:B------:R-:W2:Y:S01]  /*12850*/  LDL.LU R179, [R1+0x24cc] ;  /* 0x0024cc0001b37983 */ /* 0x000ea20000300800 */
[----:B------:R-:W-:-:S03]  /*12860*/  LEA.HI.X.SX32 R197, R194, R3, 0x2, P3 ;  /* 0x00000003c2c57211 */ /* 0x000fc600018f16ff */
[----:B------:R-:W2:Y:S04]  /*12870*/  LDL.LU R186, [R1+0x24c8] ;  /* 0x0024c80001ba7983 */ /* 0x000ea80000300800 */
[----:B------:R-:W-:Y:S01]  /*12880*/  STL.64 [R1+0x568], R188 ;  /* 0x000568bc01007387 */ /* 0x000fe20000100a00 */
[----:B-1----:R-:W1:Y:S03]  /*12890*/  LDC R11, c[0x0][0x230] ;  /* 0x00008c00ff0b7b82 */ /* 0x002e660000000800 */
[----:B------:R-:W2:Y:S04]  /*128a0*/  LDL.LU R187, [R1+0x24c4] ;  /* 0x0024c40001bb7983 */ /* 0x000ea80000300800 */
[----:B------:R-:W-:Y:S01]  /*128b0*/  STL.64 [R1+0x560], R182 ;  /* 0x000560b601007387 */ /* 0x000fe20000100a00 */
[----:B------:R-:W3:Y:S03]  /*128c0*/  LDC R10, c[0x0][0x230] ;  /* 0x00008c00ff0a7b82 */ /* 0x000ee60000000800 */
[----:B------:R-:W2:Y:S04]  /*128d0*/  LDL.LU R194, [R1+0x24c0] ;  /* 0x0024c00001c27983 */ /* 0x000ea80000300800 */
[----:B------:R4:W-:Y:S02]  /*128e0*/  STL.64 [R1+0x550], R4 ;  /* 0x0005500401007387 */ /* 0x0009e40000100a00 */
[----:B----4-:R-:W4:Y:S01]  /*128f0*/  LDC R4, c[0x0][0x230] ;  /* 0x00008c00ff047b82 */ /* 0x010f220000000800 */
[----:B------:R-:W-:-:S02]  /*12900*/  LEA R190, P4, R195, R0, 0x2 ;  /* 0x00000000c3be7211 */ /* 0x000fc400078810ff */
[----:B------:R-:W-:Y:S01]  /*12910*/  LEA R192, P5, R7, R0, 0x2 ;  /* 0x0000000007c07211 */ /* 0x000fe200078a10ff */
[----:B------:R-:W-:Y:S01]  /*12920*/  IMAD.U32 R0, RZ, RZ, UR4 ;  /* 0x00000004ff007e24 */ /* 0x000fe2000f8e00ff */
[-C--:B------:R-:W-:Y:S02]  /*12930*/  LEA.HI.X.SX32 R191, R195, R3.reuse, 0x2, P4 ;  /* 0x00000003c3bf7211 */ /* 0x080fe400020f16ff */
[----:B------:R-:W-:Y:S02]  /*12940*/  LEA.HI.X.SX32 R193, R7, R3, 0x2, P5 ;  /* 0x0000000307c17211 */ /* 0x000fe400028f16ff */
[----:B-1----:R-:W-:Y:S02]  /*12950*/  IADD3 R3, R11, -0x3, RZ ;  /* 0xfffffffd0b037810 */ /* 0x002fe40007ffe0ff */
[----:B------:R-:W1:Y:S01]  /*12960*/  LDC R11, c[0x0][0x230] ;  /* 0x00008c00ff0b7b82 */ /* 0x000e620000000800 */
[----:B------:R-:W-:Y:S01]  /*12970*/  SEL R0, R0, RZ, !P0 ;  /* 0x000000ff00007207 */ /* 0x000fe20004000000 */
[----:B----4-:R-:W-:-:S06]  /*12980*/  VIADD R5, R4, 0xffffffff ;  /* 0xffffffff04057836 */ /* 0x010fcc0000000000 */
[----:B------:R-:W4:Y:S01]  /*12990*/  LDC R4, c[0x0][0x230] ;  /* 0x00008c00ff047b82 */ /* 0x000f220000000800 */
[----:B------:R-:W-:Y:S01]  /*129a0*/  ISETP.NE.U32.AND P6, PT, R0, RZ, PT ;  /* 0x000000ff0000720c */ /* 0x000fe20003fc5070 */
[----:B---3--:R-:W-:Y:S01]  /*129b0*/  VIADD R0, R10, 0xfffffffc ;  /* 0xfffffffc0a007836 */ /* 0x008fe20000000000 */
[----:B------:R-:W-:Y:S01]  /*129c0*/  ISETP.GE.U32.AND P2, PT, R5, 0x7fffffc0, PT ;  /* 0x7fffffc00500780c */ /* 0x000fe20003f46070 */
[----:B------:R-:W-:Y:S01]  /*129d0*/  IMAD.SHL.U32 R10, R8, 0x10, RZ ;  /* 0x00000010080a7824 */ /* 0x000fe200078e00ff */
[----:B------:R-:W-:-:S03]  /*129e0*/  UMOV UR4, 0x400 ;  /* 0x0000040000047882 */ /* 0x000fc60000000000 */
[----:B------:R-:W3:Y:S01]  /*129f0*/  LDC R5, c[0x0][0x230] ;  /* 0x00008c00ff057b82 */ /* 0x000ee20000000800 */
[----:B------:R-:W-:Y:S01]  /*12a00*/  ISETP.GE.U32.AND P5, PT, R0, 0x7fffffbd, PT ;  /* 0x7fffffbd0000780c */ /* 0x000fe20003fa6070 */
[----:B------:R-:W-:Y:S01]  /*12a10*/  ULEA UR61, UR61, UR4, 0x18 ;  /* 0x000000043d3d7291 */ /* 0x000fe2000f8ec03f */
[----:B------:R-:W-:Y:S02]  /*12a20*/  LOP3.LUT R0, R10, 0x70, RZ, 0xc0, !PT ;  /* 0x000000700a007812 */ /* 0x000fe400078ec0ff */
[----:B------:R-:W-:-:S03]  /*12a30*/  LOP3.LUT R8, R8, 0x7f, RZ, 0xc0, !PT ;  /* 0x0000007f08087812 */ /* 0x000fc600078ec0ff */
[----:B------:R-:W-:Y:S02]  /*12a40*/  IMAD.U32 R10, RZ, RZ, UR61 ;  /* 0x0000003dff0a7e24 */ /* 0x000fe4000f8e00ff */
[----:B------:R-:W-:Y:S01]  /*12a50*/  IMAD R8, R8, 0x80, R0 ;  /* 0x0000008008087824 */ /* 0x000fe200078e0200 */
[----:B------:R-:W-:Y:S01]  /*12a60*/  ISETP.GE.U32.AND P4, PT, R3, 0x7fffffbe, PT ;  /* 0x7fffffbe0300780c */ /* 0x000fe20003f86070 */
[----:B----4-:R-:W-:Y:S02]  /*12a70*/  VIADD R4, R4, 0xfffffffe ;  /* 0xfffffffe04047836 */ /* 0x010fe40000000000 */
[----:B-1----:R-:W-:Y:S01]  /*12a80*/  VIADD R3, R11, 0xffffffde ;  /* 0xffffffde0b037836 */ /* 0x002fe20000000000 */
[----:B------:R-:W-:Y:S02]  /*12a90*/  IADD3 R11, R8, 0x100000, R10 ;  /* 0x00100000080b7810 */ /* 0x000fe40007ffe00a */
[----:B------:R-:W-:Y:S01]  /*12aa0*/  ISETP.GE.U32.AND P3, PT, R4, 0x7fffffbf, PT ;  /* 0x7fffffbf0400780c */ /* 0x000fe20003f66070 */
[----:B------:R-:W-:Y:S01]  /*12ab0*/  VIADD R4, R14, 0xffffffdf ;  /* 0xffffffdf0e047836 */ /* 0x000fe20000000000 */
[----:B------:R-:W-:Y:S01]  /*12ac0*/  ULDC.64 UR4, c[0x0][0x208] ;  /* 0x0000820000047ab9 */ /* 0x000fe20000000a00 */
[----:B------:R-:W1:Y:S01]  /*12ad0*/  LDC R14, c[0x0][0x230] ;  /* 0x00008c00ff0e7b82 */ /* 0x000e620000000800 */
[----:B------:R-:W-:Y:S01]  /*12ae0*/  VIADD R0, R6, 0xffffffdd ;  /* 0xffffffdd06007836 */ /* 0x000fe20000000000 */
[----:B------:R-:W-:Y:S01]  /*12af0*/  @!PT LDS RZ, [RZ] ;  /* 0x00000000fffff984 */ /* 0x000fe20000000800 */
[----:B------:R-:W-:Y:S01]  /*12b00*/  @!PT LDS RZ, [RZ] ;  /* 0x00000000fffff984 */ /* 0x000fe20000000800 */
[----:B------:R-:W-:Y:S01]  /*12b10*/  @!PT LDS RZ, [RZ] ;  /* 0x00000000fffff984 */ /* 0x000fe20000000800 */
[----:B------:R-:W-:Y:S04]  /*12b20*/  LDGSTS.E [R11+-0x60000], desc[UR4][R200.64], !P2 ;  /* 0xa0000000c80b7fae */ /* 0x000fe8000d121844 */
[----:B------:R-:W-:Y:S01]  /*12b30*/  LDGSTS.E [R11+-0x5c000], desc[UR4][R198.64], !P2 ;  /* 0xa4000000c60b7fae */ /* 0x000fe2000d121844 */
[----:B------:R-:W-:Y:S01]  /*12b40*/  ISETP.GE.U32.AND P2, PT, R0, 0x7fffff9e, PT ;  /* 0x7fffff9e0000780c */ /* 0x000fe20003f46070 */
[----:B---3--:R-:W-:Y:S01]  /*12b50*/  VIADD R0, R5, 0xffffffdc ;  /* 0xffffffdc05007836 */ /* 0x008fe20000000000 */
[----:B------:R-:W3:Y:S01]  /*12b60*/  LDC R6, c[0x0][0x230] ;  /* 0x00008c00ff067b82 */ /* 0x000ee20000000800 */
[----:B------:R-:W-:Y:S04]  /*12b70*/  STL.64 [R1+0x558], R184 ;  /* 0x000558b801007387 */ /* 0x000fe80000100a00 */
[----:B------:R-:W4:Y:S04]  /*12b80*/  LDL.LU R195, [R1+0x24bc] ;  /* 0x0024bc0001c37983 */ /* 0x000f280000300800 */
[----:B------:R-:W-:Y:S04]  /*12b90*/  STL.64 [R1+0x548], R196 ;  /* 0x000548c401007387 */ /* 0x000fe80000100a00 */
[----:B------:R-:W4:Y:S04]  /*12ba0*/  LDL.LU R7, [R1+0x24b8] ;  /* 0x0024b80001077983 */ /* 0x000f280000300800 */
[----:B------:R-:W-:Y:S01]  /*12bb0*/  LDGSTS.E [R11+-0x5fffc], desc[UR4][R18.64], !P3 ;  /* 0xa0004000120b7fae */ /* 0x000fe2000d921844 */
[----:B------:R-:W-:-:S03]  /*12bc0*/  ISETP.GE.U32.AND P1, PT, R3, 0x7fffff9f, PT ;  /* 0x7fffff9f0300780c */ /* 0x000fc60003f26070 */
[----:B------:R-:W-:Y:S04]  /*12bd0*/  STL.64 [R1+0x540], R190 ;  /* 0x000540be01007387 */ /* 0x000fe80000100a00 */
[----:B------:R1:W-:Y:S01]  /*12be0*/  LDGSTS.E [R11+-0x5bffc], desc[UR4][R16.64], !P3 ;  /* 0xa4004000100b7fae */ /* 0x0003e2000d921844 */
[----:B------:R-:W-:Y:S01]  /*12bf0*/  ISETP.GE.U32.AND P3, PT, R0, 0x7fffff9d, PT ;  /* 0x7fffff9d0000780c */ /* 0x000fe20003f66070 */
[C---:B------:R-:W-:Y:S02]  /*12c00*/  IMAD.SHL.U32 R0, R2.reuse, 0x2, RZ ;  /* 0x0000000202007824 */ /* 0x040fe400078e00ff */
[----:B------:R-:W-:Y:S01]  /*12c10*/  STL.64 [R1+0x528], R192 ;  /* 0x000528c001007387 */ /* 0x000fe20000100a00 */
[----:B------:R-:W-:-:S03]  /*12c20*/  IMAD R3, R2, 0x3, RZ ;  /* 0x0000000302037824 */ /* 0x000fc600078e02ff */
[----:B------:R-:W-:Y:S01]  /*12c30*/  STL.64 [R1+0x330], R18 ;  /* 0x0003301201007387 */ /* 0x000fe20000100a00 */
[----:B------:R-:W-:-:S03]  /*12c40*/  IMAD.WIDE R206, R0, 0x4, R200 ;  /* 0x0000000400ce7825 */ /* 0x000fc600078e02c8 */
[----:B------:R1:W-:Y:S01]  /*12c50*/  STL.64 [R1+0x320], R16 ;  /* 0x0003201001007387 */ /* 0x0003e20000100a00 */
[----:B------:R-:W-:Y:S01]  /*12c60*/  IMAD.WIDE R204, R0, 0x4, R198 ;  /* 0x0000000400cc7825 */ /* 0x000fe200078e02c6 */
[----:B------:R-:W-:-:S03]  /*12c70*/  ISETP.GE.U32.AND P0, PT, R4, 0x7fffffa0, PT ;  /* 0x7fffffa00400780c */ /* 0x000fc60003f06070 */
[C---:B------:R-:W-:Y:S01]  /*12c80*/  IMAD.WIDE R202, R3.reuse, 0x4, R200 ;  /* 0x0000000403ca7825 */ /* 0x040fe200078e02c8 */
[----:B------:R-:W-:Y:S01]  /*12c90*/  SHF.L.U32 R4, R2, 0x5, RZ ;  /* 0x0000000502047819 */ /* 0x000fe200000006ff */
[----:B------:R-:W-:Y:S01]  /*12ca0*/  LDGSTS.E [R11+-0x5fff8], desc[UR4][R206.64], !P4 ;  /* 0xa0008000ce0b7fae */ /* 0x000fe2000e121844 */
[----:B-1----:R-:W1:Y:S01]  /*12cb0*/  LDC R16, c[0x0][0x230] ;  /* 0x00008c00ff107b82 */ /* 0x002e620000000800 */
[----:B------:R-:W-:Y:S02]  /*12cc0*/  IMAD.WIDE R18, R3, 0x4, R198 ;  /* 0x0000000403127825 */ /* 0x000fe400078e02c6 */
[----:B------:R-:W-:Y:S02]  /*12cd0*/  STL.64 [R1+0x318], R206 ;  /* 0x000318ce01007387 */ /* 0x000fe40000100a00 */
[----:B------:R-:W-:Y:S02]  /*12ce0*/  VIADD R0, R15, 0xfffffffa ;  /* 0xfffffffa0f007836 */ /* 0x000fe40000000000 */
[----:B------:R-:W-:Y:S01]  /*12cf0*/  STL.64 [R1+0x310], R204 ;  /* 0x000310cc01007387 */ /* 0x000fe20000100a00 */
[----:B------:R-:W1:Y:S03]  /*12d00*/  LDC R17, c[0x0][0x230] ;  /* 0x00008c00ff117b82 */ /* 0x000e660000000800 */
[----:B------:R-:W-:Y:S01]  /*12d10*/  LDGSTS.E [R11+-0x5bff8], desc[UR4][R204.64], !P4 ;  /* 0xa4008000cc0b7fae */ /* 0x000fe2000e121844 */
[----:B------:R-:W-:-:S03]  /*12d20*/  VIADD R5, R14, 0xfffffffb ;  /* 0xfffffffb0e057836 */ /* 0x000fc60000000000 */
[----:B------:R-:W-:Y:S01]  /*12d30*/  STL.64 [R1+0x308], R202 ;  /* 0x000308ca01007387 */ /* 0x000fe20000100a00 */
[----:B------:R-:W-:-:S03]  /*12d40*/  IMAD.WIDE R14, R4, 0x4, R198 ;  /* 0x00000004040e7825 */ /* 0x000fc600078e02c6 */
[----:B------:R-:W-:Y:S04]  /*12d50*/  LDGSTS.E [R11+-0x5fff4], desc[UR4][R202.64], !P5 ;  /* 0xa000c000ca0b7fae */ /* 0x000fe8000e921844 */
[----:B------:R3:W-:Y:S04]  /*12d60*/  STL.64 [R1+0x300], R18 ;  /* 0x0003001201007387 */ /* 0x0007e80000100a00 */
[----:B------:R3:W-:Y:S01]  /*12d70*/  LDGSTS.E [R11+-0x5bff4], desc[UR4][R18.64], !P5 ;  /* 0xa400c000120b7fae */ /* 0x0007e2000e921844 */
[----:B------:R-:W-:Y:S01]  /*12d80*/  ISETP.GE.U32.AND P5, PT, R0, 0x7fffffbb, PT ;  /* 0x7fffffbb0000780c */ /* 0x000fe20003fa6070 */
[----:B------:R-:W-:Y:S01]  /*12d90*/  IMAD R0, R2, 0x21, RZ ;  /* 0x0000002102007824 */ /* 0x000fe200078e02ff */
[----:B------:R-:W-:Y:S01]  /*12da0*/  ISETP.GE.U32.AND P4, PT, R5, 0x7fffffbc, PT ;  /* 0x7fffffbc0500780c */ /* 0x000fe20003f86070 */
[----:B---3--:R-:W-:Y:S01]  /*12db0*/  VIADD R3, R6, 0xfffffff9 ;  /* 0xfffffff906037836 */ /* 0x008fe20000000000 */
[----:B------:R-:W3:Y:S01]  /*12dc0*/  LDC R5, c[0x0][0x230] ;  /* 0x00008c00ff057b82 */ /* 0x000ee20000000800 */
[----:B------:R-:W-:-:S07]  /*12dd0*/  IMAD.WIDE R18, R4, 0x4, R200 ;  /* 0x0000000404127825 */ /* 0x000fce00078e02c8 */
[----:B------:R-:W2:Y:S08]  /*12de0*/  LDC R6, c[0x0][0x230] ;  /* 0x00008c00ff067b82 */ /* 0x000eb00000000800 */
[----:B------:R-:W3:Y:S01]  /*12df0*/  LDC R4, c[0x0][0x230] ;  /* 0x00008c00ff047b82 */ /* 0x000ee20000000800 */
[----:B------:R1:W-:Y:S04]  /*12e00*/  STL.64 [R1+0x170], R18 ;  /* 0x0001701201007387 */ /* 0x0003e80000100a00 */
[----:B------:R1:W-:Y:S04]  /*12e10*/  LDGSTS.E [R11+-0x58000], desc[UR4][R18.64], !P0 ;  /* 0xa8000000120b7fae */ /* 0x0003e8000c121844 */
[----:B------:R1:W-:Y:S04]  /*12e20*/  STL.64 [R1+0x168], R14 ;  /* 0x0001680e01007387 */ /* 0x0003e80000100a00 */
[----:B------:R1:W-:Y:S02]  /*12e30*/  LDGSTS.E [R11+-0x54000], desc[UR4][R14.64], !P0 ;  /* 0xac0000000e0b7fae */ /* 0x0003e4000c121844 */
[----:B-1----:R-:W-:Y:S01]  /*12e40*/  IMAD.WIDE R18, R0, 0x4, R200 ;  /* 0x0000000400127825 */ /* 0x002fe200078e02c8 */
[----:B------:R-:W-:-:S03]  /*12e50*/  ISETP.GE.U32.AND P0, PT, R3, 0x7fffffba, PT ;  /* 0x7fffffba0300780c */ /* 0x000fc60003f06070 */
[----:B------:R-:W-:Y:S01]  /*12e60*/  IMAD.WIDE R14, R0, 0x4, R198 ;  /* 0x00000004000e7825 */ /* 0x000fe200078e02c6 */
[----:B------:R1:W-:Y:S03]  /*12e70*/  STL.64 [R1+0x160], R18 ;  /* 0x0001601201007387 */ /* 0x0003e60000100a00 */
[----:B------:R-:W-:Y:S01]  /*12e80*/  IMAD R0, R2, 0x22, RZ ;  /* 0x0000002202007824 */ /* 0x000fe200078e02ff */
[----:B------:R1:W-:Y:S01]  /*12e90*/  LDGSTS.E [R11+-0x57ffc], desc[UR4][R18.64], !P1 ;  /* 0xa8004000120b7fae */ /* 0x0003e2000c921844 */
[----:B------:R-:W-:-:S03]  /*12ea0*/  VIADD R3, R16, 0xfffffff8 ;  /* 0xfffffff810037836 */ /* 0x000fc60000000000 */
[----:B------:R3:W-:Y:S04]  /*12eb0*/  STL.64 [R1+0x158], R14 ;  /* 0x0001580e01007387 */ /* 0x0007e80000100a00 */
[----:B------:R3:W-:Y:S01]  /*12ec0*/  LDGSTS.E [R11+-0x53ffc], desc[UR4][R14.64], !P1 ;  /* 0xac0040000e0b7fae */ /* 0x0007e2000c921844 */
[----:B-1----:R-:W-:Y:S01]  /*12ed0*/  IMAD.WIDE R18, R0, 0x4, R200 ;  /* 0x0000000400127825 */ /* 0x002fe200078e02c8 */
[----:B------:R-:W-:-:S03]  /*12ee0*/  ISETP.GE.U32.AND P1, PT, R3, 0x7fffffb9, PT ;  /* 0x7fffffb90300780c */ /* 0x000fc60003f26070 */
[----:B---3--:R-:W-:Y:S01]  /*12ef0*/  IMAD.WIDE R14, R0, 0x4, R198 ;  /* 0x00000004000e7825 */ /* 0x008fe200078e02c6 */
[----:B------:R1:W-:Y:S03]  /*12f00*/  STL.64 [R1+0x150], R18 ;  /* 0x0001501201007387 */ /* 0x0003e60000100a00 */
[----:B------:R-:W-:Y:S01]  /*12f10*/  IMAD R0, R2, 0x23, RZ ;  /* 0x0000002302007824 */ /* 0x000fe200078e02ff */
[----:B------:R1:W-:Y:S01]  /*12f20*/  LDGSTS.E [R11+-0x57ff8], desc[UR4][R18.64], !P2 ;  /* 0xa8008000120b7fae */ /* 0x0003e2000d121844 */
[----:B------:R-:W-:-:S03]  /*12f30*/  VIADD R3, R17, 0xffffffdb ;  /* 0xffffffdb11037836 */ /* 0x000fc60000000000 */
[----:B------:R3:W-:Y:S01]  /*12f40*/  STL.64 [R1+0x148], R14 ;  /* 0x0001480e01007387 */ /* 0x0007e20000100a00 */
[----:B------:R-:W-:-:S03]  /*12f50*/  IMAD.WIDE R16, R0, 0x4, R198 ;  /* 0x0000000400107825 */ /* 0x000fc600078e02c6 */
[----:B------:R3:W-:Y:S01]  /*12f60*/  LDGSTS.E [R11+-0x53ff8], desc[UR4][R14.64], !P2 ;  /* 0xac0080000e0b7fae */ /* 0x0007e2000d121844 */
[----:B------:R-:W-:Y:S01]  /*12f70*/  ISETP.GE.U32.AND P2, PT, R3, 0x7fffff9c, PT ;  /* 0x7fffff9c0300780c */ /* 0x000fe20003f46070 */
[----:B-1----:R-:W-:-:S04]  /*12f80*/  IMAD.WIDE R18, R0, 0x4, R200 ;  /* 0x0000000400127825 */ /* 0x002fc800078e02c8 */
[----:B------:R-:W-:Y:S01]  /*12f90*/  IMAD.SHL.U32 R0, R2, 0x4, RZ ;  /* 0x0000000402007824 */ /* 0x000fe200078e00ff */
[----:B---3--:R-:W1:Y:S01]  /*12fa0*/  LDC R15, c[0x0][0x230] ;  /* 0x00008c00ff0f7b82 */ /* 0x008e620000000800 */
[----:B------:R-:W-:Y:S01]  /*12fb0*/  LOP3.LUT R14, R8, 0x10, RZ, 0x3c, !PT ;  /* 0x00000010080e7812 */ /* 0x000fe200078e3cff */
[----:B------:R-:W-:Y:S01]  /*12fc0*/  VIADD R3, R4, 0xffffffda ;  /* 0xffffffda04037836 */ /* 0x000fe20000000000 */
[----:B------:R3:W-:Y:S02]  /*12fd0*/  STL.64 [R1+0x140], R18 ;  /* 0x0001401201007387 */ /* 0x0007e40000100a00 */
[----:B------:R-:W-:Y:S02]  /*12fe0*/  IADD3 R14, R10, 0x100000, R14 ;  /* 0x001000000a0e7810 */ /* 0x000fe40007ffe00e */
[----:B------:R3:W-:Y:S01]  /*12ff0*/  LDGSTS.E [R11+-0x57ff4], desc[UR4][R18.64], !P3 ;  /* 0xa800c000120b7fae */ /* 0x0007e2000d921844 */
[----:B------:R-:W1:Y:S03]  /*13000*/  LDC R4, c[0x0][0x230] ;  /* 0x00008c00ff047b82 */ /* 0x000e660000000800 */
[----:B------:R2:W-:Y:S04]  /*13010*/  STL.64 [R1+0x138], R16 ;  /* 0x0001381001007387 */ /* 0x0005e80000100a00 */
[----:B------:R2:W-:Y:S01]  /*13020*/  LDGSTS.E [R11+-0x53ff4], desc[UR4][R16.64], !P3 ;  /* 0xac00c000100b7fae */ /* 0x0005e2000d921844 */
[----:B---3--:R-:W-:Y:S01]  /*13030*/  IMAD.WIDE R18, R0, 0x4, R200 ;  /* 0x0000000400127825 */ /* 0x008fe200078e02c8 */
[----:B------:R-:W-:-:S03]  /*13040*/  ISETP.GE.U32.AND P3, PT, R3, 0x7fffff9b, PT ;  /* 0x7fffff9b0300780c */ /* 0x000fc60003f66070 */
[----:B------:R-:W-:Y:S02]  /*13050*/  VIADD R3, R5, 0xffffffd9 ;  /* 0xffffffd905037836 */ /* 0x000fe40000000000 */
[----:B--2---:R-:W-:Y:S01]  /*13060*/  IMAD.WIDE R16, R0, 0x4, R198 ;  /* 0x0000000400107825 */ /* 0x004fe200078e02c6 */
[----:B------:R2:W-:Y:S01]  /*13070*/  STL.64 [R1+0x2f8], R18 ;  /* 0x0002f81201007387 */ /* 0x0005e20000100a00 */
[----:B------:R-:W3:Y:S02]  /*13080*/  LDC R5, c[0x0][0x230] ;  /* 0x00008c00ff057b82 */ /* 0x000ee40000000800 */
[----:B------:R-:W-:Y:S01]  /*13090*/  IMAD R0, R2, 0x5, RZ ;  /* 0x0000000502007824 */ /* 0x000fe200078e02ff */
[----:B------:R2:W-:Y:S04]  /*130a0*/  LDGSTS.E [R14+-0x60000], desc[UR4][R18.64], !P4 ;  /* 0xa0000000120e7fae */ /* 0x0005e8000e121844 */
[----:B------:R1:W-:Y:S04]  /*130b0*/  STL.64 [R1+0x2f0], R16 ;  /* 0x0002f01001007387 */ /* 0x0003e80000100a00 */
[----:B------:R1:W-:Y:S01]  /*130c0*/  LDGSTS.E [R14+-0x5c000], desc[UR4][R16.64], !P4 ;  /* 0xa4000000100e7fae */ /* 0x0003e2000e121844 */
[----:B--2---:R-:W-:Y:S01]  /*130d0*/  IMAD.WIDE R18, R0, 0x4, R200 ;  /* 0x0000000400127825 */ /* 0x004fe200078e02c8 */
[----:B------:R-:W-:-:S03]  /*130e0*/  ISETP.GE.U32.AND P4, PT, R3, 0x7fffff9a, PT ;  /* 0x7fffff9a0300780c */ /* 0x000fc60003f86070 */
[----:B------:R-:W-:Y:S02]  /*130f0*/  VIADD R3, R6, 0xffffffd8 ;  /* 0xffffffd806037836 */ /* 0x000fe40000000000 */
[----:B-1----:R-:W-:Y:S01]  /*13100*/  IMAD.WIDE R16, R0, 0x4, R198 ;  /* 0x0000000400107825 */ /* 0x002fe200078e02c6 */
[----:B------:R1:W-:Y:S01]  /*13110*/  STL.64 [R1+0x2e8], R18 ;  /* 0x0002e81201007387 */ /* 0x0003e20000100a00 */
[----:B------:R-:W2:Y:S02]  /*13120*/  LDC R6, c[0x0][0x230] ;  /* 0x00008c00ff067b82 */ /* 0x000ea40000000800 */
[----:B------:R-:W-:Y:S01]  /*13130*/  IMAD R0, R2, 0x6, RZ ;  /* 0x0000000602007824 */ /* 0x000fe200078e02ff */
[----:B------:R1:W-:Y:S04]  /*13140*/  LDGSTS.E [R14+-0x5fffc], desc[UR4][R18.64], !P5 ;  /* 0xa0004000120e7fae */ /* 0x0003e8000e921844 */
[----:B------:R3:W-:Y:S04]  /*13150*/  STL.64 [R1+0x2e0], R16 ;  /* 0x0002e01001007387 */ /* 0x0007e80000100a00 */
[----:B------:R3:W-:Y:S01]  /*13160*/  LDGSTS.E [R14+-0x5bffc], desc[UR4][R16.64], !P5 ;  /* 0xa4004000100e7fae */ /* 0x0007e2000e921844 */
[----:B-1----:R-:W-:Y:S01]  /*13170*/  IMAD.WIDE R18, R0, 0x4, R200 ;  /* 0x0000000400127825 */ /* 0x002fe200078e02c8 */
[----:B------:R-:W-:-:S02]  /*13180*/  ISETP.GE.U32.AND P5, PT, R3, 0x7fffff99, PT ;  /* 0x7fffff990300780c */ /* 0x000fc40003fa6070 */
[----:B------:R-:W-:Y:S01]  /*13190*/  IADD3 R3, R15, -0x9, RZ ;  /* 0xfffffff70f037810 */ /* 0x000fe20007ffe0ff */
[----:B---3--:R-:W-:Y:S01]  /*131a0*/  IMAD.WIDE R16, R0, 0x4, R198 ;  /* 0x0000000400107825 */ /* 0x008fe200078e02c6 */
[----:B------:R1:W-:Y:S01]  /*131b0*/  STL.64 [R1+0x2d8], R18 ;  /* 0x0002d81201007387 */ /* 0x0003e20000100a00 */
[----:B------:R-:W3:Y:S02]  /*131c0*/  LDC R15, c[0x0][0x230] ;  /* 0x00008c00ff0f7b82 */ /* 0x000ee40000000800 */
[----:B------:R-:W-:Y:S01]  /*131d0*/  IMAD R0, R2, 0x7, RZ ;  /* 0x0000000702007824 */ /* 0x000fe200078e02ff */
[----:B------:R1:W-:Y:S04]  /*131e0*/  LDGSTS.E [R14+-0x5fff8], desc[UR4][R18.64], !P0 ;  /* 0xa0008000120e7fae */ /* 0x0003e8000c121844 */
[----:B------:R2:W-:Y:S04]  /*131f0*/  STL.64 [R1+0x2d0], R16 ;  /* 0x0002d01001007387 */ /* 0x0005e80000100a00 */
[----:B------:R2:W-:Y:S01]  /*13200*/  LDGSTS.E [R14+-0x5bff8], desc[UR4][R16.64], !P0 ;  /* 0xa4008000100e7fae */ /* 0x0005e2000c121844 */
[----:B-1----:R-:W-:Y:S01]  /*13210*/  IMAD.WIDE R18, R0, 0x4, R200 ;  /* 0x0000000400127825 */ /* 0x002fe200078e02c8 */
[----:B------:R-:W-:-:S03]  /*13220*/  ISETP.GE.U32.AND P0, PT, R3, 0x7fffffb8, PT ;  /* 0x7fffffb80300780c */ /* 0x000fc60003f06070 */
[----:B------:R-:W-:Y:S02]  /*13230*/  VIADD R3, R4, 0xfffffff6 ;  /* 0xfffffff604037836 */ /* 0x000fe40000000000 */
[----:B--2---:R-:W-:Y:S01]  /*13240*/  IMAD.WIDE R16, R0, 0x4, R198 ;  /* 0x0000000400107825 */ /* 0x004fe200078e02c6 */
[----:B------:R1:W-:Y:S01]  /*13250*/  STL.64 [R1+0x2c8], R18 ;  /* 0x0002c81201007387 */ /* 0x0003e20000100a00 */
[----:B------:R-:W2:Y:S02]  /*13260*/  LDC R4, c[0x0][0x230] ;  /* 0x00008c00ff047b82 */ /* 0x000ea40000000800 */
[----:B------:R-:W-:Y:S01]  /*13270*/  IMAD R0, R2, 0x24, RZ ;  /* 0x0000002402007824 */ /* 0x000fe200078e02ff */
[----:B------:R1:W-:Y:S04]  /*13280*/  LDGSTS.E [R14+-0x5fff4], desc[UR4][R18.64], !P1 ;  /* 0xa000c000120e7fae */ /* 0x0003e8000c921844 */
        /* <DEDUP_REMOVED lines=8> */
[----:B------:R-:W-:Y:S02]  /*13310*/  VIADD R3, R5, 0xfffffff5 ;  /* 0xfffffff505037836 */ /* 0x000fe40000000000 */
[----:B------:R-:W3:Y:S01]  /*13320*/  LDC R5, c[0x0][0x230] ;  /* 0x00008c00ff057b82 */ /* 0x000ee20000000800 */
[----:B------:R4:W-:Y:S04]  /*13330*/  STL.64 [R1+0x128], R16 ;  /* 0x0001281001007387 */ /* 0x0009e80000100a00 */
[----:B------:R4:W-:Y:S01]  /*13340*/  LDGSTS.E [R14+-0x54000], desc[UR4][R16.64], !P2 ;  /* 0xac000000100e7fae */ /* 0x0009e2000d121844 */
[----:B-1----:R-:W-:Y:S01]  /*13350*/  IMAD.WIDE R18, R0, 0x4, R200 ;  /* 0x0000000400127825 */ /* 0x002fe200078e02c8 */
[----:B------:R-:W-:-:S03]  /*13360*/  ISETP.GE.U32.AND P2, PT, R3, 0x7fffffb6, PT ;  /* 0x7fffffb60300780c */ /* 0x000fc60003f46070 */
[----:B----4-:R-:W-:Y:S01]  /*13370*/  IMAD.WIDE R16, R0, 0x4, R198 ;  /* 0x0000000400107825 */ /* 0x010fe200078e02c6 */
[----:B------:R1:W-:Y:S03]  /*13380*/  STL.64 [R1+0x120], R18 ;  /* 0x0001201201007387 */ /* 0x0003e60000100a00 */
[----:B------:R-:W-:Y:S01]  /*13390*/  IMAD R0, R2, 0x26, RZ ;  /* 0x0000002602007824 */ /* 0x000fe200078e02ff */
[----:B------:R1:W-:Y:S01]  /*133a0*/  LDGSTS.E [R14+-0x57ffc], desc[UR4][R18.64], !P3 ;  /* 0xa8004000120e7fae */ /* 0x0003e2000d921844 */
[----:B------:R-:W-:Y:S02]  /*133b0*/  VIADD R3, R6, 0xfffffff4 ;  /* 0xfffffff406037836 */ /* 0x000fe40000000000 */
[----:B------:R-:W4:Y:S01]  /*133c0*/  LDC R6, c[0x0][0x230] ;  /* 0x00008c00ff067b82 */ /* 0x000f220000000800 */
[----:B------:R2:W-:Y:S04]  /*133d0*/  STL.64 [R1+0x118], R16 ;  /* 0x0001181001007387 */ /* 0x0005e80000100a00 */
[----:B------:R2:W-:Y:S01]  /*133e0*/  LDGSTS.E [R14+-0x53ffc], desc[UR4][R16.64], !P3 ;  /* 0xac004000100e7fae */ /* 0x0005e2000d921844 */
[----:B-1----:R-:W-:Y:S01]  /*133f0*/  IMAD.WIDE R18, R0, 0x4, R200 ;  /* 0x0000000400127825 */ /* 0x002fe200078e02c8 */
[----:B------:R-:W-:-:S03]  /*13400*/  ISETP.GE.U32.AND P3, PT, R3, 0x7fffffb5, PT ;  /* 0x7fffffb50300780c */ /* 0x000fc60003f66070 */
[----:B--2---:R-:W-:Y:S01]  /*13410*/  IMAD.WIDE R16, R0, 0x4, R198 ;  /* 0x0000000400107825 */ /* 0x004fe200078e02c6 */
[----:B------:R1:W-:Y:S03]  /*13420*/  STL.64 [R1+0x110], R18 ;  /* 0x0001101201007387 */ /* 0x0003e60000100a00 */
[----:B------:R-:W-:Y:S01]  /*13430*/  VIADD R3, R15, 0xffffffd7 ;  /* 0xffffffd70f037836 */ /* 0x000fe20000000000 */
[----:B------:R1:W-:Y:S01]  /*13440*/  LDGSTS.E [R14+-0x57ff8], desc[UR4][R18.64], !P4 ;  /* 0xa8008000120e7fae */ /* 0x0003e2000e121844 */
[----:B------:R-:W-:-:S03]  /*13450*/  IMAD R0, R2, 0x27, RZ ;  /* 0x0000002702007824 */ /* 0x000fc600078e02ff */
[----:B------:R2:W-:Y:S04]  /*13460*/  STL.64 [R1+0x108], R16 ;  /* 0x0001081001007387 */ /* 0x0005e80000100a00 */
[----:B------:R2:W-:Y:S01]  /*13470*/  LDGSTS.E [R14+-0x53ff8], desc[UR4][R16.64], !P4 ;  /* 0xac008000100e7fae */ /* 0x0005e2000e121844 */
[----:B------:R-:W-:Y:S01]  /*13480*/  IMAD.WIDE R202, R0, 0x4, R200 ;  /* 0x0000000400ca7825 */ /* 0x000fe200078e02c8 */
[----:B------:R-:W-:Y:S02]  /*13490*/  ISETP.GE.U32.AND P4, PT, R3, 0x7fffff98, PT ;  /* 0x7fffff980300780c */ /* 0x000fe40003f86070 */
[----:B------:R-:W-:Y:S01]  /*134a0*/  LOP3.LUT R15, R8, 0x20, RZ, 0x3c, !PT ;  /* 0x00000020080f7812 */ /* 0x000fe200078e3cff */
[----:B-1----:R-:W-:Y:S01]  /*134b0*/  IMAD.WIDE R18, R0, 0x4, R198 ;  /* 0x0000000400127825 */ /* 0x002fe200078e02c6 */
[----:B--2---:R-:W1:Y:S03]  /*134c0*/  LDC R16, c[0x0][0x230] ;  /* 0x00008c00ff107b82 */ /* 0x004e660000000800 */
[----:B------:R-:W-:Y:S01]  /*134d0*/  IMAD.SHL.U32 R0, R2, 0x8, RZ ;  /* 0x0000000802007824 */ /* 0x000fe200078e00ff */
[----:B------:R2:W-:Y:S01]  /*134e0*/  LDGSTS.E [R14+-0x57ff4], desc[UR4][R202.64], !P5 ;  /* 0xa800c000ca0e7fae */ /* 0x0005e2000e921844 */
[----:B------:R-:W-:Y:S01]  /*134f0*/  VIADD R3, R4, 0xffffffd6 ;  /* 0xffffffd604037836 */ /* 0x000fe20000000000 */
[----:B------:R-:W-:-:S02]  /*13500*/  IADD3 R15, R10, 0x100000, R15 ;  /* 0x001000000a0f7810 */ /* 0x000fc40007ffe00f */
[----:B------:R2:W-:Y:S01]  /*13510*/  STL.64 [R1+0x100], R202 ;  /* 0x000100ca01007387 */ /* 0x0005e20000100a00 */
[----:B------:R-:W1:Y:S03]  /*13520*/  LDC R4, c[0x0][0x230] ;  /* 0x00008c00ff047b82 */ /* 0x000e660000000800 */
[----:B------:R4:W-:Y:S04]  /*13530*/  STL.64 [R1+0xf8], R18 ;  /* 0x0000f81201007387 */ /* 0x0009e80000100a00 */
[----:B------:R4:W-:Y:S01]  /*13540*/  LDGSTS.E [R14+-0x53ff4], desc[UR4][R18.64], !P5 ;  /* 0xac00c000120e7fae */ /* 0x0009e2000e921844 */
[----:B------:R-:W-:Y:S01]  /*13550*/  ISETP.GE.U32.AND P5, PT, R3, 0x7fffff97, PT ;  /* 0x7fffff970300780c */ /* 0x000fe20003fa6070 */
[----:B------:R-:W1:Y:S01]  /*13560*/  LDC R17, c[0x0][0x230] ;  /* 0x00008c00ff117b82 */ /* 0x000e620000000800 */
[----:B--2---:R-:W-:-:S04]  /*13570*/  IMAD.WIDE R202, R0, 0x4, R200 ;  /* 0x0000000400ca7825 */ /* 0x004fc800078e02c8 */
[----:B---3--:R-:W-:Y:S02]  /*13580*/  VIADD R3, R5, 0xffffffd5 ;  /* 0xffffffd505037836 */ /* 0x008fe40000000000 */
[----:B----4-:R-:W-:Y:S01]  /*13590*/  IMAD.WIDE R18, R0, 0x4, R198 ;  /* 0x0000000400127825 */ /* 0x010fe200078e02c6 */
[----:B------:R-:W2:Y:S01]  /*135a0*/  LDC R5, c[0x0][0x230] ;  /* 0x00008c00ff057b82 */ /* 0x000ea20000000800 */
[----:B------:R3:W-:Y:S02]  /*135b0*/  LDGSTS.E [R15+-0x60000], desc[UR4][R202.64], !P0 ;  /* 0xa0000000ca0f7fae */ /* 0x0007e4000c121844 */
[----:B------:R-:W-:Y:S02]  /*135c0*/  IMAD R0, R2, 0x9, RZ ;  /* 0x0000000902007824 */ /* 0x000fe400078e02ff */
[----:B------:R3:W-:Y:S04]  /*135d0*/  STL.64 [R1+0x2b8], R202 ;  /* 0x0002b8ca01007387 */ /* 0x0007e80000100a00 */
[----:B------:R4:W-:Y:S04]  /*135e0*/  STL.64 [R1+0x2b0], R18 ;  /* 0x0002b01201007387 */ /* 0x0009e80000100a00 */
[----:B------:R4:W-:Y:S01]  /*135f0*/  LDGSTS.E [R15+-0x5c000], desc[UR4][R18.64], !P0 ;  /* 0xa4000000120f7fae */ /* 0x0009e2000c121844 */
[----:B------:R-:W-:Y:S01]  /*13600*/  ISETP.GE.U32.AND P0, PT, R3, 0x7fffff96, PT ;  /* 0x7fffff960300780c */ /* 0x000fe20003f06070 */
[----:B---3--:R-:W-:-:S04]  /*13610*/  IMAD.WIDE R202, R0, 0x4, R200 ;  /* 0x0000000400ca7825 */ /* 0x008fc800078e02c8 */
[----:B------:R-:W-:Y:S02]  /*13620*/  VIADD R3, R6, 0xffffffd4 ;  /* 0xffffffd406037836 */ /* 0x000fe40000000000 */
[----:B----4-:R-:W-:Y:S01]  /*13630*/  IMAD.WIDE R18, R0, 0x4, R198 ;  /* 0x0000000400127825 */ /* 0x010fe200078e02c6 */
[----:B------:R-:W3:Y:S01]  /*13640*/  LDC R6, c[0x0][0x230] ;  /* 0x00008c00ff067b82 */ /* 0x000ee20000000800 */
[----:B------:R4:W-:Y:S02]  /*13650*/  LDGSTS.E [R15+-0x5fffc], desc[UR4][R202.64], !P1 ;  /* 0xa0004000ca0f7fae */ /* 0x0009e4000c921844 */
[----:B------:R-:W-:Y:S02]  /*13660*/  IMAD R0, R2, 0xa, RZ ;  /* 0x0000000a02007824 */ /* 0x000fe400078e02ff */
[----:B------:R4:W-:Y:S04]  /*13670*/  STL.64 [R1+0x2a8], R202 ;  /* 0x0002a8ca01007387 */ /* 0x0009e80000100a00 */
[----:B------:R2:W-:Y:S04]  /*13680*/  STL.64 [R1+0x2a0], R18 ;  /* 0x0002a01201007387 */ /* 0x0005e80000100a00 */
[----:B------:R2:W-:Y:S01]  /*13690*/  LDGSTS.E [R15+-0x5bffc], desc[UR4][R18.64], !P1 ;  /* 0xa4004000120f7fae */ /* 0x0005e2000c921844 */
[----:B------:R-:W-:Y:S01]  /*136a0*/  ISETP.GE.U32.AND P1, PT, R3, 0x7fffff95, PT ;  /* 0x7fffff950300780c */ /* 0x000fe20003f26070 */
[----:B----4-:R-:W-:-:S04]  /*136b0*/  IMAD.WIDE R202, R0, 0x4, R200 ;  /* 0x0000000400ca7825 */ /* 0x010fc800078e02c8 */
[----:B-1----:R-:W-:Y:S02]  /*136c0*/  VIADD R3, R16, 0xfffffff3 ;  /* 0xfffffff310037836 */ /* 0x002fe40000000000 */
[----:B--2---:R-:W-:Y:S01]  /*136d0*/  IMAD.WIDE R18, R0, 0x4, R198 ;  /* 0x0000000400127825 */ /* 0x004fe200078e02c6 */
[----:B------:R-:W1:Y:S01]  /*136e0*/  LDC R16, c[0x0][0x230] ;  /* 0x00008c00ff107b82 */ /* 0x000e620000000800 */
[----:B------:R2:W-:Y:S02]  /*136f0*/  LDGSTS.E [R15+-0x5fff8], desc[UR4][R202.64], !P2 ;  /* 0xa0008000ca0f7fae */ /* 0x0005e4000d121844 */
[----:B------:R-:W-:Y:S02]  /*13700*/  IMAD R0, R2, 0xb, RZ ;  /* 0x0000000b02007824 */ /* 0x000fe400078e02ff */
[----:B------:R2:W-:Y:S04]  /*13710*/  STL.64 [R1+0x298], R202 ;  /* 0x000298ca01007387 */ /* 0x0005e80000100a00 */
[----:B------:R4:W-:Y:S04]  /*13720*/  STL.64 [R1+0x290], R18 ;  /* 0x0002901201007387 */ /* 0x0009e80000100a00 */
[----:B------:R4:W-:Y:S01]  /*13730*/  LDGSTS.E [R15+-0x5bff8], desc[UR4][R18.64], !P2 ;  /* 0xa4008000120f7fae */ /* 0x0009e2000d121844 */
[----:B------:R-:W-:Y:S01]  /*13740*/  ISETP.GE.U32.AND P2, PT, R3, 0x7fffffb4, PT ;  /* 0x7fffffb40300780c */ /* 0x000fe20003f46070 */
[----:B--2---:R-:W-:Y:S01]  /*13750*/  IMAD.WIDE R202, R0, 0x4, R200 ;  /* 0x0000000400ca7825 */ /* 0x004fe200078e02c8 */
[----:B------:R-:W-:-:S02]  /*13760*/  IADD3 R3, R4, -0xe, RZ ;  /* 0xfffffff204037810 */ /* 0x000fc40007ffe0ff */
[----:B------:R-:W2:Y:S01]  /*13770*/  LDC R4, c[0x0][0x230] ;  /* 0x00008c00ff047b82 */ /* 0x000ea20000000800 */
[----:B----4-:R-:W-:Y:S01]  /*13780*/  IMAD.WIDE R18, R0, 0x4, R198 ;  /* 0x0000000400127825 */ /* 0x010fe200078e02c6 */
[----:B------:R4:W-:Y:S03]  /*13790*/  STL.64 [R1+0x288], R202 ;  /* 0x000288ca01007387 */ /* 0x0009e60000100a00 */
[----:B------:R-:W-:Y:S01]  /*137a0*/  IMAD R0, R2, 0x28, RZ ;  /* 0x0000002802007824 */ /* 0x000fe200078e02ff */
[----:B------:R4:W-:Y:S04]  /*137b0*/  LDGSTS.E [R15+-0x5fff4], desc[UR4][R202.64], !P3 ;  /* 0xa000c000ca0f7fae */ /* 0x0009e8000d921844 */
[----:B------:R3:W-:Y:S04]  /*137c0*/  STL.64 [R1+0x280], R18 ;  /* 0x0002801201007387 */ /* 0x0007e80000100a00 */
[----:B------:R3:W-:Y:S01]  /*137d0*/  LDGSTS.E [R15+-0x5bff4], desc[UR4][R18.64], !P3 ;  /* 0xa400c000120f7fae */ /* 0x0007e2000d921844 */
[----:B------:R-:W-:Y:S01]  /*137e0*/  ISETP.GE.U32.AND P3, PT, R3, 0x7fffffb3, PT ;  /* 0x7fffffb30300780c */ /* 0x000fe20003f66070 */
[----:B----4-:R-:W-:-:S04]  /*137f0*/  IMAD.WIDE R202, R0, 0x4, R200 ;  /* 0x0000000400ca7825 */ /* 0x010fc800078e02c8 */
[----:B------:R-:W-:Y:S02]  /*13800*/  VIADD R3, R5, 0xfffffff1 ;  /* 0xfffffff105037836 */ /* 0x000fe40000000000 */
[----:B---3--:R-:W-:Y:S01]  /*13810*/  IMAD.WIDE R18, R0, 0x4, R198 ;  /* 0x0000000400127825 */ /* 0x008fe200078e02c6 */
[----:B------:R3:W-:Y:S01]  /*13820*/  STL.64 [R1+0xf0], R202 ;  /* 0x0000f0ca01007387 */ /* 0x0007e20000100a00 */
[----:B------:R-:W4:Y:S02]  /*13830*/  LDC R5, c[0x0][0x230] ;  /* 0x00008c00ff057b82 */ /* 0x000f240000000800 */
[----:B------:R-:W-:Y:S01]  /*13840*/  IMAD R0, R2, 0x29, RZ ;  /* 0x0000002902007824 */ /* 0x000fe200078e02ff */
[----:B------:R3:W-:Y:S04]  /*13850*/  LDGSTS.E [R15+-0x58000], desc[UR4][R202.64], !P4 ;  /* 0xa8000000ca0f7fae */ /* 0x0007e8000e121844 */
[----:B------:R1:W-:Y:S04]  /*13860*/  STL.64 [R1+0xe8], R18 ;  /* 0x0000e81201007387 */ /* 0x0003e80000100a00 */
[----:B------:R1:W-:Y:S01]  /*13870*/  LDGSTS.E [R15+-0x54000], desc[UR4][R18.64], !P4 ;  /* 0xac000000120f7fae */ /* 0x0003e2000e121844 */
[----:B------:R-:W-:Y:S01]  /*13880*/  ISETP.GE.U32.AND P4, PT, R3, 0x7fffffb2, PT ;  /* 0x7fffffb20300780c */ /* 0x000fe20003f86070 */
[----:B---3--:R-:W-:-:S04]  /*13890*/  IMAD.WIDE R202, R0, 0x4, R200 ;  /* 0x0000000400ca7825 */ /* 0x008fc800078e02c8 */
[----:B------:R-:W-:Y:S02]  /*138a0*/  VIADD R3, R6, 0xfffffff0 ;  /* 0xfffffff006037836 */ /* 0x000fe40000000000 */
[----:B-1----:R-:W-:Y:S01]  /*138b0*/  IMAD.WIDE R18, R0, 0x4, R198 ;  /* 0x0000000400127825 */ /* 0x002fe200078e02c6 */
[----:B------:R1:W-:Y:S01]  /*138c0*/  STL.64 [R1+0xe0], R202 ;  /* 0x0000e0ca01007387 */ /* 0x0003e20000100a00 */
[----:B------:R-:W3:Y:S02]  /*138d0*/  LDC R6, c[0x0][0x230] ;  /* 0x00008c00ff067b82 */ /* 0x000ee40000000800 */
[----:B------:R-:W-:Y:S01]  /*138e0*/  IMAD R0, R2, 0x2a, RZ ;  /* 0x0000002a02007824 */ /* 0x000fe200078e02ff */
[----:B------:R1:W-:Y:S04]  /*138f0*/  LDGSTS.E [R15+-0x57ffc], desc[UR4][R202.64], !P5 ;  /* 0xa8004000ca0f7fae */ /* 0x0003e8000e921844 */
[----:B------:R2:W-:Y:S04]  /*13900*/  STL.64 [R1+0xd8], R18 ;  /* 0x0000d81201007387 */ /* 0x0005e80000100a00 */
[----:B------:R2:W-:Y:S01]  /*13910*/  LDGSTS.E [R15+-0x53ffc], desc[UR4][R18.64], !P5 ;  /* 0xac004000120f7fae */ /* 0x0005e2000e921844 */
[----:B------:R-:W-:Y:S01]  /*13920*/  ISETP.GE.U32.AND P5, PT, R3, 0x7fffffb1, PT ;  /* 0x7fffffb10300780c */ /* 0x000fe20003fa6070 */
[----:B-1----:R-:W-:-:S04]  /*13930*/  IMAD.WIDE R202, R0, 0x4, R200 ;  /* 0x0000000400ca7825 */ /* 0x002fc800078e02c8 */
[----:B------:R-:W-:Y:S02]  /*13940*/  VIADD R3, R16, 0xffffffd3 ;  /* 0xffffffd310037836 */ /* 0x000fe40000000000 */
[----:B--2---:R-:W-:Y:S01]  /*13950*/  IMAD.WIDE R18, R0, 0x4, R198 ;  /* 0x0000000400127825 */ /* 0x004fe200078e02c6 */
[----:B------:R1:W-:Y:S03]  /*13960*/  STL.64 [R1+0xd0], R202 ;  /* 0x0000d0ca01007387 */ /* 0x0003e60000100a00 */
[----:B------:R-:W-:Y:S01]  /*13970*/  IMAD R0, R2, 0x2b, RZ ;  /* 0x0000002b02007824 */ /* 0x000fe200078e02ff */
[----:B------:R1:W-:Y:S01]  /*13980*/  LDGSTS.E [R15+-0x57ff8], desc[UR4][R202.64], !P0 ;  /* 0xa8008000ca0f7fae */ /* 0x0003e2000c121844 */
[----:B------:R-:W-:-:S03]  /*13990*/  LOP3.LUT R16, R8, 0x30, RZ, 0x3c, !PT ;  /* 0x0000003008107812 */ /* 0x000fc600078e3cff */
[----:B------:R2:W-:Y:S04]  /*139a0*/  STL.64 [R1+0xc8], R18 ;  /* 0x0000c81201007387 */ /* 0x0005e80000100a00 */
[----:B------:R2:W-:Y:S01]  /*139b0*/  LDGSTS.E [R15+-0x53ff8], desc[UR4][R18.64], !P0 ;  /* 0xac008000120f7fae */ /* 0x0005e2000c121844 */
[----:B------:R-:W-:Y:S01]  /*139c0*/  ISETP.GE.U32.AND P0, PT, R3, 0x7fffff94, PT ;  /* 0x7fffff940300780c */ /* 0x000fe20003f06070 */
[----:B-1----:R-:W-:Y:S01]  /*139d0*/  IMAD.WIDE R202, R0, 0x4, R200 ;  /* 0x0000000400ca7825 */ /* 0x002fe200078e02c8 */
[----:B------:R-:W-:-:S03]  /*139e0*/  IADD3 R16, R10, 0x100000, R16 ;  /* 0x001000000a107810 */ /* 0x000fc60007ffe010 */
[----:B------:R-:W-:Y:S02]  /*139f0*/  VIADD R3, R4, 0xffffffd2 ;  /* 0xffffffd204037836 */ /* 0x000fe40000000000 */
[----:B--2---:R-:W-:Y:S01]  /*13a00*/  IMAD.WIDE R18, R0, 0x4, R198 ;  /* 0x0000000400127825 */ /* 0x004fe200078e02c6 */
[----:B------:R-:W-:Y:S01]  /*13a10*/  STL.64 [R1+0xc0], R202 ;  /* 0x0000c0ca01007387 */ /* 0x000fe20000100a00 */
[----:B------:R-:W1:Y:S02]  /*13a20*/  LDC R4, c[0x0][0x230] ;  /* 0x00008c00ff047b82 */ /* 0x000e640000000800 */
[----:B------:R-:W-:Y:S01]  /*13a30*/  IMAD R0, R2, 0xc, RZ ;  /* 0x0000000c02007824 */ /* 0x000fe200078e02ff */
[----:B------:R-:W-:Y:S04]  /*13a40*/  LDGSTS.E [R15+-0x57ff4], desc[UR4][R202.64], !P1 ;  /* 0xa800c000ca0f7fae */ /* 0x000fe8000c921844 */
[----:B------:R2:W-:Y:S04]  /*13a50*/  STL.64 [R1+0xb8], R18 ;  /* 0x0000b81201007387 */ /* 0x0005e80000100a00 */
[----:B------:R2:W-:Y:S01]  /*13a60*/  LDGSTS.E [R15+-0x53ff4], desc[UR4][R18.64], !P1 ;  /* 0xac00c000120f7fae */ /* 0x0005e2000c921844 */
[----:B------:R-:W-:-:S03]  /*13a70*/  ISETP.GE.U32.AND P1, PT, R3, 0x7fffff93, PT ;  /* 0x7fffff930300780c */ /* 0x000fc60003f26070 */
[----:B------:R3:W-:Y:S01]  /*13a80*/  STL.64 [R1+0x2208], R14 ;  /* 0x0022080e01007387 */ /* 0x0007e20000100a00 */
[----:B----4-:R-:W-:Y:S02]  /*13a90*/  VIADD R3, R5, 0xffffffd1 ;  /* 0xffffffd105037836 */ /* 0x010fe40000000000 */
[----:B------:R-:W4:Y:S01]  /*13aa0*/  LDC R5, c[0x0][0x230] ;  /* 0x00008c00ff057b82 */ /* 0x000f220000000800 */
[----:B--2---:R-:W-:-:S04]  /*13ab0*/  IMAD.WIDE R18, R0, 0x4, R200 ;  /* 0x0000000400127825 */ /* 0x004fc800078e02c8 */
[----:B---3--:R-:W-:Y:S01]  /*13ac0*/  IMAD.WIDE R14, R0, 0x4, R198 ;  /* 0x00000004000e7825 */ /* 0x008fe200078e02c6 */
[----:B------:R2:W-:Y:S03]  /*13ad0*/  STL.64 [R1+0x278], R18 ;  /* 0x0002781201007387 */ /* 0x0005e60000100a00 */
[----:B------:R-:W-:Y:S01]  /*13ae0*/  IMAD R0, R2, 0xd, RZ ;  /* 0x0000000d02007824 */ /* 0x000fe200078e02ff */
[----:B------:R2:W-:Y:S04]  /*13af0*/  LDGSTS.E [R16+-0x60000], desc[UR4][R18.64], !P2 ;  /* 0xa000000012107fae */ /* 0x0005e8000d121844 */
[----:B------:R3:W-:Y:S04]  /*13b00*/  STL.64 [R1+0x270], R14 ;  /* 0x0002700e01007387 */ /* 0x0007e80000100a00 */
[----:B------:R3:W-:Y:S01]  /*13b10*/  LDGSTS.E [R16+-0x5c000], desc[UR4][R14.64], !P2 ;  /* 0xa40000000e107fae */ /* 0x0007e2000d121844 */
[----:B------:R-:W-:Y:S01]  /*13b20*/  ISETP.GE.U32.AND P2, PT, R3, 0x7fffff92, PT ;  /* 0x7fffff920300780c */ /* 0x000fe20003f46070 */
[----:B--2---:R-:W-:-:S04]  /*13b30*/  IMAD.WIDE R18, R0, 0x4, R200 ;  /* 0x0000000400127825 */ /* 0x004fc800078e02c8 */
[----:B------:R-:W-:Y:S02]  /*13b40*/  VIADD R3, R6, 0xffffffd0 ;  /* 0xffffffd006037836 */ /* 0x000fe40000000000 */
[----:B---3--:R-:W-:Y:S01]  /*13b50*/  IMAD.WIDE R14, R0, 0x4, R198 ;  /* 0x00000004000e7825 */ /* 0x008fe200078e02c6 */
[----:B------:R2:W-:Y:S01]  /*13b60*/  STL.64 [R1+0x268], R18 ;  /* 0x0002681201007387 */ /* 0x0005e20000100a00 */
[----:B------:R-:W3:Y:S02]  /*13b70*/  LDC R6, c[0x0][0x230] ;  /* 0x00008c00ff067b82 */ /* 0x000ee40000000800 */
[----:B------:R-:W-:Y:S01]  /*13b80*/  IMAD R0, R2, 0xe, RZ ;  /* 0x0000000e02007824 */ /* 0x000fe200078e02ff */
[----:B------:R2:W-:Y:S04]  /*13b90*/  LDGSTS.E [R16+-0x5fffc], desc[UR4][R18.64], !P3 ;  /* 0xa000400012107fae */ /* 0x0005e8000d921844 */
[----:B------:R1:W-:Y:S04]  /*13ba0*/  STL.64 [R1+0x260], R14 ;  /* 0x0002600e01007387 */ /* 0x0003e80000100a00 */
[----:B------:R1:W-:Y:S01]  /*13bb0*/  LDGSTS.E [R16+-0x5bffc], desc[UR4][R14.64], !P3 ;  /* 0xa40040000e107fae */ /* 0x0003e2000d921844 */
[----:B------:R-:W-:Y:S01]  /*13bc0*/  ISETP.GE.U32.AND P3, PT, R3, 0x7fffff91, PT ;  /* 0x7fffff910300780c */ /* 0x000fe20003f66070 */
[----:B--2---:R-:W-:-:S04]  /*13bd0*/  IMAD.WIDE R18, R0, 0x4, R200 ;  /* 0x0000000400127825 */ /* 0x004fc800078e02c8 */
        /* <DEDUP_REMOVED lines=8> */
[----:B------:R-:W-:Y:S01]  /*13c60*/  ISETP.GE.U32.AND P4, PT, R3, 0x7fffffb0, PT ;  /* 0x7fffffb00300780c */ /* 0x000fe20003f86070 */
[----:B-1----:R-:W-:-:S04]  /*13c70*/  IMAD.WIDE R18, R0, 0x4, R200 ;  /* 0x0000000400127825 */ /* 0x002fc800078e02c8 */
[----:B------:R-:W-:Y:S02]  /*13c80*/  VIADD R3, R4, 0xffffffee ;  /* 0xffffffee04037836 */ /* 0x000fe40000000000 */
[----:B----4-:R-:W-:Y:S01]  /*13c90*/  IMAD.WIDE R14, R0, 0x4, R198 ;  /* 0x00000004000e7825 */ /* 0x010fe200078e02c6 */
[----:B------:R1:W-:Y:S01]  /*13ca0*/  STL.64 [R1+0x248], R18 ;  /* 0x0002481201007387 */ /* 0x0003e20000100a00 */
[----:B------:R-:W4:Y:S02]  /*13cb0*/  LDC R4, c[0x0][0x230] ;  /* 0x00008c00ff047b82 */ /* 0x000f240000000800 */
[----:B------:R-:W-:Y:S01]  /*13cc0*/  IMAD R0, R2, 0x2c, RZ ;  /* 0x0000002c02007824 */ /* 0x000fe200078e02ff */
[----:B------:R1:W-:Y:S04]  /*13cd0*/  LDGSTS.E [R16+-0x5fff4], desc[UR4][R18.64], !P5 ;  /* 0xa000c00012107fae */ /* 0x0003e8000e921844 */
[----:B------:R3:W-:Y:S04]  /*13ce0*/  STL.64 [R1+0x240], R14 ;  /* 0x0002400e01007387 */ /* 0x0007e80000100a00 */
[----:B------:R3:W-:Y:S01]  /*13cf0*/  LDGSTS.E [R16+-0x5bff4], desc[UR4][R14.64], !P5 ;  /* 0xa400c0000e107fae */ /* 0x0007e2000e921844 */
[----:B-1----:R-:W-:Y:S01]  /*13d00*/  IMAD.WIDE R18, R0, 0x4, R200 ;  /* 0x0000000400127825 */ /* 0x002fe200078e02c8 */
[----:B------:R-:W-:-:S03]  /*13d10*/  ISETP.GE.U32.AND P5, PT, R3, 0x7fffffaf, PT ;  /* 0x7fffffaf0300780c */ /* 0x000fc60003fa6070 */
        /* <DEDUP_REMOVED lines=9> */
[----:B------:R-:W-:-:S02]  /*13db0*/  ISETP.GE.U32.AND P0, PT, R3, 0x7fffffae, PT ;  /* 0x7fffffae0300780c */ /* 0x000fc40003f06070 */
[----:B------:R-:W-:Y:S01]  /*13dc0*/  IADD3 R3, R6, -0x14, RZ ;  /* 0xffffffec06037810 */ /* 0x000fe20007ffe0ff */
        /* <DEDUP_REMOVED lines=9> */
[----:B------:R-:W-:Y:S01]  /*13e60*/  VIADD R3, R17, 0xffffffcf ;  /* 0xffffffcf11037836 */ /* 0x000fe20000000000 */
[----:B------:R1:W-:Y:S01]  /*13e70*/  STL.64 [R1+0x90], R18 ;  /* 0x0000901201007387 */ /* 0x0003e20000100a00 */
[----:B----4-:R-:W-:-:S03]  /*13e80*/  IMAD.WIDE R14, R0, 0x4, R198 ;  /* 0x00000004000e7825 */ /* 0x010fc600078e02c6 */
[----:B------:R1:W-:Y:S01]  /*13e90*/  LDGSTS.E [R16+-0x57ff8], desc[UR4][R18.64], !P2 ;  /* 0xa800800012107fae */ /* 0x0003e2000d121844 */
[----:B------:R-:W-:-:S03]  /*13ea0*/  IMAD R0, R2, 0x2f, RZ ;  /* 0x0000002f02007824 */ /* 0x000fc600078e02ff */
[----:B------:R4:W-:Y:S01]  /*13eb0*/  LDGSTS.E [R16+-0x53ff8], desc[UR4][R14.64], !P2 ;  /* 0xac0080000e107fae */ /* 0x0009e2000d121844 */
[----:B------:R-:W-:Y:S01]  /*13ec0*/  ISETP.GE.U32.AND P2, PT, R3, 0x7fffff90, PT ;  /* 0x7fffff900300780c */ /* 0x000fe20003f46070 */
[C---:B------:R-:W-:Y:S01]  /*13ed0*/  IMAD.WIDE R204, R0.reuse, 0x4, R200 ;  /* 0x0000000400cc7825 */ /* 0x040fe200078e02c8 */
[----:B-1----:R-:W1:Y:S03]  /*13ee0*/  LDC R18, c[0x0][0x230] ;  /* 0x00008c00ff127b82 */ /* 0x002e660000000800 */
[----:B------:R-:W-:Y:S01]  /*13ef0*/  IMAD.WIDE R202, R0, 0x4, R198 ;  /* 0x0000000400ca7825 */ /* 0x000fe200078e02c6 */
[----:B------:R4:W-:Y:S03]  /*13f00*/  STL.64 [R1+0x50], R14 ;  /* 0x0000500e01007387 */ /* 0x0009e60000100a00 */
[----:B------:R-:W-:Y:S01]  /*13f10*/  VIADD R3, R4, 0xffffffce ;  /* 0xffffffce04037836 */ /* 0x000fe20000000000 */
[----:B------:R-:W-:Y:S01]  /*13f20*/  LDGSTS.E [R16+-0x57ff4], desc[UR4][R204.64], !P3 ;  /* 0xa800c000cc107fae */ /* 0x000fe2000d921844 */
[----:B------:R-:W-:Y:S01]  /*13f30*/  IMAD.SHL.U32 R0, R2, 0x10, RZ ;  /* 0x0000001002007824 */ /* 0x000fe200078e00ff */
[----:B------:R-:W1:Y:S02]  /*13f40*/  LDC R4, c[0x0][0x230] ;  /* 0x00008c00ff047b82 */ /* 0x000e640000000800 */
[----:B------:R-:W-:Y:S01]  /*13f50*/  STL.64 [R1+0x48], R204 ;  /* 0x000048cc01007387 */ /* 0x000fe20000100a00 */
[----:B----4-:R-:W-:-:S03]  /*13f60*/  LOP3.LUT R14, R8, 0x40, RZ, 0x3c, !PT ;  /* 0x00000040080e7812 */ /* 0x010fc600078e3cff */
[----:B------:R4:W-:Y:S02]  /*13f70*/  STL.64 [R1+0x40], R202 ;  /* 0x000040ca01007387 */ /* 0x0009e40000100a00 */
[----:B------:R-:W1:Y:S01]  /*13f80*/  LDC R19, c[0x0][0x230] ;  /* 0x00008c00ff137b82 */ /* 0x000e620000000800 */
[----:B------:R-:W-:Y:S01]  /*13f90*/  IADD3 R17, R10, 0x100000, R14 ;  /* 0x001000000a117810 */ /* 0x000fe20007ffe00e */
[----:B------:R4:W-:Y:S01]  /*13fa0*/  LDGSTS.E [R16+-0x53ff4], desc[UR4][R202.64], !P3 ;  /* 0xac00c000ca107fae */ /* 0x0009e2000d921844 */
[----:B------:R-:W-:Y:S01]  /*13fb0*/  ISETP.GE.U32.AND P3, PT, R3, 0x7fffff8f, PT ;  /* 0x7fffff8f0300780c */ /* 0x000fe20003f66070 */
[----:B------:R-:W-:-:S04]  /*13fc0*/  IMAD.WIDE R14, R0, 0x4, R198 ;  /* 0x00000004000e7825 */ /* 0x000fc800078e02c6 */
[----:B---3--:R-:W-:Y:S02]  /*13fd0*/  VIADD R3, R5, 0xffffffcd ;  /* 0xffffffcd05037836 */ /* 0x008fe40000000000 */
[----:B------:R-:W3:Y:S01]  /*13fe0*/  LDC R5, c[0x0][0x230] ;  /* 0x00008c00ff057b82 */ /* 0x000ee20000000800 */
[----:B----4-:R-:W-:-:S04]  /*13ff0*/  IMAD.WIDE R202, R0, 0x4, R200 ;  /* 0x0000000400ca7825 */ /* 0x010fc800078e02c8 */
[----:B------:R-:W-:Y:S01]  /*14000*/  IMAD R0, R2, 0x11, RZ ;  /* 0x0000001102007824 */ /* 0x000fe200078e02ff */
[----:B------:R4:W-:Y:S04]  /*14010*/  STL.64 [R1+0x238], R202 ;  /* 0x000238ca01007387 */ /* 0x0009e80000100a00 */
[----:B------:R4:W-:Y:S04]  /*14020*/  LDGSTS.E [R17+-0x60000], desc[UR4][R202.64], !P4 ;  /* 0xa0000000ca117fae */ /* 0x0009e8000e121844 */
[----:B------:R4:W-:Y:S04]  /*14030*/  STL.64 [R1+0x230], R14 ;  /* 0x0002300e01007387 */ /* 0x0009e80000100a00 */
[----:B------:R1:W-:Y:S01]  /*14040*/  LDGSTS.E [R17+-0x5c000], desc[UR4][R14.64], !P4 ;  /* 0xa40000000e117fae */ /* 0x0003e2000e121844 */
[----:B------:R-:W-:Y:S01]  /*14050*/  ISETP.GE.U32.AND P4, PT, R3, 0x7fffff8e, PT ;  /* 0x7fffff8e0300780c */ /* 0x000fe20003f86070 */
[----:B--2---:R-:W-:-:S02]  /*14060*/  VIADD R3, R6, 0xffffffcc ;  /* 0xffffffcc06037836 */ /* 0x004fc40000000000 */
[C---:B----4-:R-:W-:Y:S01]  /*14070*/  IMAD.WIDE R202, R0.reuse, 0x4, R200 ;  /* 0x0000000400ca7825 */ /* 0x050fe200078e02c8 */
[----:B------:R-:W2:Y:S04]  /*14080*/  LDC R6, c[0x0][0x230] ;  /* 0x00008c00ff067b82 */ /* 0x000ea80000000800 */
[----:B------:R4:W-:Y:S01]  /*14090*/  LDGSTS.E [R17+-0x5fffc], desc[UR4][R202.64], !P5 ;  /* 0xa0004000ca117fae */ /* 0x0009e2000e921844 */
[----:B-1----:R-:W-:-:S04]  /*140a0*/  IMAD.WIDE R14, R0, 0x4, R198 ;  /* 0x00000004000e7825 */ /* 0x002fc800078e02c6 */
[----:B------:R-:W-:Y:S01]  /*140b0*/  IMAD R0, R2, 0x12, RZ ;  /* 0x0000001202007824 */ /* 0x000fe200078e02ff */
[----:B------:R1:W-:Y:S01]  /*140c0*/  LDGSTS.E [R17+-0x5bffc], desc[UR4][R14.64], !P5 ;  /* 0xa40040000e117fae */ /* 0x0003e2000e921844 */
[----:B------:R-:W-:Y:S02]  /*140d0*/  ISETP.GE.U32.AND P5, PT, R3, 0x7fffff8d, PT ;  /* 0x7fffff8d0300780c */ /* 0x000fe40003fa6070 */
[----:B------:R-:W-:-:S04]  /*140e0*/  IMAD.WIDE R206, R0, 0x4, R200 ;  /* 0x0000000400ce7825 */ /* 0x000fc800078e02c8 */
[----:B------:R-:W-:Y:S01]  /*140f0*/  IMAD.WIDE R204, R0, 0x4, R198 ;  /* 0x0000000400cc7825 */ /* 0x000fe200078e02c6 */
[----:B------:R4:W-:Y:S03]  /*14100*/  STL.64 [R1+0x228], R202 ;  /* 0x000228ca01007387 */ /* 0x0009e60000100a00 */
[----:B------:R-:W-:Y:S01]  /*14110*/  IMAD R3, R2, 0x13, RZ ;  /* 0x0000001302037824 */ /* 0x000fe200078e02ff */
[----:B------:R3:W-:Y:S01]  /*14120*/  LDGSTS.E [R17+-0x5fff8], desc[UR4][R206.64], !P0 ;  /* 0xa0008000ce117fae */ /* 0x0007e2000c121844 */
[----:B------:R-:W-:Y:S02]  /*14130*/  VIADD R0, R18, 0xffffffeb ;  /* 0xffffffeb12007836 */ /* 0x000fe40000000000 */
[----:B------:R-:W2:Y:S01]  /*14140*/  LDC R18, c[0x0][0x230] ;  /* 0x00008c00ff127b82 */ /* 0x000ea20000000800 */
[----:B------:R1:W-:Y:S01]  /*14150*/  STL.64 [R1+0x220], R14 ;  /* 0x0002200e01007387 */ /* 0x0003e20000100a00 */
[----:B----4-:R-:W-:-:S03]  /*14160*/  IMAD.WIDE R202, R3, 0x4, R200 ;  /* 0x0000000403ca7825 */ /* 0x010fc600078e02c8 */
[----:B------:R4:W-:Y:S01]  /*14170*/  LDGSTS.E [R17+-0x5bff8], desc[UR4][R204.64], !P0 ;  /* 0xa4008000cc117fae */ /* 0x0009e2000c121844 */
[----:B------:R-:W-:Y:S01]  /*14180*/  ISETP.GE.U32.AND P0, PT, R0, 0x7fffffac, PT ;  /* 0x7fffffac0000780c */ /* 0x000fe20003f06070 */
[----:B------:R-:W-:Y:S02]  /*14190*/  VIADD R0, R4, 0xffffffea ;  /* 0xffffffea04007836 */ /* 0x000fe40000000000 */
[----:B------:R4:W-:Y:S01]  /*141a0*/  LDGSTS.E [R17+-0x5fff4], desc[UR4][R202.64], !P1 ;  /* 0xa000c000ca117fae */ /* 0x0009e2000c921844 */
[----:B-1----:R-:W-:-:S05]  /*141b0*/  IMAD.WIDE R14, R3, 0x4, R198 ;  /* 0x00000004030e7825 */ /* 0x002fca00078e02c6 */
[----:B------:R1:W-:Y:S01]  /*141c0*/  LDGSTS.E [R17+-0x5bff4], desc[UR4][R14.64], !P1 ;  /* 0xa400c0000e117fae */ /* 0x0003e2000c921844 */
[----:B------:R-:W-:Y:S01]  /*141d0*/  ISETP.GE.U32.AND P1, PT, R0, 0x7fffffab, PT ;  /* 0x7fffffab0000780c */ /* 0x000fe20003f26070 */
[C---:B------:R-:W-:Y:S02]  /*141e0*/  IMAD R0, R2.reuse, 0x30, RZ ;  /* 0x0000003002007824 */ /* 0x040fe400078e02ff */
[----:B------:R-:W-:Y:S01]  /*141f0*/  IMAD R3, R2, 0x31, RZ ;  /* 0x0000003102037824 */ /* 0x000fe200078e02ff */
[----:B------:R4:W-:Y:S04]  /*14200*/  STL.64 [R1+0x218], R206 ;  /* 0x000218ce01007387 */ /* 0x0009e80000100a00 */
[----:B------:R1:W-:Y:S01]  /*14210*/  STL.64 [R1+0x210], R204 ;  /* 0x000210cc01007387 */ /* 0x0003e20000100a00 */
[----:B---3--:R-:W-:-:S02]  /*14220*/  VIADD R4, R5, 0xffffffe9 ;  /* 0xffffffe905047836 */ /* 0x008fc40000000000 */
[----:B------:R-:W3:Y:S01]  /*14230*/  LDC R5, c[0x0][0x230] ;  /* 0x00008c00ff057b82 */ /* 0x000ee20000000800 */
[----:B------:R1:W-:Y:S01]  /*14240*/  STL.64 [R1+0x208], R202 ;  /* 0x000208ca01007387 */ /* 0x0003e20000100a00 */
[----:B----4-:R-:W-:-:S03]  /*14250*/  IMAD.WIDE R206, R0, 0x4, R200 ;  /* 0x0000000400ce7825 */ /* 0x010fc600078e02c8 */
[----:B------:R4:W-:Y:S01]  /*14260*/  STL.64 [R1+0x200], R14 ;  /* 0x0002000e01007387 */ /* 0x0009e20000100a00 */
[----:B-1----:R-:W-:-:S03]  /*14270*/  IMAD.WIDE R204, R0, 0x4, R198 ;  /* 0x0000000400cc7825 */ /* 0x002fc600078e02c6 */
[----:B------:R1:W-:Y:S01]  /*14280*/  LDGSTS.E [R17+-0x58000], desc[UR4][R206.64], !P2 ;  /* 0xa8000000ce117fae */ /* 0x0003e2000d121844 */
[----:B------:R-:W-:-:S03]  /*14290*/  IMAD.WIDE R202, R3, 0x4, R200 ;  /* 0x0000000403ca7825 */ /* 0x000fc600078e02c8 */
[----:B------:R2:W-:Y:S01]  /*142a0*/  LDGSTS.E [R17+-0x54000], desc[UR4][R204.64], !P2 ;  /* 0xac000000cc117fae */ /* 0x0005e2000d121844 */
[----:B------:R-:W-:-:S03]  /*142b0*/  VIADD R0, R19, 0xffffffe8 ;  /* 0xffffffe813007836 */ /* 0x000fc60000000000 */
[----:B------:R2:W-:Y:S01]  /*142c0*/  LDGSTS.E [R17+-0x57ffc], desc[UR4][R202.64], !P3 ;  /* 0xa8004000ca117fae */ /* 0x0005e2000d921844 */
[----:B----4-:R-:W-:Y:S01]  /*142d0*/  IMAD.WIDE R14, R3, 0x4, R198 ;  /* 0x00000004030e7825 */ /* 0x010fe200078e02c6 */
[----:B------:R-:W-:Y:S01]  /*142e0*/  ISETP.GE.U32.AND P2, PT, R4, 0x7fffffaa, PT ;  /* 0x7fffffaa0400780c */ /* 0x000fe20003f46070 */
[----:B------:R-:W4:Y:S03]  /*142f0*/  LDC R19, c[0x0][0x230] ;  /* 0x00008c00ff137b82 */ /* 0x000f260000000800 */
[----:B------:R3:W-:Y:S01]  /*14300*/  LDGSTS.E [R17+-0x53ffc], desc[UR4][R14.64], !P3 ;  /* 0xac0040000e117fae */ /* 0x0007e2000d921844 */
[----:B------:R-:W-:Y:S01]  /*14310*/  ISETP.GE.U32.AND P3, PT, R0, 0x7fffffa9, PT ;  /* 0x7fffffa90000780c */ /* 0x000fe20003f66070 */
[----:B------:R-:W-:-:S03]  /*14320*/  IMAD R0, R2, 0x32, RZ ;  /* 0x0000003202007824 */ /* 0x000fc600078e02ff */
[----:B------:R-:W4:Y:S01]  /*14330*/  LDC R4, c[0x0][0x230] ;  /* 0x00008c00ff047b82 */ /* 0x000f220000000800 */
[----:B------:R1:W-:Y:S01]  /*14340*/  STL.64 [R1+0x38], R206 ;  /* 0x000038ce01007387 */ /* 0x0003e20000100a00 */
[----:B------:R-:W-:-:S03]  /*14350*/  IMAD R3, R2, 0x33, RZ ;  /* 0x0000003302037824 */ /* 0x000fc600078e02ff */
[----:B------:R2:W-:Y:S01]  /*14360*/  STL.64 [R1+0x30], R204 ;  /* 0x000030cc01007387 */ /* 0x0005e20000100a00 */
[----:B-1----:R-:W-:-:S04]  /*14370*/  IMAD.WIDE R206, R0, 0x4, R200 ;  /* 0x0000000400ce7825 */ /* 0x002fc800078e02c8 */
[----:B--2---:R-:W-:Y:S01]  /*14380*/  IMAD.WIDE R204, R0, 0x4, R198 ;  /* 0x0000000400cc7825 */ /* 0x004fe200078e02c6 */
[----:B------:R-:W-:Y:S01]  /*14390*/  IADD3 R0, R6, -0x35, RZ ;  /* 0xffffffcb06007810 */ /* 0x000fe20007ffe0ff */
[----:B------:R1:W-:Y:S01]  /*143a0*/  STL.64 [R1+0x28], R202 ;  /* 0x000028ca01007387 */ /* 0x0003e20000100a00 */
[----:B------:R-:W2:Y:S03]  /*143b0*/  LDC R6, c[0x0][0x230] ;  /* 0x00008c00ff067b82 */ /* 0x000ea60000000800 */
[----:B------:R4:W-:Y:S04]  /*143c0*/  LDGSTS.E [R17+-0x57ff8], desc[UR4][R206.64], !P4 ;  /* 0xa8008000ce117fae */ /* 0x0009e8000e121844 */
[----:B------:R3:W-:Y:S01]  /*143d0*/  STL.64 [R1+0x20], R14 ;  /* 0x0000200e01007387 */ /* 0x0007e20000100a00 */
[----:B-1----:R-:W-:-:S03]  /*143e0*/  IMAD.WIDE R202, R3, 0x4, R200 ;  /* 0x0000000403ca7825 */ /* 0x002fc600078e02c8 */
[----:B------:R-:W-:Y:S01]  /*143f0*/  LDGSTS.E [R17+-0x53ff8], desc[UR4][R204.64], !P4 ;  /* 0xac008000cc117fae */ /* 0x000fe2000e121844 */
[----:B------:R-:W-:Y:S01]  /*14400*/  ISETP.GE.U32.AND P4, PT, R0, 0x7fffff8c, PT ;  /* 0x7fffff8c0000780c */ /* 0x000fe20003f86070 */
[----:B------:R-:W-:Y:S02]  /*14410*/  VIADD R0, R18, 0xffffffca ;  /* 0xffffffca12007836 */ /* 0x000fe40000000000 */
[----:B------:R4:W-:Y:S01]  /*14420*/  STL.64 [R1+0x18], R206 ;  /* 0x000018ce01007387 */ /* 0x0009e20000100a00 */
[----:B---3--:R-:W-:-:S03]  /*14430*/  IMAD.WIDE R14, R3, 0x4, R198 ;  /* 0x00000004030e7825 */ /* 0x008fc600078e02c6 */
[----:B------:R-:W-:Y:S04]  /*14440*/  STL.64 [R1+0x10], R204 ;  /* 0x000010cc01007387 */ /* 0x000fe80000100a00 */
[----:B------:R1:W-:Y:S04]  /*14450*/  LDGSTS.E [R17+-0x57ff4], desc[UR4][R202.64], !P5 ;  /* 0xa800c000ca117fae */ /* 0x0003e8000e921844 */
[----:B------:R1:W-:Y:S04]  /*14460*/  STL.64 [R1+0x8], R202 ;  /* 0x000008ca01007387 */ /* 0x0003e80000100a00 */
[----:B------:R3:W-:Y:S01]  /*14470*/  LDGSTS.E [R17+-0x53ff4], desc[UR4][R14.64], !P5 ;  /* 0xac00c0000e117fae */ /* 0x0007e2000e921844 */
[----:B------:R-:W-:Y:S01]  /*14480*/  ISETP.GE.U32.AND P5, PT, R0, 0x7fffff8b, PT ;  /* 0x7fffff8b0000780c */ /* 0x000fe20003fa6070 */
[----:B------:R-:W-:-:S02]  /*14490*/  IMAD R0, R2, 0x14, RZ ;  /* 0x0000001402007824 */ /* 0x000fc400078e02ff */
[----:B------:R3:W-:Y:S02]  /*144a0*/  STL.64 [R1], R14 ;  /* 0x0000000e01007387 */ /* 0x0007e40000100a00 */
[C---:B----4-:R-:W-:Y:S01]  /*144b0*/  IMAD.WIDE R206, R0.reuse, 0x4, R200 ;  /* 0x0000000400ce7825 */ /* 0x050fe200078e02c8 */
[----:B-1----:R-:W1:Y:S03]  /*144c0*/  LDC R202, c[0x0][0x230] ;  /* 0x00008c00ffca7b82 */ /* 0x002e660000000800 */
[----:B------:R-:W-:Y:S01]  /*144d0*/  IMAD.WIDE R204, R0, 0x4, R198 ;  /* 0x0000000400cc7825 */ /* 0x000fe200078e02c6 */
[----:B---3--:R-:W-:-:S03]  /*144e0*/  LOP3.LUT R14, R8, 0x50, RZ, 0x3c, !PT ;  /* 0x00000050080e7812 */ /* 0x008fc600078e3cff */
[----:B------:R-:W-:Y:S01]  /*144f0*/  IMAD R3, R2, 0x15, RZ ;  /* 0x0000001502037824 */ /* 0x000fe200078e02ff */
[----:B------:R-:W3:Y:S01]  /*14500*/  LDC R203, c[0x0][0x230] ;  /* 0x00008c00ffcb7b82 */ /* 0x000ee20000000800 */
[----:B------:R-:W-:Y:S01]  /*14510*/  IADD3 R18, R10, 0x100000, R14 ;  /* 0x001000000a127810 */ /* 0x000fe20007ffe00e */
[----:B------:R-:W-:Y:S01]  /*14520*/  VIADD R0, R4, 0xffffffc9 ;  /* 0xffffffc904007836 */ /* 0x000fe20000000000 */
[----:B------:R4:W-:Y:S01]  /*14530*/  STL.64 [R1+0x2210], R16 ;  /* 0x0022101001007387 */ /* 0x0009e20000100a00 */
[----:B------:R-:W-:-:S03]  /*14540*/  IMAD.WIDE R14, R3, 0x4, R198 ;  /* 0x00000004030e7825 */ /* 0x000fc600078e02c6 */
[----:B------:R-:W-:Y:S01]  /*14550*/  LDGSTS.E [R18+-0x60000], desc[UR4][R206.64], !P0 ;  /* 0xa0000000ce127fae */ /* 0x000fe2000c121844 */
[----:B------:R-:W3:Y:S03]  /*14560*/  LDC R4, c[0x0][0x230] ;  /* 0x00008c00ff047b82 */ /* 0x000ee60000000800 */
[----:B------:R2:W-:Y:S01]  /*14570*/  LDGSTS.E [R18+-0x5c000], desc[UR4][R204.64], !P0 ;  /* 0xa4000000cc127fae */ /* 0x0005e2000c121844 */
[----:B------:R-:W-:Y:S01]  /*14580*/  ISETP.GE.U32.AND P0, PT, R0, 0x7fffff8a, PT ;  /* 0x7fffff8a0000780c */ /* 0x000fe20003f06070 */
[----:B------:R-:W-:Y:S02]  /*14590*/  IMAD R0, R2, 0x16, RZ ;  /* 0x0000001602007824 */ /* 0x000fe400078e02ff */
[----:B----4-:R-:W-:Y:S01]  /*145a0*/  IMAD.WIDE R16, R3, 0x4, R200 ;  /* 0x0000000403107825 */ /* 0x010fe200078e02c8 */
[----:B------:R-:W-:Y:S04]  /*145b0*/  STL.64 [R1+0x1f8], R206 ;  /* 0x0001f8ce01007387 */ /* 0x000fe80000100a00 */
[----:B------:R2:W-:Y:S01]  /*145c0*/  STL.64 [R1+0x1f0], R204 ;  /* 0x0001f0cc01007387 */ /* 0x0005e20000100a00 */
[----:B------:R-:W-:-:S02]  /*145d0*/  VIADD R3, R5, 0xffffffc8 ;  /* 0xffffffc805037836 */ /* 0x000fc40000000000 */
[----:B------:R-:W4:Y:S01]  /*145e0*/  LDC R5, c[0x0][0x230] ;  /* 0x00008c00ff057b82 */ /* 0x000f220000000800 */
[----:B------:R1:W-:Y:S04]  /*145f0*/  STL.64 [R1+0x1e8], R16 ;  /* 0x0001e81001007387 */ /* 0x0003e80000100a00 */
[----:B------:R1:W-:Y:S04]  /*14600*/  LDGSTS.E [R18+-0x5fffc], desc[UR4][R16.64], !P1 ;  /* 0xa000400010127fae */ /* 0x0003e8000c921844 */
[----:B------:R1:W-:Y:S01]  /*14610*/  STL.64 [R1+0x1e0], R14 ;  /* 0x0001e00e01007387 */ /* 0x0003e20000100a00 */
[----:B------:R-:W-:Y:S01]  /*14620*/  IMAD R248, R2, 0x34, RZ ;  /* 0x0000003402f87824 */ /* 0x000fe200078e02ff */
[----:B--2---:R-:W2:Y:S02]  /*14630*/  LDC R204, c[0x0][0x230] ;  /* 0x00008c00ffcc7b82 */ /* 0x004ea40000000800 */
[----:B------:R1:W-:Y:S02]  /*14640*/  LDGSTS.E [R18+-0x5bffc], desc[UR4][R14.64], !P1 ;  /* 0xa40040000e127fae */ /* 0x0003e4000c921844 */
[----:B-1----:R-:W-:-:S05]  /*14650*/  IMAD.WIDE R16, R0, 0x4, R200 ;  /* 0x0000000400107825 */ /* 0x002fca00078e02c8 */
[----:B------:R1:W-:Y:S01]  /*14660*/  LDGSTS.E [R18+-0x5fff8], desc[UR4][R16.64], !P2 ;  /* 0xa000800010127fae */ /* 0x0003e2000d121844 */
[----:B------:R-:W-:-:S04]  /*14670*/  IMAD.WIDE R14, R0, 0x4, R198 ;  /* 0x00000004000e7825 */ /* 0x000fc800078e02c6 */
[----:B------:R-:W-:Y:S01]  /*14680*/  VIADD R0, R6, 0xffffffe7 ;  /* 0xffffffe706007836 */ /* 0x000fe20000000000 */
[----:B------:R3:W-:Y:S01]  /*14690*/  LDGSTS.E [R18+-0x5bff8], desc[UR4][R14.64], !P2 ;  /* 0xa40080000e127fae */ /* 0x0007e2000d121844 */
[----:B------:R-:W2:Y:S03]  /*146a0*/  LDC R6, c[0x0][0x230] ;  /* 0x00008c00ff067b82 */ /* 0x000ea60000000800 */
[----:B------:R-:W-:Y:S01]  /*146b0*/  ISETP.GE.U32.AND P2, PT, R0, 0x7fffffa8, PT ;  /* 0x7fffffa80000780c */ /* 0x000fe20003f46070 */
[----:B------:R-:W-:Y:S01]  /*146c0*/  IMAD R0, R2, 0x17, RZ ;  /* 0x0000001702007824 */ /* 0x000fe200078e02ff */
[----:B------:R1:W-:Y:S04]  /*146d0*/  STL.64 [R1+0x1d8], R16 ;  /* 0x0001d81001007387 */ /* 0x0003e80000100a00 */
[----:B------:R3:W-:Y:S01]  /*146e0*/  STL.64 [R1+0x1d0], R14 ;  /* 0x0001d00e01007387 */ /* 0x0007e20000100a00 */
[----:B------:R-:W-:Y:S01]  /*146f0*/  ISETP.GE.U32.AND P1, PT, R3, 0x7fffff89, PT ;  /* 0x7fffff890300780c */ /* 0x000fe20003f26070 */
[----:B------:R-:W-:-:S04]  /*14700*/  IMAD.WIDE R250, R248, 0x4, R200 ;  /* 0x00000004f8fa7825 */ /* 0x000fc800078e02c8 */
[----:B-1----:R-:W-:-:S04]  /*14710*/  IMAD.WIDE R16, R0, 0x4, R200 ;  /* 0x0000000400107825 */ /* 0x002fc800078e02c8 */
[--C-:B---3--:R-:W-:Y:S01]  /*14720*/  IMAD.WIDE R14, R0, 0x4, R198.reuse ;  /* 0x00000004000e7825 */ /* 0x108fe200078e02c6 */
[----:B------:R1:W-:Y:S03]  /*14730*/  LDGSTS.E [R18+-0x5fff4], desc[UR4][R16.64], !P3 ;  /* 0xa000c00010127fae */ /* 0x0003e6000d921844 */
[----:B------:R-:W-:Y:S01]  /*14740*/  VIADD R0, R202, 0xffffffe5 ;  /* 0xffffffe5ca007836 */ /* 0x000fe20000000000 */
[----:B------:R3:W-:Y:S01]  /*14750*/  LDGSTS.E [R18+-0x5bff4], desc[UR4][R14.64], !P3 ;  /* 0xa400c0000e127fae */ /* 0x0007e2000d921844 */
[----:B------:R-:W3:Y:S01]  /*14760*/  LDC R202, c[0x0][0x230] ;  /* 0x00008c00ffca7b82 */ /* 0x000ee20000000800 */
[----:B------:R-:W-:Y:S02]  /*14770*/  IMAD R244, R2, 0x35, RZ ;  /* 0x0000003502f47824 */ /* 0x000fe400078e02ff */
[----:B------:R-:W-:Y:S01]  /*14780*/  VIADD R3, R19, 0xffffffe6 ;  /* 0xffffffe613037836 */ /* 0x000fe20000000000 */
[----:B------:R-:W-:Y:S01]  /*14790*/  LDGSTS.E [R18+-0x58000], desc[UR4][R250.64], !P4 ;  /* 0xa8000000fa127fae */ /* 0x000fe2000e121844 */
[----:B------:R-:W-:-:S04]  /*147a0*/  IMAD.WIDE R248, R248, 0x4, R198 ;  /* 0x00000004f8f87825 */ /* 0x000fc800078e02c6 */
[----:B------:R-:W-:Y:S02]  /*147b0*/  IMAD R240, R2, 0x36, RZ ;  /* 0x0000003602f07824 */ /* 0x000fe400078e02ff */
[C---:B------:R-:W-:Y:S01]  /*147c0*/  IMAD.WIDE R246, R244.reuse, 0x4, R200 ;  /* 0x00000004f4f67825 */ /* 0x040fe200078e02c8 */
[----:B------:R-:W-:Y:S01]  /*147d0*/  ISETP.GE.U32.AND P3, PT, R3, 0x7fffffa7, PT ;  /* 0x7fffffa70300780c */ /* 0x000fe20003f66070 */
[----:B------:R-:W-:Y:S02]  /*147e0*/  LDGSTS.E [R18+-0x54000], desc[UR4][R248.64], !P4 ;  /* 0xac000000f8127fae */ /* 0x000fe4000e121844 */
[----:B------:R-:W-:Y:S01]  /*147f0*/  IMAD.WIDE R244, R244, 0x4, R198 ;  /* 0x00000004f4f47825 */ /* 0x000fe200078e02c6 */
[----:B------:R-:W-:Y:S01]  /*14800*/  ISETP.GE.U32.AND P4, PT, R0, 0x7fffffa6, PT ;  /* 0x7fffffa60000780c */ /* 0x000fe20003f86070 */
[----:B------:R-:W-:Y:S02]  /*14810*/  LDGSTS.E [R18+-0x57ffc], desc[UR4][R246.64], !P5 ;  /* 0xa8004000f6127fae */ /* 0x000fe4000e921844 */
[----:B------:R-:W-:-:S02]  /*14820*/  IMAD.WIDE R242, R240, 0x4, R200 ;  /* 0x00000004f0f27825 */ /* 0x000fc400078e02c8 */
[----:B------:R-:W-:Y:S02]  /*14830*/  LDGSTS.E [R18+-0x53ffc], desc[UR4][R244.64], !P5 ;  /* 0xac004000f4127fae */ /* 0x000fe4000e921844 */
[----:B------:R-:W-:Y:S02]  /*14840*/  VIADD R3, R4, 0xffffffe4 ;  /* 0xffffffe404037836 */ /* 0x000fe40000000000 */
[----:B------:R-:W-:Y:S01]  /*14850*/  IMAD.WIDE R240, R240, 0x4, R198 ;  /* 0x00000004f0f07825 */ /* 0x000fe200078e02c6 */
[----:B------:R-:W3:Y:S01]  /*14860*/  LDC R4, c[0x0][0x230] ;  /* 0x00008c00ff047b82 */ /* 0x000ee20000000800 */
[----:B------:R-:W-:Y:S02]  /*14870*/  LDGSTS.E [R18+-0x57ff8], desc[UR4][R242.64], !P0 ;  /* 0xa8008000f2127fae */ /* 0x000fe4000c121844 */
[----:B----4-:R-:W-:Y:S02]  /*14880*/  VIADD R0, R5, 0xffffffc7 ;  /* 0xffffffc705007836 */ /* 0x010fe40000000000 */
[----:B------:R-:W-:Y:S01]  /*14890*/  LDGSTS.E [R18+-0x53ff8], desc[UR4][R240.64], !P0 ;  /* 0xac008000f0127fae */ /* 0x000fe2000c121844 */
[----:B------:R-:W-:-:S02]  /*148a0*/  IMAD R236, R2, 0x37, RZ ;  /* 0x0000003702ec7824 */ /* 0x000fc400078e02ff */
[----:B------:R-:W4:Y:S01]  /*148b0*/  LDC R5, c[0x0][0x230] ;  /* 0x00008c00ff057b82 */ /* 0x000f220000000800 */
[----:B------:R-:W-:Y:S01]  /*148c0*/  ISETP.GE.U32.AND P0, PT, R0, 0x7fffff88, PT ;  /* 0x7fffff880000780c */ /* 0x000fe20003f06070 */
[----:B------:R-:W-:Y:S01]  /*148d0*/  IMAD R0, R2, 0x18, RZ ;  /* 0x0000001802007824 */ /* 0x000fe200078e02ff */
[----:B------:R-:W-:Y:S01]  /*148e0*/  LOP3.LUT R19, R8, 0x60, RZ, 0x3c, !PT ;  /* 0x0000006008137812 */ /* 0x000fe200078e3cff */
[C---:B------:R-:W-:Y:S01]  /*148f0*/  IMAD.WIDE R238, R236.reuse, 0x4, R200 ;  /* 0x00000004ecee7825 */ /* 0x040fe200078e02c8 */
[----:B------:R1:W-:Y:S01]  /*14900*/  STL.64 [R1+0x1c8], R16 ;  /* 0x0001c81001007387 */ /* 0x0003e20000100a00 */
[----:B------:R-:W-:Y:S02]  /*14910*/  ISETP.GE.U32.AND P5, PT, R3, 0x7fffffa5, PT ;  /* 0x7fffffa50300780c */ /* 0x000fe40003fa6070 */
[----:B------:R-:W-:Y:S01]  /*14920*/  IMAD.WIDE R236, R236, 0x4, R198 ;  /* 0x00000004ecec7825 */ /* 0x000fe200078e02c6 */
[----:B------:R3:W-:Y:S01]  /*14930*/  STL.64 [R1+0x1c0], R14 ;  /* 0x0001c00e01007387 */ /* 0x0007e20000100a00 */
[----:B------:R-:W-:-:S02]  /*14940*/  IADD3 R19, R10, 0x100000, R19 ;  /* 0x001000000a137810 */ /* 0x000fc40007ffe013 */
[----:B--2---:R-:W-:Y:S01]  /*14950*/  VIADD R3, R6, 0xffffffc6 ;  /* 0xffffffc606037836 */ /* 0x004fe20000000000 */
[----:B------:R-:W-:Y:S01]  /*14960*/  LDGSTS.E [R18+-0x57ff4], desc[UR4][R238.64], !P1 ;  /* 0xa800c000ee127fae */ /* 0x000fe2000c921844 */
[----:B------:R-:W2:Y:S01]  /*14970*/  LDC R6, c[0x0][0x230] ;  /* 0x00008c00ff067b82 */ /* 0x000ea20000000800 */
[C---:B-1----:R-:W-:Y:S02]  /*14980*/  IMAD.WIDE R16, R0.reuse, 0x4, R200 ;  /* 0x0000000400107825 */ /* 0x042fe400078e02c8 */
[----:B------:R-:W-:Y:S02]  /*14990*/  LDGSTS.E [R18+-0x53ff4], desc[UR4][R236.64], !P1 ;  /* 0xac00c000ec127fae */ /* 0x000fe4000c921844 */
[----:B---3--:R-:W-:Y:S01]  /*149a0*/  IMAD.WIDE R14, R0, 0x4, R198 ;  /* 0x00000004000e7825 */ /* 0x008fe200078e02c6 */
[----:B------:R-:W-:Y:S01]  /*149b0*/  IADD3 R0, R202, -0x3b, RZ ;  /* 0xffffffc5ca007810 */ /* 0x000fe20007ffe0ff */
[----:B------:R1:W-:Y:S04]  /*149c0*/  LDGSTS.E [R19+-0x60000], desc[UR4][R16.64], !P2 ;  /* 0xa000000010137fae */ /* 0x0003e8000d121844 */
[----:B------:R-:W-:Y:S04]  /*149d0*/  STL.64 [R1+0x21c0], R250 ;  /* 0x0021c0fa01007387 */ /* 0x000fe80000100a00 */
[----:B------:R3:W-:Y:S01]  /*149e0*/  LDGSTS.E [R19+-0x5c000], desc[UR4][R14.64], !P2 ;  /* 0xa40000000e137fae */ /* 0x0007e2000d121844 */
[----:B------:R-:W-:Y:S01]  /*149f0*/  ISETP.GE.U32.AND P2, PT, R0, 0x7fffff86, PT ;  /* 0x7fffff860000780c */ /* 0x000fe20003f46070 */
[----:B------:R-:W-:-:S02]  /*14a00*/  IMAD R0, R2, 0x19, RZ ;  /* 0x0000001902007824 */ /* 0x000fc400078e02ff */
[----:B------:R-:W-:Y:S01]  /*14a10*/  STL.64 [R1+0x21c8], R248 ;  /* 0x0021c8f801007387 */ /* 0x000fe20000100a00 */
[----:B------:R-:W-:-:S03]  /*14a20*/  ISETP.GE.U32.AND P1, PT, R3, 0x7fffff87, PT ;  /* 0x7fffff870300780c */ /* 0x000fc60003f26070 */
[----:B------:R-:W-:Y:S01]  /*14a30*/  STL.64 [R1+0x21d0], R246 ;  /* 0x0021d0f601007387 */ /* 0x000fe20000100a00 */
[----:B------:R-:W-:-:S03]  /*14a40*/  IMAD R3, R2, 0x1a, RZ ;  /* 0x0000001a02037824 */ /* 0x000fc600078e02ff */
[----:B------:R-:W-:Y:S01]  /*14a50*/  STL.64 [R1+0x21d8], R244 ;  /* 0x0021d8f401007387 */ /* 0x000fe20000100a00 */
[----:B------:R-:W-:-:S03]  /*14a60*/  IMAD.WIDE R208, R0, 0x4, R200 ;  /* 0x0000000400d07825 */ /* 0x000fc600078e02c8 */
[----:B------:R-:W-:Y:S01]  /*14a70*/  STL.64 [R1+0x21e0], R242 ;  /* 0x0021e0f201007387 */ /* 0x000fe20000100a00 */
[----:B------:R-:W-:-:S03]  /*14a80*/  IMAD.WIDE R206, R0, 0x4, R198 ;  /* 0x0000000400ce7825 */ /* 0x000fc600078e02c6 */
[----:B------:R-:W-:Y:S01]  /*14a90*/  STL.64 [R1+0x21e8], R240 ;  /* 0x0021e8f001007387 */ /* 0x000fe20000100a00 */
[----:B------:R-:W-:Y:S02]  /*14aa0*/  VIADD R0, R4, 0xffffffc4 ;  /* 0xffffffc404007836 */ /* 0x000fe40000000000 */
[----:B------:R-:W-:Y:S01]  /*14ab0*/  IMAD R202, R2, 0x38, RZ ;  /* 0x0000003802ca7824 */ /* 0x000fe200078e02ff */
[----:B------:R1:W-:Y:S01]  /*14ac0*/  STL.64 [R1+0x1b8], R16 ;  /* 0x0001b81001007387 */ /* 0x0003e20000100a00 */
[----:B------:R-:W2:Y:S03]  /*14ad0*/  LDC R4, c[0x0][0x230] ;  /* 0x00008c00ff047b82 */ /* 0x000ea60000000800 */
[----:B------:R-:W-:Y:S04]  /*14ae0*/  STL.64 [R1+0x21f0], R238 ;  /* 0x0021f0ee01007387 */ /* 0x000fe80000100a00 */
[----:B------:R3:W-:Y:S01]  /*14af0*/  STL.64 [R1+0x1b0], R14 ;  /* 0x0001b00e01007387 */ /* 0x0007e20000100a00 */
[----:B-1----:R-:W-:-:S03]  /*14b00*/  IMAD.WIDE R16, R3, 0x4, R200 ;  /* 0x0000000403107825 */ /* 0x002fc600078e02c8 */
[----:B------:R-:W-:Y:S04]  /*14b10*/  LDGSTS.E [R19+-0x5fffc], desc[UR4][R208.64], !P3 ;  /* 0xa0004000d0137fae */ /* 0x000fe8000d921844 */
[----:B------:R-:W-:Y:S01]  /*14b20*/  LDGSTS.E [R19+-0x5bffc], desc[UR4][R206.64], !P3 ;  /* 0xa4004000ce137fae */ /* 0x000fe2000d921844 */
[----:B---3--:R-:W-:Y:S01]  /*14b30*/  IMAD.WIDE R14, R3, 0x4, R198 ;  /* 0x00000004030e7825 */ /* 0x008fe200078e02c6 */
[----:B------:R-:W-:Y:S02]  /*14b40*/  ISETP.GE.U32.AND P3, PT, R0, 0x7fffff85, PT ;  /* 0x7fffff850000780c */ /* 0x000fe40003f66070 */
[----:B------:R-:W-:Y:S01]  /*14b50*/  STL.64 [R1+0x21f8], R236 ;  /* 0x0021f8ec01007387 */ /* 0x000fe20000100a00 */
[----:B----4-:R-:W-:Y:S02]  /*14b60*/  VIADD R3, R5, 0xffffffe3 ;  /* 0xffffffe305037836 */ /* 0x010fe40000000000 */
[----:B------:R-:W1:Y:S01]  /*14b70*/  LDC R5, c[0x0][0x230] ;  /* 0x00008c00ff057b82 */ /* 0x000e620000000800 */
[----:B------:R-:W-:Y:S01]  /*14b80*/  IMAD R0, R2, 0x1b, RZ ;  /* 0x0000001b02007824 */ /* 0x000fe200078e02ff */
[----:B------:R-:W-:Y:S04]  /*14b90*/  STL.64 [R1+0x1a8], R208 ;  /* 0x0001a8d001007387 */ /* 0x000fe80000100a00 */
[----:B------:R-:W-:Y:S04]  /*14ba0*/  STL.64 [R1+0x1a0], R206 ;  /* 0x0001a0ce01007387 */ /* 0x000fe80000100a00 */
[----:B------:R3:W-:Y:S04]  /*14bb0*/  STL.64 [R1+0x198], R16 ;  /* 0x0001981001007387 */ /* 0x0007e80000100a00 */
[----:B------:R3:W-:Y:S04]  /*14bc0*/  LDGSTS.E [R19+-0x5fff8], desc[UR4][R16.64], !P4 ;  /* 0xa000800010137fae */ /* 0x0007e8000e121844 */
[----:B------:R4:W-:Y:S04]  /*14bd0*/  STL.64 [R1+0x190], R14 ;  /* 0x0001900e01007387 */ /* 0x0009e80000100a00 */
[----:B------:R4:W-:Y:S01]  /*14be0*/  LDGSTS.E [R19+-0x5bff8], desc[UR4][R14.64], !P4 ;  /* 0xa40080000e137fae */ /* 0x0009e2000e121844 */
[----:B---3--:R-:W-:Y:S01]  /*14bf0*/  IMAD.WIDE R16, R0, 0x4, R200 ;  /* 0x0000000400107825 */ /* 0x008fe200078e02c8 */
[----:B------:R-:W-:-:S03]  /*14c00*/  ISETP.GE.U32.AND P4, PT, R3, 0x7fffffa4, PT ;  /* 0x7fffffa40300780c */ /* 0x000fc60003f86070 */
[----:B------:R-:W-:Y:S01]  /*14c10*/  IMAD R206, R2, 0x39, RZ ;  /* 0x0000003902ce7824 */ /* 0x000fe200078e02ff */
[----:B------:R3:W-:Y:S01]  /*14c20*/  LDGSTS.E [R19+-0x5fff4], desc[UR4][R16.64], !P5 ;  /* 0xa000c00010137fae */ /* 0x0007e2000e921844 */
[----:B----4-:R-:W-:-:S04]  /*14c30*/  IMAD.WIDE R14, R0, 0x4, R198 ;  /* 0x00000004000e7825 */ /* 0x010fc800078e02c6 */
[----:B--2---:R-:W-:Y:S01]  /*14c40*/  VIADD R0, R6, 0xffffffe2 ;  /* 0xffffffe206007836 */ /* 0x004fe20000000000 */
[----:B------:R2:W-:Y:S01]  /*14c50*/  LDGSTS.E [R19+-0x5bff4], desc[UR4][R14.64], !P5 ;  /* 0xa400c0000e137fae */ /* 0x0005e2000e921844 */
[----:B------:R-:W4:Y:S01]  /*14c60*/  LDC R6, c[0x0][0x230] ;  /* 0x00008c00ff067b82 */ /* 0x000f220000000800 */
[----:B------:R-:W-:Y:S02]  /*14c70*/  VIADD R3, R203, 0xffffffe1 ;  /* 0xffffffe1cb037836 */ /* 0x000fe40000000000 */
[----:B------:R-:W-:Y:S01]  /*14c80*/  ISETP.GE.U32.AND P5, PT, R0, 0x7fffffa3, PT ;  /* 0x7fffffa30000780c */ /* 0x000fe20003fa6070 */
[----:B------:R-:W-:-:S04]  /*14c90*/  IMAD.WIDE R234, R202, 0x4, R200 ;  /* 0x00000004caea7825 */ /* 0x000fc800078e02c8 */
[----:B------:R-:W-:Y:S01]  /*14ca0*/  IMAD.WIDE R202, R202, 0x4, R198 ;  /* 0x00000004caca7825 */ /* 0x000fe200078e02c6 */
[----:B------:R2:W-:Y:S03]  /*14cb0*/  LDGSTS.E [R19+-0x58000], desc[UR4][R234.64], !P0 ;  /* 0xa8000000ea137fae */ /* 0x0005e6000c121844 */
[----:B------:R-:W-:Y:S01]  /*14cc0*/  VIADD R0, R204, 0xffffffe0 ;  /* 0xffffffe0cc007836 */ /* 0x000fe20000000000 */
[----:B------:R-:W-:Y:S01]  /*14cd0*/  LDGSTS.E [R19+-0x54000], desc[UR4][R202.64], !P0 ;  /* 0xac000000ca137fae */ /* 0x000fe2000c121844 */
[----:B------:R-:W-:-:S04]  /*14ce0*/  IMAD.WIDE R204, R206, 0x4, R200 ;  /* 0x00000004cecc7825 */ /* 0x000fc800078e02c8 */
[----:B------:R-:W-:Y:S01]  /*14cf0*/  IMAD.WIDE R206, R206, 0x4, R198 ;  /* 0x00000004cece7825 */ /* 0x000fe200078e02c6 */
[----:B------:R4:W-:Y:S03]  /*14d00*/  LDGSTS.E [R19+-0x57ffc], desc[UR4][R204.64], !P1 ;  /* 0xa8004000cc137fae */ /* 0x0009e6000c921844 */
[----:B------:R-:W-:Y:S01]  /*14d10*/  IMAD.WIDE R208, R210, 0x4, R200 ;  /* 0x00000004d2d07825 */ /* 0x000fe200078e02c8 */
[----:B------:R-:W-:Y:S01]  /*14d20*/  LDGSTS.E [R19+-0x53ffc], desc[UR4][R206.64], !P1 ;  /* 0xac004000ce137fae */ /* 0x000fe2000c921844 */
[----:B------:R-:W-:Y:S02]  /*14d30*/  ISETP.GE.U32.AND P1, PT, R0, 0x7fffffa1, PT ;  /* 0x7fffffa10000780c */ /* 0x000fe40003f26070 */
[--C-:B------:R-:W-:Y:S01]  /*14d40*/  IMAD.WIDE R210, R210, 0x4, R198.reuse ;  /* 0x00000004d2d27825 */ /* 0x100fe200078e02c6 */
[----:B------:R-:W-:Y:S03]  /*14d50*/  LDGSTS.E [R19+-0x57ff8], desc[UR4][R208.64], !P2 ;  /* 0xa8008000d0137fae */ /* 0x000fe6000d121844 */
[----:B------:R-:W-:Y:S01]  /*14d60*/  IMAD.WIDE R214, R214, 0x4, R198 ;  /* 0x00000004d6d67825 */ /* 0x000fe200078e02c6 */
[----:B------:R-:W-:Y:S03]  /*14d70*/  LDGSTS.E [R19+-0x53ff8], desc[UR4][R210.64], !P2 ;  /* 0xac008000d2137fae */ /* 0x000fe6000d121844 */
[----:B-1----:R-:W-:Y:S01]  /*14d80*/  VIADD R0, R5, 0xffffffc2 ;  /* 0xffffffc205007836 */ /* 0x002fe20000000000 */
[----:B------:R-:W-:Y:S01]  /*14d90*/  LDGSTS.E [R19+-0x57ff4], desc[UR4][R212.64], !P3 ;  /* 0xa800c000d4137fae */ /* 0x000fe2000d921844 */
[----:B------:R-:W-:-:S03]  /*14da0*/  LOP3.LUT R8, R8, 0x70, RZ, 0x3c, !PT ;  /* 0x0000007008087812 */ /* 0x000fc600078e3cff */
[----:B------:R-:W-:Y:S01]  /*14db0*/  LDGSTS.E [R19+-0x53ff4], desc[UR4][R214.64], !P3 ;  /* 0xac00c000d6137fae */ /* 0x000fe2000d921844 */
[----:B------:R-:W-:Y:S01]  /*14dc0*/  ISETP.GE.U32.AND P3, PT, R0, 0x7fffff83, PT ;  /* 0x7fffff830000780c */ /* 0x000fe20003f66070 */
[----:B------:R-:W-:Y:S02]  /*14dd0*/  IMAD R0, R2, 0x1c, RZ ;  /* 0x0000001c02007824 */ /* 0x000fe400078e02ff */
[----:B------:R3:W-:Y:S04]  /*14de0*/  STL.64 [R1+0x188], R16 ;  /* 0x0001881001007387 */ /* 0x0007e80000100a00 */
[----:B------:R2:W-:Y:S01]  /*14df0*/  STL.64 [R1+0x180], R14 ;  /* 0x0001800e01007387 */ /* 0x0005e20000100a00 */
[----:B------:R-:W-:-:S03]  /*14e00*/  ISETP.GE.U32.AND P0, PT, R3, 0x7fffffa2, PT ;  /* 0x7fffffa20300780c */ /* 0x000fc60003f06070 */
[----:B------:R1:W-:Y:S01]  /*14e10*/  STL.64 [R1+0x21b0], R234 ;  /* 0x0021b0ea01007387 */ /* 0x0003e20000100a00 */
[----:B------:R-:W-:-:S03]  /*14e20*/  IADD3 R10, R10, 0x100000, R8 ;  /* 0x001000000a0a7810 */ /* 0x000fc60007ffe008 */
[----:B------:R-:W-:Y:S01]  /*14e30*/  STL.64 [R1+0x21b8], R202 ;  /* 0x0021b8ca01007387 */ /* 0x000fe20000100a00 */
[----:B---3--:R-:W-:-:S03]  /*14e40*/  IMAD.WIDE R16, R0, 0x4, R200 ;  /* 0x0000000400107825 */ /* 0x008fc600078e02c8 */
[----:B------:R3:W-:Y:S01]  /*14e50*/  STL.64 [R1+0x2200], R204 ;  /* 0x002200cc01007387 */ /* 0x0007e20000100a00 */
[----:B------:R-:W-:Y:S02]  /*14e60*/  VIADD R3, R4, 0xffffffc3 ;  /* 0xffffffc304037836 */ /* 0x000fe40000000000 */
[----:B--2---:R-:W-:Y:S01]  /*14e70*/  IMAD.WIDE R14, R0, 0x4, R198 ;  /* 0x00000004000e7825 */ /* 0x004fe200078e02c6 */
[----:B------:R-:W-:Y:S01]  /*14e80*/  STL.64 [R1+0x2218], R206 ;  /* 0x002218ce01007387 */ /* 0x000fe20000100a00 */
[----:B------:R-:W-:Y:S01]  /*14e90*/  UISETP.GT.AND UP0, UPT, UR7, 0x7f, UPT ;  /* 0x0000007f0700788c */ /* 0x000fe2000bf04270 */
[----:B-1----:R-:W1:Y:S01]  /*14ea0*/  LDC R235, c[0x0][0x230] ;  /* 0x00008c00ffeb7b82 */ /* 0x002e620000000800 */
[----:B----4-:R-:W-:Y:S01]  /*14eb0*/  VIADD R4, R6, 0xffffffc0 ;  /* 0xffffffc006047836 */ /* 0x010fe20000000000 */
[----:B------:R-:W-:Y:S01]  /*14ec0*/  STL.64 [R1+0x2220], R208 ;  /* 0x002220d001007387 */ /* 0x000fe20000100a00 */
[----:B------:R-:W-:-:S03]  /*14ed0*/  IMAD R0, R2, 0x1d, RZ ;  /* 0x0000001d02007824 */ /* 0x000fc600078e02ff */
[----:B------:R-:W-:Y:S01]  /*14ee0*/  STL.64 [R1+0x2228], R210 ;  /* 0x002228d201007387 */ /* 0x000fe20000100a00 */
[----:B------:R-:W-:Y:S01]  /*14ef0*/  VIADD R5, R216, 0xffffffc1 ;  /* 0xffffffc1d8057836 */ /* 0x000fe20000000000 */
[----:B------:R-:W2:Y:S02]  /*14f00*/  LDC R234, c[0x0][0x230] ;  /* 0x00008c00ffea7b82 */ /* 0x000ea40000000800 */
[----:B------:R-:W-:Y:S04]  /*14f10*/  STL.64 [R1+0x2230], R212 ;  /* 0x002230d401007387 */ /* 0x000fe80000100a00 */
[----:B------:R-:W-:Y:S04]  /*14f20*/  STL.64 [R1+0x2240], R18 ;  /* 0x0022401201007387 */ /* 0x000fe80000100a00 */
[----:B------:R4:W-:Y:S01]  /*14f30*/  LDGSTS.E [R10+-0x60000], desc[UR4][R16.64], !P4 ;  /* 0xa0000000100a7fae */ /* 0x0009e2000e121844 */
[----:B------:R-:W-:Y:S01]  /*14f40*/  ISETP.GE.U32.AND P2, PT, R3, 0x7fffff84, PT ;  /* 0x7fffff840300780c */ /* 0x000fe20003f46070 */
[----:B------:R-:W1:Y:S02]  /*14f50*/  LDC R6, c[0x0][0x230] ;  /* 0x00008c00ff067b82 */ /* 0x000e640000000800 */
[----:B------:R-:W-:Y:S04]  /*14f60*/  STL.64 [R1+0x2238], R214 ;  /* 0x002238d601007387 */ /* 0x000fe80000100a00 */
[----:B------:R4:W-:Y:S01]  /*14f70*/  STL.64 [R1+0x178], R16 ;  /* 0x0001781001007387 */ /* 0x0009e20000100a00 */
[----:B------:R-:W-:Y:S01]  /*14f80*/  IMAD.WIDE R224, R226, 0x4, R200 ;  /* 0x00000004e2e07825 */ /* 0x000fe200078e02c8 */
[----:B---3--:R-:W3:Y:S02]  /*14f90*/  LDC R205, c[0x0][0x230] ;  /* 0x00008c00ffcd7b82 */ /* 0x008ee40000000800 */
[----:B------:R2:W-:Y:S01]  /*14fa0*/  LDGSTS.E [R10+-0x5c000], desc[UR4][R14.64], !P4 ;  /* 0xa40000000e0a7fae */ /* 0x0005e2000e121844 */
[----:B------:R-:W-:Y:S01]  /*14fb0*/  ISETP.GE.AND P4, PT, R9, R4, PT ;  /* 0x000000040900720c */ /* 0x000fe20003f86270 */
[----:B------:R-:W-:-:S04]  /*14fc0*/  IMAD.WIDE R8, R0, 0x4, R198 ;  /* 0x0000000400087825 */ /* 0x000fc800078e02c6 */
[----:B------:R-:W3:Y:S01]  /*14fd0*/  LDC R204, c[0x0][0x230] ;  /* 0x00008c00ffcc7b82 */ /* 0x000ee20000000800 */
[----:B----4-:R-:W-:Y:S01]  /*14fe0*/  IMAD.WIDE R16, R0, 0x4, R200 ;  /* 0x0000000400107825 */ /* 0x010fe200078e02c8 */
[----:B------:R2:W-:Y:S03]  /*14ff0*/  STL.64 [R1+0x88], R14 ;  /* 0x0000880e01007387 */ /* 0x0005e60000100a00 */
[----:B------:R-:W-:Y:S01]  /*15000*/  IMAD R3, R2, 0x1e, RZ ;  /* 0x0000001e02037824 */ /* 0x000fe200078e02ff */
[----:B------:R-:W-:Y:S01]  /*15010*/  LDGSTS.E [R10+-0x5fffc], desc[UR4][R16.64], !P5 ;  /* 0xa0004000100a7fae */ /* 0x000fe2000e921844 */
[----:B------:R-:W-:-:S03]  /*15020*/  SEL R0, RZ, 0x4, P4 ;  /* 0x00000004ff007807 */ /* 0x000fc60002000000 */
[----:B------:R4:W-:Y:S01]  /*15030*/  LDGSTS.E [R10+-0x5bffc], desc[UR4][R8.64], !P5 ;  /* 0xa4004000080a7fae */ /* 0x0009e2000e921844 */
[----:B------:R-:W-:-:S03]  /*15040*/  PLOP3.LUT P5, PT, PT, PT, UP0, 0x80, 0x0 ;  /* 0x000000000000781c */ /* 0x000fc60003faf008 */
[----:B------:R-:W-:Y:S01]  /*15050*/  STL.64 [R1+0x80], R16 ;  /* 0x0000801001007387 */ /* 0x000fe20000100a00 */
[----:B--2---:R-:W-:-:S03]  /*15060*/  IMAD.WIDE R14, R3, 0x4, R200 ;  /* 0x00000004030e7825 */ /* 0x004fc600078e02c8 */
[----:B------:R4:W-:Y:S01]  /*15070*/  STL.64 [R1+0x78], R8 ;  /* 0x0000780801007387 */ /* 0x0009e20000100a00 */
[----:B------:R-:W-:-:S03]  /*15080*/  SEL R0, R0, RZ, P5 ;  /* 0x000000ff00007207 */ /* 0x000fc60002800000 */
[----:B------:R2:W-:Y:S01]  /*15090*/  LDGSTS.E [R10+-0x5fff8], desc[UR4][R14.64], !P0 ;  /* 0xa00080000e0a7fae */ /* 0x0005e2000c121844 */
[----:B------:R-:W-:Y:S02]  /*150a0*/  ISETP.GE.U32.AND P4, PT, R5, 0x7fffff82, PT ;  /* 0x7fffff820500780c */ /* 0x000fe40003f86070 */
[----:B------:R-:W3:Y:S01]  /*150b0*/  LDC R5, c[0x0][0x230] ;  /* 0x00008c00ff057b82 */ /* 0x000ee20000000800 */
[----:B----4-:R-:W-:Y:S01]  /*150c0*/  IMAD.WIDE R8, R3, 0x4, R198 ;  /* 0x0000000403087825 */ /* 0x010fe200078e02c6 */
[----:B------:R2:W-:Y:S06]  /*150d0*/  STL.64 [R1+0x70], R14 ;  /* 0x0000700e01007387 */ /* 0x0005ec0000100a00 */
[----:B------:R-:W4:Y:S01]  /*150e0*/  LDC R3, c[0x0][0x230] ;  /* 0x00008c00ff037b82 */ /* 0x000f220000000800 */
[----:B------:R1:W-:Y:S01]  /*150f0*/  LDGSTS.E [R10+-0x5bff8], desc[UR4][R8.64], !P0 ;  /* 0xa4008000080a7fae */ /* 0x0003e2000c121844 */
[----:B------:R-:W-:Y:S01]  /*15100*/  ISETP.NE.U32.AND P0, PT, R0, RZ, PT ;  /* 0x000000ff0000720c */ /* 0x000fe20003f05070 */
[----:B------:R-:W-:-:S02]  /*15110*/  IMAD R0, R2, 0x1f, RZ ;  /* 0x0000001f02007824 */ /* 0x000fc400078e02ff */
[----:B------:R1:W-:Y:S02]  /*15120*/  STL.64 [R1+0x68], R8 ;  /* 0x0000680801007387 */ /* 0x0003e40000100a00 */
[----:B--2---:R-:W-:-:S04]  /*15130*/  IMAD.WIDE R14, R0, 0x4, R198 ;  /* 0x00000004000e7825 */ /* 0x004fc800078e02c6 */
[----:B-1----:R-:W-:Y:S01]  /*15140*/  IMAD.WIDE R8, R0, 0x4, R200 ;  /* 0x0000000400087825 */ /* 0x002fe200078e02c8 */
[----:B------:R-:W-:-:S04]  /*15150*/  IADD3 R0, R217, -0x41, RZ ;  /* 0xffffffbfd9007810 */ /* 0x000fc80007ffe0ff */
[----:B------:R1:W-:Y:S01]  /*15160*/  LDGSTS.E [R10+-0x5fff4], desc[UR4][R8.64], !P1 ;  /* 0xa000c000080a7fae */ /* 0x0003e2000c921844 */
[----:B------:R-:W-:-:S03]  /*15170*/  IMAD.WIDE R216, R218, 0x4, R200 ;  /* 0x00000004dad87825 */ /* 0x000fc600078e02c8 */
[----:B------:R2:W-:Y:S01]  /*15180*/  LDGSTS.E [R10+-0x5bff4], desc[UR4][R14.64], !P1 ;  /* 0xa400c0000e0a7fae */ /* 0x0005e2000c921844 */
[----:B------:R-:W-:Y:S01]  /*15190*/  ISETP.GE.U32.AND P1, PT, R0, 0x7fffff80, PT ;  /* 0x7fffff800000780c */ /* 0x000fe20003f26070 */
[----:B------:R-:W-:Y:S02]  /*151a0*/  IMAD.WIDE R218, R218, 0x4, R198 ;  /* 0x00000004dada7825 */ /* 0x000fe400078e02c6 */
[----:B------:R-:W-:Y:S02]  /*151b0*/  STL.64 [R1+0x58], R14 ;  /* 0x0000580e01007387 */ /* 0x000fe40000100a00 */
[----:B------:R-:W-:Y:S02]  /*151c0*/  VIADD R0, R220, 0xffffffbe ;  /* 0xffffffbedc007836 */ /* 0x000fe40000000000 */
[C---:B------:R-:W-:Y:S01]  /*151d0*/  IMAD.WIDE R220, R222.reuse, 0x4, R200 ;  /* 0x00000004dedc7825 */ /* 0x040fe200078e02c8 */
[----:B------:R1:W-:Y:S03]  /*151e0*/  STL.64 [R1+0x2248], R8 ;  /* 0x0022480801007387 */ /* 0x0003e60000100a00 */
[--C-:B------:R-:W-:Y:S01]  /*151f0*/  IMAD.WIDE R222, R222, 0x4, R198.reuse ;  /* 0x00000004dede7825 */ /* 0x100fe200078e02c6 */
[----:B------:R-:W-:Y:S03]  /*15200*/  STL.64 [R1+0x2250], R216 ;  /* 0x002250d801007387 */ /* 0x000fe60000100a00 */
[----:B------:R-:W-:Y:S01]  /*15210*/  IMAD R2, R2, 0x3f, RZ ;  /* 0x0000003f02027824 */ /* 0x000fe200078e02ff */
[----:B------:R-:W-:Y:S01]  /*15220*/  STL.64 [R1+0x2258], R218 ;  /* 0x002258da01007387 */ /* 0x000fe20000100a00 */
[----:B------:R-:W-:-:S03]  /*15230*/  IMAD.WIDE R226, R226, 0x4, R198 ;  /* 0x00000004e2e27825 */ /* 0x000fc600078e02c6 */
[----:B------:R-:W-:Y:S01]  /*15240*/  STL.64 [R1+0x2260], R220 ;  /* 0x002260dc01007387 */ /* 0x000fe20000100a00 */
[----:B------:R-:W-:Y:S01]  /*15250*/  IMAD.WIDE R228, R2, 0x4, R200 ;  /* 0x0000000402e47825 */ /* 0x000fe200078e02c8 */
[----:B-1----:R-:W-:Y:S02]  /*15260*/  LOP3.LUT R9, R252, 0x40, RZ, 0x3c, !PT ;  /* 0x00000040fc097812 */ /* 0x002fe400078e3cff */
[----:B------:R-:W-:Y:S01]  /*15270*/  STL.64 [R1+0x2268], R222 ;  /* 0x002268de01007387 */ /* 0x000fe20000100a00 */
[----:B------:R-:W-:Y:S01]  /*15280*/  IMAD.WIDE R230, R2, 0x4, R198 ;  /* 0x0000000402e67825 */ /* 0x000fe200078e02c6 */
[----:B------:R-:W-:Y:S02]  /*15290*/  LOP3.LUT R8, R252, 0x60, RZ, 0x3c, !PT ;  /* 0x00000060fc087812 */ /* 0x000fe400078e3cff */
[----:B------:R-:W-:Y:S04]  /*152a0*/  STL.64 [R1+0x2270], R200 ;  /* 0x002270c801007387 */ /* 0x000fe80000100a00 */
[----:B------:R-:W-:Y:S01]  /*152b0*/  STL.64 [R1+0x2278], R198 ;  /* 0x002278c601007387 */ /* 0x000fe20000100a00 */
[----:B------:R-:W-:-:S03]  /*152c0*/  VIADD R2, R6, 0xffffff9e ;  /* 0xffffff9e06027836 */ /* 0x000fc60000000000 */
[----:B------:R-:W-:Y:S04]  /*152d0*/  LDGSTS.E [R10+-0x58000], desc[UR4][R216.64], !P2 ;  /* 0xa8000000d80a7fae */ /* 0x000fe8000d121844 */
[----:B------:R-:W-:Y:S01]  /*152e0*/  STL.64 [R1+0x2280], R224 ;  /* 0x002280e001007387 */ /* 0x000fe20000100a00 */
[----:B------:R-:W-:-:S03]  /*152f0*/  VIADD R6, R8, UR61 ;  /* 0x0000003d08067c36 */ /* 0x000fc60008000000 */
[----:B------:R-:W-:Y:S01]  /*15300*/  LDGSTS.E [R10+-0x54000], desc[UR4][R218.64], !P2 ;  /* 0xac000000da0a7fae */ /* 0x000fe2000d121844 */
[----:B------:R-:W-:Y:S01]  /*15310*/  ISETP.GE.U32.AND P2, PT, R0, 0x7fffff7f, PT ;  /* 0x7fffff7f0000780c */ /* 0x000fe20003f46070 */
[----:B---3--:R-:W-:Y:S02]  /*15320*/  VIADD R0, R5, 0xffffffbd ;  /* 0xffffffbd05007836 */ /* 0x008fe40000000000 */
[----:B------:R-:W-:Y:S01]  /*15330*/  STL.64 [R1+0x2288], R226 ;  /* 0x002288e201007387 */ /* 0x000fe20000100a00 */
[----:B------:R-:W-:-:S03]  /*15340*/  VIADD R5, R9, UR61 ;  /* 0x0000003d09057c36 */ /* 0x000fc60008000000 */
[----:B------:R-:W-:Y:S04]  /*15350*/  STL.64 [R1+0x2290], R228 ;  /* 0x002290e401007387 */ /* 0x000fe80000100a00 */
[----:B------:R-:W-:Y:S04]  /*15360*/  STL.64 [R1+0x2298], R230 ;  /* 0x002298e601007387 */ /* 0x000fe80000100a00 */
[----:B------:R1:W-:Y:S04]  /*15370*/  STL [R1+0x1e78], R252 ;  /* 0x001e78fc01007387 */ /* 0x0003e80000100800 */
[----:B------:R-:W3:Y:S04]  /*15380*/  LDL.64 R8, [R1+0x340] ;  /* 0x0003400001087983 */ /* 0x000ee80000100a00 */
[----:B------:R-:W3:Y:S04]  /*15390*/  LDL.64 R214, [R1+0x360] ;  /* 0x0003600001d67983 */ /* 0x000ee80000100a00 */
[----:B------:R-:W3:Y:S04]  /*153a0*/  LDL.64 R18, [R1+0x380] ;  /* 0x0003800001127983 */ /* 0x000ee80000100a00 */
[----:B------:R-:W3:Y:S04]  /*153b0*/  LDL.64 R212, [R1+0x3a0] ;  /* 0x0003a00001d47983 */ /* 0x000ee80000100a00 */
[----:B------:R-:W3:Y:S04]  /*153c0*/  LDL.64 R210, [R1+0x3c0] ;  /* 0x0003c00001d27983 */ /* 0x000ee80000100a00 */
[----:B------:R-:W3:Y:S04]  /*153d0*/  LDL.64 R208, [R1+0x3e0] ;  /* 0x0003e00001d07983 */ /* 0x000ee80000100a00 */
[----:B------:R-:W3:Y:S01]  /*153e0*/  LDL.64 R206, [R1+0x400] ;  /* 0x0004000001ce7983 */ /* 0x000ee20000100a00 */
[----:B----4-:R-:W-:-:S03]  /*153f0*/  VIADD R3, R3, 0xffffffbc ;  /* 0xffffffbc03037836 */ /* 0x010fc60000000000 */
[----:B------:R-:W4:Y:S01]  /*15400*/  LDL.64 R202, [R1+0x420] ;  /* 0x0004200001ca7983 */ /* 0x000f220000100a00 */
[----:B--2---:R-:W-:-:S03]  /*15410*/  LOP3.LUT R14, R252, 0x20, RZ, 0x3c, !PT ;  /* 0x00000020fc0e7812 */ /* 0x004fc600078e3cff */
[----:B------:R-:W2:Y:S04]  /*15420*/  LDL.64 R236, [R1+0x440] ;  /* 0x0004400001ec7983 */ /* 0x000ea80000100a00 */
[----:B------:R-:W2:Y:S04]  /*15430*/  LDL.64 R238, [R1+0x460] ;  /* 0x0004600001ee7983 */ /* 0x000ea80000100a00 */
[----:B------:R-:W2:Y:S04]  /*15440*/  LDL.64 R240, [R1+0x480] ;  /* 0x0004800001f07983 */ /* 0x000ea80000100a00 */
[----:B------:R-:W-:Y:S04]  /*15450*/  LDGSTS.E [R10+-0x57ffc], desc[UR4][R220.64], !P3 ;  /* 0xa8004000dc0a7fae */ /* 0x000fe8000d921844 */
[----:B------:R-:W2:Y:S04]  /*15460*/  LDL.64 R242, [R1+0x4a0] ;  /* 0x0004a00001f27983 */ /* 0x000ea80000100a00 */
[----:B------:R-:W-:Y:S04]  /*15470*/  LDGSTS.E [R10+-0x53ffc], desc[UR4][R222.64], !P3 ;  /* 0xac004000de0a7fae */ /* 0x000fe8000d921844 */
[----:B------:R-:W2:Y:S04]  /*15480*/  LDL.64 R244, [R1+0x4c0] ;  /* 0x0004c00001f47983 */ /* 0x000ea80000100a00 */
[----:B------:R-:W-:Y:S04]  /*15490*/  LDGSTS.E [R10+-0x57ff8], desc[UR4][R224.64], !P4 ;  /* 0xa8008000e00a7fae */ /* 0x000fe8000e121844 */
[----:B------:R-:W2:Y:S04]  /*154a0*/  LDL.64 R246, [R1+0x4e0] ;  /* 0x0004e00001f67983 */ /* 0x000ea80000100a00 */
[----:B------:R-:W-:Y:S01]  /*154b0*/  LDGSTS.E [R10+-0x53ff8], desc[UR4][R226.64], !P4 ;  /* 0xac008000e20a7fae */ /* 0x000fe2000e121844 */
[----:B------:R-:W-:Y:S01]  /*154c0*/  ISETP.GE.U32.AND P4, PT, R3, 0x7fffff7d, PT ;  /* 0x7fffff7d0300780c */ /* 0x000fe20003f86070 */
[----:B------:R-:W-:-:S02]  /*154d0*/  VIADD R3, R14, UR61 ;  /* 0x0000003d0e037c36 */ /* 0x000fc40008000000 */
[----:B------:R-:W2:Y:S04]  /*154e0*/  LDL.64 R248, [R1+0x500] ;  /* 0x0005000001f87983 */ /* 0x000ea80000100a00 */
[----:B------:R-:W2:Y:S04]  /*154f0*/  LDL.64 R250, [R1+0x520] ;  /* 0x0005200001fa7983 */ /* 0x000ea80000100a00 */
[----:B------:R-:W2:Y:S04]  /*15500*/  LDL.64 R16, [R1+0x848] ;  /* 0x0008480001107983 */ /* 0x000ea80000100a00 */
[----:B------:R-:W2:Y:S01]  /*15510*/  LDL.64 R14, [R1+0x828] ;  /* 0x00082800010e7983 */ /* 0x000ea20000100a00 */
[----:B------:R-:W-:-:S02]  /*15520*/  ISETP.GE.U32.AND P5, PT, R4, 0x7fffff81, PT ;  /* 0x7fffff810400780c */ /* 0x000fc40003fa6070 */
[----:B------:R-:W1:Y:S01]  /*15530*/  LDC R4, c[0x0][0x230] ;  /* 0x00008c00ff047b82 */ /* 0x000e620000000800 */
[----:B------:R-:W-:-:S10]  /*15540*/  ISETP.GE.U32.AND P3, PT, R0, 0x7fffff7e, PT ;  /* 0x7fffff7e0000780c */ /* 0x000fd40003f66070 */
[----:B------:R-:W-:Y:S04]  /*15550*/  LDGSTS.E [R10+-0x57ff4], desc[UR4][R228.64], !P5 ;  /* 0xa800c000e40a7fae */ /* 0x000fe8000e921844 */
[----:B------:R-:W-:Y:S04]  /*15560*/  LDGSTS.E [R10+-0x53ff4], desc[UR4][R230.64], !P5 ;  /* 0xac00c000e60a7fae */ /* 0x000fe8000e921844 */
[----:B------:R-:W0:Y:S01]  /*15570*/  LDGDEPBAR ;  /* 0x00000000000079af */ /* 0x000e220000000000 */
[----:B-1----:R-:W-:-:S05]  /*15580*/  VIADD R0, R4, 0xffffff9f ;  /* 0xffffff9f04007836 */ /* 0x002fca0000000000 */
[----:B------:R-:W-:Y:S01]  /*15590*/  ISETP.GE.U32.AND P5, PT, R0, 0x7fffff60, PT ;  /* 0x7fffff600000780c */ /* 0x000fe20003fa6070 */
[----:B------:R-:W-:Y:S01]  /*155a0*/  VIADD R0, R252, UR61 ;  /* 0x0000003dfc007c36 */ /* 0x000fe20008000000 */
[----:B------:R-:W-:Y:S01]  /*155b0*/  SHF.L.U32 R4, R232, 0x6, RZ ;  /* 0x00000006e8047819 */ /* 0x000fe200000006ff */
[----:B------:R-:W1:Y:S03]  /*155c0*/  LDC R252, c[0x0][0x230] ;  /* 0x00008c00fffc7b82 */ /* 0x000e660000000800 */
[----:B------:R-:W-:Y:S04]  /*155d0*/  LDGSTS.E [R0], desc[UR4][R12.64], P6 ;  /* 0x000000000c007fae */ /* 0x000fe8000b121844 */
[----:B------:R-:W-:Y:S04]  /*155e0*/  LDGSTS.E [R0+0x400], desc[UR4][R26.64], P6 ;  /* 0x004000001a007fae */ /* 0x000fe8000b121844 */
        /* <DEDUP_REMOVED lines=21> */
[----:B---3--:R-:W-:Y:S04]  /*15740*/  LDGSTS.E [R0+0x5c00], desc[UR4][R8.64], P6 ;  /* 0x05c0000008007fae */ /* 0x008fe8000b121844 */
[----:B------:R-:W-:Y:S04]  /*15750*/  LDGSTS.E [R0+0x6000], desc[UR4][R214.64], P6 ;  /* 0x06000000d6007fae */ /* 0x000fe8000b121844 */
[----:B------:R-:W-:Y:S04]  /*15760*/  LDGSTS.E [R0+0x6400], desc[UR4][R18.64], P6 ;  /* 0x0640000012007fae */ /* 0x000fe8000b121844 */
[----:B------:R-:W-:Y:S04]  /*15770*/  LDGSTS.E [R0+0x6800], desc[UR4][R212.64], P6 ;  /* 0x06800000d4007fae */ /* 0x000fe8000b121844 */
[----:B------:R-:W-:Y:S04]  /*15780*/  LDGSTS.E [R0+0x6c00], desc[UR4][R210.64], P6 ;  /* 0x06c00000d2007fae */ /* 0x000fe8000b121844 */
[----:B------:R-:W-:Y:S04]  /*15790*/  LDGSTS.E [R0+0x7000], desc[UR4][R208.64], P6 ;  /* 0x07000000d0007fae */ /* 0x000fe8000b121844 */
[----:B------:R-:W-:Y:S04]  /*157a0*/  LDGSTS.E [R0+0x7400], desc[UR4][R206.64], P6 ;  /* 0x07400000ce007fae */ /* 0x000fe8000b121844 */
[----:B----4-:R-:W-:Y:S04]  /*157b0*/  LDGSTS.E [R0+0x7800], desc[UR4][R202.64], P6 ;  /* 0x07800000ca007fae */ /* 0x010fe8000b121844 */
[----:B--2---:R-:W-:Y:S04]  /*157c0*/  LDGSTS.E [R0+0x7c00], desc[UR4][R236.64], P6 ;  /* 0x07c00000ec007fae */ /* 0x004fe8000b121844 */
        /* <DEDUP_REMOVED lines=12> */
[----:B------:R-:W2:Y:S04]  /*15890*/  LDL.LU.64 R20, [R1+0x24b0] ;  /* 0x0024b00001147983 */ /* 0x000ea80000300a00 */
[----:B------:R-:W3:Y:S04]  /*158a0*/  LDL.LU.64 R28, [R1+0x24a8] ;  /* 0x0024a800011c7983 */ /* 0x000ee80000300a00 */
[----:B------:R-:W4:Y:S04]  /*158b0*/  LDL.LU.64 R36, [R1+0x24a0] ;  /* 0x0024a00001247983 */ /* 0x000f280000300a00 */
[----:B------:R-:W-:Y:S04]  /*158c0*/  LDGSTS.E [R0+0x13000], desc[UR4][R44.64], P6 ;  /* 0x130000002c007fae */ /* 0x000fe8000b121844 */
[----:B------:R-:W-:Y:S04]  /*158d0*/  LDGSTS.E [R0+0x13400], desc[UR4][R52.64], P6 ;  /* 0x1340000034007fae */ /* 0x000fe8000b121844 */
[----:B------:R-:W-:Y:S04]  /*158e0*/  LDGSTS.E [R0+0x13800], desc[UR4][R60.64], P6 ;  /* 0x138000003c007fae */ /* 0x000fe8000b121844 */
[----:B------:R-:W4:Y:S04]  /*158f0*/  LDL.LU.64 R44, [R1+0x2498] ;  /* 0x00249800012c7983 */ /* 0x000f280000300a00 */
[----:B------:R-:W4:Y:S04]  /*15900*/  LDL.LU.64 R52, [R1+0x2490] ;  /* 0x0024900001347983 */ /* 0x000f280000300a00 */
        /* <DEDUP_REMOVED lines=33> */
[----:B------:R-:W4:Y:S04]  /*15b20*/  LDL.LU.64 R188, [R1+0x2408] ;  /* 0x0024080001bc7983 */ /* 0x000f280000300a00 */
[----:B------:R-:W4:Y:S04]  /*15b30*/  LDL.LU.64 R196, [R1+0x2400] ;  /* 0x0024000001c47983 */ /* 0x000f280000300a00 */
[----:B------:R-:W4:Y:S04]  /*15b40*/  LDL.64 R216, [R1+0x348] ;  /* 0x0003480001d87983 */ /* 0x000f280000100a00 */
        /* <DEDUP_REMOVED lines=18> */
[----:B--2---:R-:W-:Y:S04]  /*15c70*/  LDGSTS.E [R3+0x100], desc[UR4][R20.64], P6 ;  /* 0x0010000014037fae */ /* 0x004fe8000b121844 */
[----:B---3--:R-:W-:Y:S04]  /*15c80*/  LDGSTS.E [R3+0x500], desc[UR4][R28.64], P6 ;  /* 0x005000001c037fae */ /* 0x008fe8000b121844 */
[----:B----4-:R-:W-:Y:S04]  /*15c90*/  LDGSTS.E [R3+0x900], desc[UR4][R36.64], P6 ;  /* 0x0090000024037fae */ /* 0x010fe8000b121844 */
        /* <DEDUP_REMOVED lines=250> */
[----:B------:R-:W2:Y:S04]  /*16c40*/  LDL.64 R246, [R1+0x4f8] ;  /* 0x0004f80001f67983 */ /* 0x000ea80000100a00 */
[----:B------:R-:W3:Y:S04]  /*16c50*/  LDL.64 R248, [R1+0x750] ;  /* 0x0007500001f87983 */ /* 0x000ee80000100a00 */
[----:B------:R-:W4:Y:S04]  /*16c60*/  LDL.64 R250, [R1+0x730] ;  /* 0x0007300001fa7983 */ /* 0x000f280000100a00 */
[----:B------:R-:W-:Y:S04]  /*16c70*/  LDGSTS.E [R6+0x10700], desc[UR4][R16.64], P6 ;  /* 0x1070000010067fae */ /* 0x000fe8000b121844 */
[----:B------:R-:W4:Y:S04]  /*16c80*/  LDL.64 R208, [R1+0x670] ;  /* 0x0006700001d07983 */ /* 0x000f280000100a00 */
[----:B------:R-:W-:Y:S04]  /*16c90*/  LDGSTS.E [R6+0x10b00], desc[UR4][R14.64], P6 ;  /* 0x10b000000e067fae */ /* 0x000fe8000b121844 */
        /* <DEDUP_REMOVED lines=9> */
[----:B------:R-:W-:Y:S04]  /*16d30*/  LDGSTS.E [R6+0x10f00], desc[UR4][R230.64], P6 ;  /* 0x10f00000e6067fae */ /* 0x000fe8000b121844 */
[----:B------:R-:W4:Y:S04]  /*16d40*/  LDL.LU.64 R230, [R1+0x2298] ;  /* 0x0022980001e67983 */ /* 0x000f280000300a00 */
[----:B--2---:R-:W-:Y:S04]  /*16d50*/  LDGSTS.E [R6+0x11300], desc[UR4][R246.64], P6 ;  /* 0x11300000f6067fae */ /* 0x004fe8000b121844 */
[----:B------:R-:W-:Y:S04]  /*16d60*/  LDGSTS.E [R6+0x11700], desc[UR4][R228.64], P6 ;  /* 0x11700000e4067fae */ /* 0x000fe8000b121844 */
[----:B------:R-:W-:Y:S04]  /*16d70*/  LDGSTS.E [R6+0x11b00], desc[UR4][R226.64], P6 ;  /* 0x11b00000e2067fae */ /* 0x000fe8000b121844 */
[----:B------:R-:W2:Y:S04]  /*16d80*/  LDL.64 R246, [R1+0x538] ;  /* 0x0005380001f67983 */ /* 0x000ea80000100a00 */
[----:B------:R-:W2:Y:S04]  /*16d90*/  LDL.LU.64 R228, [R1+0x2290] ;  /* 0x0022900001e47983 */ /* 0x000ea80000300a00 */
[----:B------:R-:W2:Y:S04]  /*16da0*/  LDL.LU.64 R226, [R1+0x2288] ;  /* 0x0022880001e27983 */ /* 0x000ea80000300a00 */
[----:B------:R-:W-:Y:S04]  /*16db0*/  LDGSTS.E [R6+0x11f00], desc[UR4][R224.64], P6 ;  /* 0x11f00000e0067fae */ /* 0x000fe8000b121844 */
[----:B------:R-:W-:Y:S04]  /*16dc0*/  LDGSTS.E [R6+0x12300], desc[UR4][R198.64], P6 ;  /* 0x12300000c6067fae */ /* 0x000fe8000b121844 */
[----:B------:R-:W-:Y:S04]  /*16dd0*/  LDGSTS.E [R6+0x12700], desc[UR4][R200.64], P6 ;  /* 0x12700000c8067fae */ /* 0x000fe8000b121844 */
[----:B------:R-:W2:Y:S04]  /*16de0*/  LDL.LU.64 R224, [R1+0x2280] ;  /* 0x0022800001e07983 */ /* 0x000ea80000300a00 */
        /* <DEDUP_REMOVED lines=9> */
[----:B---3--:R-:W-:Y:S04]  /*16e80*/  LDGSTS.E [R6+0x13b00], desc[UR4][R248.64], P6 ;  /* 0x13b00000f8067fae */ /* 0x008fe8000b121844 */
[----:B----4-:R-:W-:Y:S04]  /*16e90*/  LDGSTS.E [R6+0x13f00], desc[UR4][R250.64], P6 ;  /* 0x13f00000fa067fae */ /* 0x010fe8000b121844 */
[----:B------:R-:W3:Y:S04]  /*16ea0*/  LDL.LU.64 R216, [R1+0x2250] ;  /* 0x0022500001d87983 */ /* 0x000ee80000300a00 */
[----:B------:R-:W4:Y:S04]  /*16eb0*/  LDL.LU.64 R248, [R1+0x330] ;  /* 0x0003300001f87983 */ /* 0x000f280000300a00 */
[----:B------:R-:W3:Y:S04]  /*16ec0*/  LDL.LU.64 R250, [R1+0x320] ;  /* 0x0003200001fa7983 */ /* 0x000ee80000300a00 */
[----:B------:R-:W-:Y:S04]  /*16ed0*/  LDGSTS.E [R6+0x14300], desc[UR4][R8.64], P6 ;  /* 0x1430000008067fae */ /* 0x000fe8000b121844 */
[----:B------:R-:W-:Y:S04]  /*16ee0*/  LDGSTS.E [R6+0x14700], desc[UR4][R18.64], P6 ;  /* 0x1470000012067fae */ /* 0x000fe8000b121844 */
[----:B------:R-:W-:Y:S04]  /*16ef0*/  LDGSTS.E [R6+0x14b00], desc[UR4][R214.64], P6 ;  /* 0x14b00000d6067fae */ /* 0x000fe8000b121844 */
[----:B------:R-:W-:Y:S04]  /*16f00*/  LDGSTS.E [R6+0x14f00], desc[UR4][R212.64], P6 ;  /* 0x14f00000d4067fae */ /* 0x000fe8000b121844 */
[----:B------:R-:W3:Y:S04]  /*16f10*/  LDL.LU.64 R8, [R1+0x2248] ;  /* 0x0022480001087983 */ /* 0x000ee80000300a00 */
        /* <DEDUP_REMOVED lines=10> */
[----:B------:R1:W-:Y:S04]  /*16fc0*/  LDGSTS.E [R6+0x16700], desc[UR4][R202.64], P6 ;  /* 0x16700000ca067fae */ /* 0x0003e8000b121844 */
[----:B------:R-:W3:Y:S04]  /*16fd0*/  LDL.LU.64 R206, [R1+0x2218] ;  /* 0x0022180001ce7983 */ /* 0x000ee80000300a00 */
[----:B------:R-:W-:Y:S04]  /*16fe0*/  LDGSTS.E [R6+0x16b00], desc[UR4][R236.64], P6 ;  /* 0x16b00000ec067fae */ /* 0x000fe8000b121844 */
[----:B------:R-:W3:Y:S01]  /*16ff0*/  LDL.LU.64 R16, [R1+0x2210] ;  /* 0x0022100001107983 */ /* 0x000ee20000300a00 */
[----:B------:R-:W-:Y:S01]  /*17000*/  VIADD R232, R235, 0xffffff9d ;  /* 0xffffff9debe87836 */ /* 0x000fe20000000000 */
[----:B-1----:R-:W1:Y:S02]  /*17010*/  LDC R203, c[0x0][0x230] ;  /* 0x00008c00ffcb7b82 */ /* 0x002e640000000800 */
[----:B------:R-:W-:Y:S04]  /*17020*/  LDGSTS.E [R6+0x16f00], desc[UR4][R238.64], P6 ;  /* 0x16f00000ee067fae */ /* 0x000fe8000b121844 */
[----:B------:R-:W3:Y:S02]  /*17030*/  LDL.LU.64 R14, [R1+0x2208] ;  /* 0x00220800010e7983 */ /* 0x000ee40000300a00 */
[----:B------:R-:W1:Y:S02]  /*17040*/  LDC R202, c[0x0][0x230] ;  /* 0x00008c00ffca7b82 */ /* 0x000e640000000800 */
[----:B------:R-:W-:Y:S04]  /*17050*/  LDGSTS.E [R6+0x17300], desc[UR4][R240.64], P6 ;  /* 0x17300000f0067fae */ /* 0x000fe8000b121844 */
[----:B------:R-:W-:Y:S04]  /*17060*/  LDGSTS.E [R6+0x17700], desc[UR4][R242.64], P6 ;  /* 0x17700000f2067fae */ /* 0x000fe8000b121844 */
[----:B------:R-:W-:Y:S04]  /*17070*/  LDGSTS.E [R6+0x17b00], desc[UR4][R244.64], P6 ;  /* 0x17b00000f4067fae */ /* 0x000fe8000b121844 */
[----:B------:R-:W3:Y:S04]  /*17080*/  LDL.LU.64 R240, [R1+0x318] ;  /* 0x0003180001f07983 */ /* 0x000ee80000300a00 */
[----:B------:R-:W3:Y:S04]  /*17090*/  LDL.LU.64 R236, [R1+0x310] ;  /* 0x0003100001ec7983 */ /* 0x000ee80000300a00 */
[----:B------:R-:W3:Y:S04]  /*170a0*/  LDL.LU.64 R238, [R1+0x308] ;  /* 0x0003080001ee7983 */ /* 0x000ee80000300a00 */
[----:B------:R-:W3:Y:S04]  /*170b0*/  LDL.LU.64 R242, [R1+0x300] ;  /* 0x0003000001f27983 */ /* 0x000ee80000300a00 */
[----:B------:R-:W-:Y:S04]  /*170c0*/  STL.64 [R1+0x1f58], R6 ;  /* 0x001f580601007387 */ /* 0x000fe80000100a00 */
[----:B--2---:R-:W-:Y:S01]  /*170d0*/  LDGSTS.E [R6+0x17f00], desc[UR4][R246.64], P6 ;  /* 0x17f00000f6067fae */ /* 0x004fe2000b121844 */
[----:B------:R-:W-:Y:S01]  /*170e0*/  ISETP.GE.U32.AND P6, PT, R2, 0x7fffff5f, PT ;  /* 0x7fffff5f0200780c */ /* 0x000fe20003fc6070 */
[----:B------:R-:W-:-:S02]  /*170f0*/  VIADD R2, R234, 0xffffff9c ;  /* 0xffffff9cea027836 */ /* 0x000fc40000000000 */
[----:B------:R-:W0:Y:S01]  /*17100*/  LDGDEPBAR ;  /* 0x00000000000079af */ /* 0x000e220000000000 */
[----:B------:R-:W-:-:S04]  /*17110*/  IMAD.WIDE R198, R4, 0x4, R198 ;  /* 0x0000000404c67825 */ /* 0x000fc800078e02c6 */
[C---:B------:R-:W-:Y:S01]  /*17120*/  IMAD.WIDE R200, R4.reuse, 0x4, R200 ;  /* 0x0000000404c87825 */ /* 0x040fe200078e02c8 */
[----:B------:R-:W-:Y:S06]  /*17130*/  BAR.SYNC.DEFER_BLOCKING 0x0 ;  /* 0x0000000000007b1d */ /* 0x000fec0000010000 */
[----:B------:R2:W-:Y:S04]  /*17140*/  STL.64 [R1+0x928], R200 ;  /* 0x000928c801007387 */ /* 0x0005e80000100a00 */
[----:B------:R-:W3:Y:S04]  /*17150*/  LDL.LU.64 R244, [R1+0x170] ;  /* 0x0001700001f47983 */ /* 0x000ee80000300a00 */
[----:B------:R1:W-:Y:S04]  /*17160*/  STL.64 [R1+0xa00], R198 ;  /* 0x000a00c601007387 */ /* 0x0003e80000100a00 */
[----:B------:R-:W3:Y:S04]  /*17170*/  LDL.LU.64 R246, [R1+0x168] ;  /* 0x0001680001f67983 */ /* 0x000ee80000300a00 */
[----:B------:R-:W-:Y:S01]  /*17180*/  @!PT LDS RZ, [RZ] ;  /* 0x00000000fffff984 */ /* 0x000fe20000000800 */
[----:B------:R-:W-:Y:S01]  /*17190*/  @!PT LDS RZ, [RZ] ;  /* 0x00000000fffff984 */ /* 0x000fe20000000800 */
[----:B------:R-:W-:Y:S01]  /*171a0*/  @!PT LDS RZ, [RZ] ;  /* 0x00000000fffff984 */ /* 0x000fe20000000800 */
[----:B------:R2:W-:Y:S04]  /*171b0*/  LDGSTS.E [R11+-0x50000], desc[UR4][R200.64], !P1 ;  /* 0xb0000000c80b7fae */ /* 0x0005e8000c921844 */
[----:B------:R1:W-:Y:S01]  /*171c0*/  LDGSTS.E [R11+-0x4c000], desc[UR4][R198.64], !P1 ;  /* 0xb4000000c60b7fae */ /* 0x0003e2000c921844 */
[----:B--2---:R-:W2:Y:S01]  /*171d0*/  LDC R200, c[0x0][0x230] ;  /* 0x00008c00ffc87b82 */ /* 0x004ea20000000800 */
[----:B----4-:R-:W-:-:S07]  /*171e0*/  IMAD.WIDE R234, R4, 0x4, R248 ;  /* 0x0000000404ea7825 */ /* 0x010fce00078e02f8 */
[----:B------:R-:W4:Y:S01]  /*171f0*/  LDC R201, c[0x0][0x230] ;  /* 0x00008c00ffc97b82 */ /* 0x000f220000000800 */
[----:B---3--:R-:W-:Y:S01]  /*17200*/  IMAD.WIDE R6, R4, 0x4, R250 ;  /* 0x0000000404067825 */ /* 0x008fe200078e02fa */
[----:B------:R3:W-:Y:S04]  /*17210*/  STL.64 [R1+0x9f8], R234 ;  /* 0x0009f8ea01007387 */ /* 0x0007e80000100a00 */
[----:B------:R3:W-:Y:S02]  /*17220*/  STL.64 [R1+0x9f0], R6 ;  /* 0x0009f00601007387 */ /* 0x0007e40000100a00 */
[----:B-1----:R-:W1:Y:S02]  /*17230*/  LDC R199, c[0x0][0x230] ;  /* 0x00008c00ffc77b82 */ /* 0x002e640000000800 */
[----:B------:R-:W2:Y:S04]  /*17240*/  LDL.LU.64 R248, [R1+0x160] ;  /* 0x0001600001f87983 */ /* 0x000ea80000300a00 */
[----:B------:R-:W4:Y:S01]  /*17250*/  LDL.LU.64 R250, [R1+0x158] ;  /* 0x0001580001fa7983 */ /* 0x000f220000300a00 */
[----:B------:R-:W-:-:S03]  /*17260*/  VIADD R198, R205, 0xffffffbb ;  /* 0xffffffbbcdc67836 */ /* 0x000fc60000000000 */
[----:B------:R3:W-:Y:S04]  /*17270*/  LDGSTS.E [R11+-0x4fffc], desc[UR4][R234.64], !P2 ;  /* 0xb0004000ea0b7fae */ /* 0x0007e8000d121844 */
[----:B------:R3:W-:Y:S01]  /*17280*/  LDGSTS.E [R11+-0x4bffc], desc[UR4][R6.64], !P2 ;  /* 0xb4004000060b7fae */ /* 0x0007e2000d121844 */
[----:B------:R-:W-:Y:S01]  /*17290*/  ISETP.GE.U32.AND P2, PT, R2, 0x7fffff5d, PT ;  /* 0x7fffff5d0200780c */ /* 0x000fe20003f46070 */
[----:B------:R-:W-:Y:S02]  /*172a0*/  VIADD R2, R204, 0xffffffba ;  /* 0xffffffbacc027836 */ /* 0x000fe40000000000 */
[----:B------:R-:W-:-:S04]  /*172b0*/  IMAD.WIDE R240, R4, 0x4, R240 ;  /* 0x0000000404f07825 */ /* 0x000fc800078e02f0 */
[C---:B---3--:R-:W-:Y:S01]  /*172c0*/  IMAD.WIDE R234, R4.reuse, 0x4, R236 ;  /* 0x0000000404ea7825 */ /* 0x048fe200078e02ec */
[----:B------:R3:W-:Y:S03]  /*172d0*/  STL.64 [R1+0x9e8], R240 ;  /* 0x0009e8f001007387 */ /* 0x0007e60000100a00 */
[C---:B------:R-:W-:Y:S01]  /*172e0*/  IMAD.WIDE R204, R4.reuse, 0x4, R238 ;  /* 0x0000000404cc7825 */ /* 0x040fe200078e02ee */
[----:B------:R-:W-:Y:S03]  /*172f0*/  STL.64 [R1+0x9e0], R234 ;  /* 0x0009e0ea01007387 */ /* 0x000fe60000100a00 */
[----:B------:R-:W-:Y:S01]  /*17300*/  IMAD.WIDE R6, R4, 0x4, R242 ;  /* 0x0000000404067825 */ /* 0x000fe200078e02f2 */
[----:B------:R-:W4:Y:S04]  /*17310*/  LDL.LU.64 R236, [R1+0x150] ;  /* 0x0001500001ec7983 */ /* 0x000f280000300a00 */
[----:B------:R-:W4:Y:S04]  /*17320*/  LDL.LU.64 R238, [R1+0x148] ;  /* 0x0001480001ee7983 */ /* 0x000f280000300a00 */
[----:B------:R-:W-:Y:S04]  /*17330*/  LDGSTS.E [R11+-0x4fff8], desc[UR4][R240.64], !P3 ;  /* 0xb0008000f00b7fae */ /* 0x000fe8000d921844 */
[----:B------:R-:W-:Y:S04]  /*17340*/  STL.64 [R1+0x9d8], R204 ;  /* 0x0009d8cc01007387 */ /* 0x000fe80000100a00 */
[----:B------:R-:W-:Y:S01]  /*17350*/  LDGSTS.E [R11+-0x4bff8], desc[UR4][R234.64], !P3 ;  /* 0xb4008000ea0b7fae */ /* 0x000fe2000d921844 */
[----:B------:R-:W-:-:S03]  /*17360*/  ISETP.GE.U32.AND P3, PT, R198, 0x7fffff7c, PT ;  /* 0x7fffff7cc600780c */ /* 0x000fc60003f66070 */
[----:B------:R1:W-:Y:S01]  /*17370*/  STL.64 [R1+0x9d0], R6 ;  /* 0x0009d00601007387 */ /* 0x0003e20000100a00 */
[----:B------:R-:W-:-:S03]  /*17380*/  VIADD R198, R203, 0xffffffb9 ;  /* 0xffffffb9cbc67836 */ /* 0x000fc60000000000 */
[----:B------:R-:W-:Y:S04]  /*17390*/  LDGSTS.E [R11+-0x4fff4], desc[UR4][R204.64], !P4 ;  /* 0xb000c000cc0b7fae */ /* 0x000fe8000e121844 */
[----:B---3--:R-:W3:Y:S04]  /*173a0*/  LDL.LU.64 R240, [R1+0x140] ;  /* 0x0001400001f07983 */ /* 0x008ee80000300a00 */
[----:B------:R1:W-:Y:S01]  /*173b0*/  LDGSTS.E [R11+-0x4bff4], desc[UR4][R6.64], !P4 ;  /* 0xb400c000060b7fae */ /* 0x0003e2000e121844 */
[----:B------:R-:W-:Y:S01]  /*173c0*/  ISETP.GE.U32.AND P4, PT, R2, 0x7fffff7b, PT ;  /* 0x7fffff7b0200780c */ /* 0x000fe20003f86070 */
[----:B------:R-:W-:-:S02]  /*173d0*/  VIADD R2, R202, 0xffffffb8 ;  /* 0xffffffb8ca027836 */ /* 0x000fc40000000000 */
[----:B------:R-:W3:Y:S01]  /*173e0*/  LDL.LU.64 R242, [R1+0x138] ;  /* 0x0001380001f27983 */ /* 0x000ee20000300a00 */
[----:B------:R-:W-:Y:S01]  /*173f0*/  IMAD.WIDE R244, R4, 0x4, R244 ;  /* 0x0000000404f47825 */ /* 0x000fe200078e02f4 */
[----:B------:R-:W-:Y:S01]  /*17400*/  ISETP.GE.U32.AND P1, PT, R232, 0x7fffff5e, PT ;  /* 0x7fffff5ee800780c */ /* 0x000fe20003f26070 */
[----:B-1----:R-:W1:Y:S02]  /*17410*/  LDC R7, c[0x0][0x230] ;  /* 0x00008c00ff077b82 */ /* 0x002e640000000800 */
[C---:B------:R-:W-:Y:S01]  /*17420*/  IMAD.WIDE R234, R4.reuse, 0x4, R246 ;  /* 0x0000000404ea7825 */ /* 0x040fe200078e02f6 */
[----:B------:R4:W-:Y:S05]  /*17430*/  STL.64 [R1+0x9c8], R244 ;  /* 0x0009c8f401007387 */ /* 0x0009ea0000100a00 */
[----:B------:R-:W1:Y:S01]  /*17440*/  LDC R6, c[0x0][0x230] ;  /* 0x00008c00ff067b82 */ /* 0x000e620000000800 */
[----:B------:R1:W-:Y:S04]  /*17450*/  STL.64 [R1+0x9c0], R234 ;  /* 0x0009c0ea01007387 */ /* 0x0003e80000100a00 */
[----:B------:R-:W-:Y:S03]  /*17460*/  LDGSTS.E [R11+-0x48000], desc[UR4][R244.64], !P5 ;  /* 0xb8000000f40b7fae */ /* 0x000fe6000e921844 */
[----:B------:R-:W3:Y:S01]  /*17470*/  LDC R232, c[0x0][0x230] ;  /* 0x00008c00ffe87b82 */ /* 0x000ee20000000800 */
[----:B------:R1:W-:Y:S01]  /*17480*/  LDGSTS.E [R11+-0x44000], desc[UR4][R234.64], !P5 ;  /* 0xbc000000ea0b7fae */ /* 0x0003e2000e921844 */
[----:B--2---:R-:W-:-:S03]  /*17490*/  IMAD.WIDE R204, R4, 0x4, R248 ;  /* 0x0000000404cc7825 */ /* 0x004fc600078e02f8 */
[----:B------:R-:W2:Y:S01]  /*174a0*/  LDL.LU.64 R248, [R1+0x2f8] ;  /* 0x0002f80001f87983 */ /* 0x000ea20000300a00 */
[----:B----4-:R-:W-:-:S03]  /*174b0*/  IMAD.WIDE R202, R4, 0x4, R250 ;  /* 0x0000000404ca7825 */ /* 0x010fc600078e02fa */
[----:B------:R-:W4:Y:S04]  /*174c0*/  LDL.LU.64 R250, [R1+0x2f0] ;  /* 0x0002f00001fa7983 */ /* 0x000f280000300a00 */
[----:B------:R1:W-:Y:S04]  /*174d0*/  STL.64 [R1+0x9b8], R204 ;  /* 0x0009b8cc01007387 */ /* 0x0003e80000100a00 */
[----:B------:R3:W-:Y:S04]  /*174e0*/  STL.64 [R1+0x9b0], R202 ;  /* 0x0009b0ca01007387 */ /* 0x0007e80000100a00 */
[----:B------:R-:W4:Y:S04]  /*174f0*/  LDL.LU.64 R244, [R1+0x2e8] ;  /* 0x0002e80001f47983 */ /* 0x000f280000300a00 */
[----:B------:R-:W4:Y:S01]  /*17500*/  LDL.LU.64 R246, [R1+0x2e0] ;  /* 0x0002e00001f67983 */ /* 0x000f220000300a00 */
[----:B------:R-:W-:-:S03]  /*17510*/  ISETP.GE.U32.AND P5, PT, R198, 0x7fffff7a, PT ;  /* 0x7fffff7ac600780c */ /* 0x000fc60003fa6070 */
[----:B------:R1:W-:Y:S01]  /*17520*/  LDGSTS.E [R11+-0x47ffc], desc[UR4][R204.64], !P6 ;  /* 0xb8004000cc0b7fae */ /* 0x0003e2000f121844 */
[----:B------:R-:W-:-:S03]  /*17530*/  VIADD R198, R200, 0xffffff9b ;  /* 0xffffff9bc8c67836 */ /* 0x000fc60000000000 */
[----:B------:R3:W-:Y:S01]  /*17540*/  LDGSTS.E [R11+-0x43ffc], desc[UR4][R202.64], !P6 ;  /* 0xbc004000ca0b7fae */ /* 0x0007e2000f121844 */
[----:B------:R-:W-:Y:S01]  /*17550*/  ISETP.GE.U32.AND P6, PT, R2, 0x7fffff79, PT ;  /* 0x7fffff790200780c */ /* 0x000fe20003fc6070 */
[----:B------:R-:W-:Y:S02]  /*17560*/  VIADD R2, R201, 0xffffff9a ;  /* 0xffffff9ac9027836 */ /* 0x000fe40000000000 */
[----:B-1----:R-:W-:-:S04]  /*17570*/  IMAD.WIDE R234, R4, 0x4, R236 ;  /* 0x0000000404ea7825 */ /* 0x002fc800078e02ec */
[C---:B------:R-:W-:Y:S01]  /*17580*/  IMAD.WIDE R204, R4.reuse, 0x4, R238 ;  /* 0x0000000404cc7825 */ /* 0x040fe200078e02ee */
[----:B------:R-:W-:Y:S04]  /*17590*/  STL.64 [R1+0x9a8], R234 ;  /* 0x0009a8ea01007387 */ /* 0x000fe80000100a00 */
[----:B------:R-:W-:Y:S04]  /*175a0*/  STL.64 [R1+0x9a0], R204 ;  /* 0x0009a0cc01007387 */ /* 0x000fe80000100a00 */
[----:B------:R-:W-:Y:S04]  /*175b0*/  LDGSTS.E [R11+-0x47ff8], desc[UR4][R234.64], !P1 ;  /* 0xb8008000ea0b7fae */ /* 0x000fe8000c921844 */
[----:B------:R-:W-:Y:S01]  /*175c0*/  LDGSTS.E [R11+-0x43ff8], desc[UR4][R204.64], !P1 ;  /* 0xbc008000cc0b7fae */ /* 0x000fe2000c921844 */
[----:B---3--:R-:W-:-:S03]  /*175d0*/  IMAD.WIDE R202, R4, 0x4, R240 ;  /* 0x0000000404ca7825 */ /* 0x008fc600078e02f0 */
[----:B------:R-:W3:Y:S04]  /*175e0*/  LDL.LU.64 R240, [R1+0x2d8] ;  /* 0x0002d80001f07983 */ /* 0x000ee80000300a00 */
[----:B------:R1:W-:Y:S01]  /*175f0*/  LDGSTS.E [R11+-0x47ff4], desc[UR4][R202.64], !P2 ;  /* 0xb800c000ca0b7fae */ /* 0x0003e2000d121844 */
[----:B------:R-:W-:-:S03]  /*17600*/  IMAD.WIDE R200, R4, 0x4, R242 ;  /* 0x0000000404c87825 */ /* 0x000fc600078e02f2 */
[----:B------:R-:W3:Y:S04]  /*17610*/  LDL.LU.64 R242, [R1+0x2d0] ;  /* 0x0002d00001f27983 */ /* 0x000ee80000300a00 */
[----:B------:R1:W-:Y:S04]  /*17620*/  STL.64 [R1+0x998], R202 ;  /* 0x000998ca01007387 */ /* 0x0003e80000100a00 */
[----:B------:R4:W-:Y:S04]  /*17630*/  STL.64 [R1+0x990], R200 ;  /* 0x000990c801007387 */ /* 0x0009e80000100a00 */
[----:B------:R-:W3:Y:S04]  /*17640*/  LDL.LU.64 R236, [R1+0x2c8] ;  /* 0x0002c80001ec7983 */ /* 0x000ee80000300a00 */
[----:B------:R-:W3:Y:S01]  /*17650*/  LDL.LU.64 R238, [R1+0x2c0] ;  /* 0x0002c00001ee7983 */ /* 0x000ee20000300a00 */
[----:B-1----:R-:W1:Y:S03]  /*17660*/  LDC R202, c[0x0][0x230] ;  /* 0x00008c00ffca7b82 */ /* 0x002e660000000800 */
[----:B------:R4:W-:Y:S01]  /*17670*/  LDGSTS.E [R11+-0x43ff4], desc[UR4][R200.64], !P2 ;  /* 0xbc00c000c80b7fae */ /* 0x0009e2000d121844 */
[----:B--2---:R-:W-:-:S04]  /*17680*/  IMAD.WIDE R248, R4, 0x4, R248 ;  /* 0x0000000404f87825 */ /* 0x004fc800078e02f8 */
[C---:B----4-:R-:W-:Y:S01]  /*17690*/  IMAD.WIDE R250, R4.reuse, 0x4, R250 ;  /* 0x0000000404fa7825 */ /* 0x050fe200078e02fa */
[----:B------:R2:W-:Y:S03]  /*176a0*/  STL.64 [R1+0x988], R248 ;  /* 0x000988f801007387 */ /* 0x0005e60000100a00 */
[C---:B------:R-:W-:Y:S01]  /*176b0*/  IMAD.WIDE R234, R4.reuse, 0x4, R244 ;  /* 0x0000000404ea7825 */ /* 0x040fe200078e02f4 */
[----:B------:R4:W-:Y:S03]  /*176c0*/  STL.64 [R1+0x980], R250 ;  /* 0x000980fa01007387 */ /* 0x0009e60000100a00 */
[----:B------:R-:W-:Y:S01]  /*176d0*/  IMAD.WIDE R204, R4, 0x4, R246 ;  /* 0x0000000404cc7825 */ /* 0x000fe200078e02f6 */
[----:B------:R-:W3:Y:S01]  /*176e0*/  LDL.LU.64 R244, [R1+0x130] ;  /* 0x0001300001f47983 */ /* 0x000ee20000300a00 */
[----:B------:R-:W-:Y:S01]  /*176f0*/  ISETP.GE.U32.AND P1, PT, R198, 0x7fffff5c, PT ;  /* 0x7fffff5cc600780c */ /* 0x000fe20003f26070 */
[----:B------:R-:W1:Y:S02]  /*17700*/  LDC R201, c[0x0][0x230] ;  /* 0x00008c00ffc97b82 */ /* 0x000e640000000800 */
[----:B------:R-:W3:Y:S04]  /*17710*/  LDL.LU.64 R246, [R1+0x128] ;  /* 0x0001280001f67983 */ /* 0x000ee80000300a00 */
[----:B------:R1:W-:Y:S02]  /*17720*/  STL.64 [R1+0x978], R234 ;  /* 0x000978ea01007387 */ /* 0x0003e40000100a00 */
[----:B------:R-:W1:Y:S02]  /*17730*/  LDC R200, c[0x0][0x230] ;  /* 0x00008c00ffc87b82 */ /* 0x000e640000000800 */
[----:B------:R-:W-:Y:S04]  /*17740*/  LDGSTS.E [R14+-0x50000], desc[UR4][R248.64], !P3 ;  /* 0xb0000000f80e7fae */ /* 0x000fe8000d921844 */
[----:B------:R1:W-:Y:S04]  /*17750*/  STL.64 [R1+0x970], R204 ;  /* 0x000970cc01007387 */ /* 0x0003e80000100a00 */
[----:B------:R-:W-:Y:S04]  /*17760*/  LDGSTS.E [R14+-0x4c000], desc[UR4][R250.64], !P3 ;  /* 0xb4000000fa0e7fae */ /* 0x000fe8000d921844 */
[----:B--2---:R-:W2:Y:S01]  /*17770*/  LDL.LU.64 R248, [R1+0x120] ;  /* 0x0001200001f87983 */ /* 0x004ea20000300a00 */
[----:B------:R-:W-:-:S03]  /*17780*/  ISETP.GE.U32.AND P2, PT, R2, 0x7fffff5b, PT ;  /* 0x7fffff5b0200780c */ /* 0x000fc60003f46070 */
[----:B------:R1:W-:Y:S04]  /*17790*/  LDGSTS.E [R14+-0x4fffc], desc[UR4][R234.64], !P4 ;  /* 0xb0004000ea0e7fae */ /* 0x0003e8000e121844 */
[----:B----4-:R-:W4:Y:S01]  /*177a0*/  LDL.LU.64 R250, [R1+0x118] ;  /* 0x0001180001fa7983 */ /* 0x010f220000300a00 */
[----:B------:R-:W-:Y:S01]  /*177b0*/  IADD3 R2, R7, -0x68, RZ ;  /* 0xffffff9807027810 */ /* 0x000fe20007ffe0ff */
[----:B---3--:R-:W-:Y:S02]  /*177c0*/  IMAD.WIDE R240, R4, 0x4, R240 ;  /* 0x0000000404f07825 */ /* 0x008fe400078e02f0 */
[----:B------:R3:W-:Y:S01]  /*177d0*/  LDGSTS.E [R14+-0x4bffc], desc[UR4][R204.64], !P4 ;  /* 0xb4004000cc0e7fae */ /* 0x0007e2000e121844 */
[----:B------:R-:W-:Y:S01]  /*177e0*/  ISETP.GE.U32.AND P4, PT, R2, 0x7fffff59, PT ;  /* 0x7fffff590200780c */ /* 0x000fe20003f86070 */
[----:B------:R-:W2:Y:S01]  /*177f0*/  LDC R7, c[0x0][0x230] ;  /* 0x00008c00ff077b82 */ /* 0x000ea20000000800 */
[----:B------:R-:W-:Y:S01]  /*17800*/  IMAD.WIDE R242, R4, 0x4, R242 ;  /* 0x0000000404f27825 */ /* 0x000fe200078e02f2 */
[----:B------:R3:W-:Y:S03]  /*17810*/  STL.64 [R1+0x968], R240 ;  /* 0x000968f001007387 */ /* 0x0007e60000100a00 */
[----:B------:R-:W-:Y:S01]  /*17820*/  VIADD R2, R6, 0xffffffb6 ;  /* 0xffffffb606027836 */ /* 0x000fe20000000000 */
[----:B------:R-:W-:Y:S01]  /*17830*/  STL.64 [R1+0x960], R242 ;  /* 0x000960f201007387 */ /* 0x000fe20000100a00 */
[----:B------:R-:W-:-:S03]  /*17840*/  IMAD.WIDE R244, R4, 0x4, R244 ;  /* 0x0000000404f47825 */ /* 0x000fc600078e02f4 */
[----:B------:R-:W-:Y:S01]  /*17850*/  LDGSTS.E [R14+-0x4fff8], desc[UR4][R240.64], !P5 ;  /* 0xb0008000f00e7fae */ /* 0x000fe2000e921844 */
[----:B------:R-:W2:Y:S01]  /*17860*/  LDC R6, c[0x0][0x230] ;  /* 0x00008c00ff067b82 */ /* 0x000ea20000000800 */
[C---:B-1----:R-:W-:Y:S02]  /*17870*/  IMAD.WIDE R234, R4.reuse, 0x4, R236 ;  /* 0x0000000404ea7825 */ /* 0x042fe400078e02ec */
[----:B------:R-:W-:Y:S02]  /*17880*/  LDGSTS.E [R14+-0x4bff8], desc[UR4][R242.64], !P5 ;  /* 0xb4008000f20e7fae */ /* 0x000fe4000e921844 */
[C---:B---3--:R-:W-:Y:S02]  /*17890*/  IMAD.WIDE R204, R4.reuse, 0x4, R238 ;  /* 0x0000000404cc7825 */ /* 0x048fe400078e02ee */
[----:B------:R1:W-:Y:S04]  /*178a0*/  LDGSTS.E [R14+-0x4fff4], desc[UR4][R234.64], !P6 ;  /* 0xb000c000ea0e7fae */ /* 0x0003e8000f121844 */
[----:B------:R-:W3:Y:S04]  /*178b0*/  LDL.LU.64 R238, [R1+0x110] ;  /* 0x0001100001ee7983 */ /* 0x000ee80000300a00 */
[----:B------:R-:W3:Y:S04]  /*178c0*/  LDL.LU.64 R236, [R1+0x108] ;  /* 0x0001080001ec7983 */ /* 0x000ee80000300a00 */
[----:B------:R1:W-:Y:S04]  /*178d0*/  STL.64 [R1+0x958], R234 ;  /* 0x000958ea01007387 */ /* 0x0003e80000100a00 */
[----:B------:R2:W-:Y:S04]  /*178e0*/  STL.64 [R1+0x950], R204 ;  /* 0x000950cc01007387 */ /* 0x0005e80000100a00 */
[----:B------:R-:W3:Y:S01]  /*178f0*/  LDL.LU.64 R240, [R1+0x100] ;  /* 0x0001000001f07983 */ /* 0x000ee20000300a00 */
[----:B-1----:R-:W-:-:S03]  /*17900*/  IMAD.WIDE R234, R4, 0x4, R246 ;  /* 0x0000000404ea7825 */ /* 0x002fc600078e02f6 */
[----:B------:R2:W-:Y:S01]  /*17910*/  LDGSTS.E [R14+-0x4bff4], desc[UR4][R204.64], !P6 ;  /* 0xb400c000cc0e7fae */ /* 0x0005e2000f121844 */
[----:B------:R-:W-:Y:S01]  /*17920*/  ISETP.GE.U32.AND P6, PT, R2, 0x7fffff77, PT ;  /* 0x7fffff770200780c */ /* 0x000fe20003fc6070 */
[----:B------:R-:W-:Y:S02]  /*17930*/  VIADD R2, R202, 0xffffffb4 ;  /* 0xffffffb4ca027836 */ /* 0x000fe40000000000 */
[----:B------:R-:W3:Y:S01]  /*17940*/  LDL.LU.64 R242, [R1+0xf8] ;  /* 0x0000f80001f27983 */ /* 0x000ee20000300a00 */
[----:B----4-:R-:W-:-:S03]  /*17950*/  IMAD.WIDE R202, R4, 0x4, R250 ;  /* 0x0000000404ca7825 */ /* 0x010fc600078e02fa */
[----:B------:R1:W-:Y:S01]  /*17960*/  STL.64 [R1+0x948], R244 ;  /* 0x000948f401007387 */ /* 0x0003e20000100a00 */
[----:B--2---:R-:W-:-:S03]  /*17970*/  IMAD.WIDE R204, R4, 0x4, R248 ;  /* 0x0000000404cc7825 */ /* 0x004fc600078e02f8 */
[----:B------:R-:W-:Y:S04]  /*17980*/  STL.64 [R1+0x940], R234 ;  /* 0x000940ea01007387 */ /* 0x000fe80000100a00 */
[----:B------:R-:W2:Y:S04]  /*17990*/  LDL.LU.64 R246, [R1+0x2b8] ;  /* 0x0002b80001f67983 */ /* 0x000ea80000300a00 */
[----:B------:R-:W4:Y:S04]  /*179a0*/  LDL.LU.64 R250, [R1+0x2b0] ;  /* 0x0002b00001fa7983 */ /* 0x000f280000300a00 */
[----:B------:R-:W-:Y:S04]  /*179b0*/  STL.64 [R1+0x938], R204 ;  /* 0x000938cc01007387 */ /* 0x000fe80000100a00 */
[----:B------:R-:W-:Y:S04]  /*179c0*/  LDGSTS.E [R14+-0x48000], desc[UR4][R244.64], !P1 ;  /* 0xb8000000f40e7fae */ /* 0x000fe8000c921844 */
[----:B------:R1:W-:Y:S01]  /*179d0*/  STL.64 [R1+0x930], R202 ;  /* 0x000930ca01007387 */ /* 0x0003e20000100a00 */
[----:B------:R-:W-:-:S02]  /*179e0*/  VIADD R198, R199, 0xffffff99 ;  /* 0xffffff99c7c67836 */ /* 0x000fc40000000000 */
[----:B------:R-:W4:Y:S01]  /*179f0*/  LDC R199, c[0x0][0x230] ;  /* 0x00008c00ffc77b82 */ /* 0x000f220000000800 */
[----:B------:R-:W-:Y:S04]  /*17a00*/  LDGSTS.E [R14+-0x44000], desc[UR4][R234.64], !P1 ;  /* 0xbc000000ea0e7fae */ /* 0x000fe8000c921844 */
[----:B-1----:R-:W4:Y:S04]  /*17a10*/  LDL.LU.64 R244, [R1+0x2a8] ;  /* 0x0002a80001f47983 */ /* 0x002f280000300a00 */
[----:B------:R-:W4:Y:S01]  /*17a20*/  LDL.LU.64 R248, [R1+0x2a0] ;  /* 0x0002a00001f87983 */ /* 0x000f220000300a00 */
[----:B------:R-:W-:Y:S01]  /*17a30*/  ISETP.GE.U32.AND P3, PT, R198, 0x7fffff5a, PT ;  /* 0x7fffff5ac600780c */ /* 0x000fe20003f66070 */
[----:B------:R-:W-:-:S02]  /*17a40*/  VIADD R198, R232, 0xffffffb7 ;  /* 0xffffffb7e8c67836 */ /* 0x000fc40000000000 */
[----:B------:R-:W-:Y:S01]  /*17a50*/  LDGSTS.E [R14+-0x47ffc], desc[UR4][R204.64], !P2 ;  /* 0xb8004000cc0e7fae */ /* 0x000fe2000d121844 */
[----:B------:R-:W1:Y:S02]  /*17a60*/  LDC R232, c[0x0][0x230] ;  /* 0x00008c00ffe87b82 */ /* 0x000e640000000800 */
[----:B------:R-:W-:Y:S01]  /*17a70*/  ISETP.GE.U32.AND P5, PT, R198, 0x7fffff78, PT ;  /* 0x7fffff78c600780c */ /* 0x000fe20003fa6070 */
[----:B------:R-:W-:Y:S01]  /*17a80*/  VIADD R198, R201, 0xffffffb5 ;  /* 0xffffffb5c9c67836 */ /* 0x000fe20000000000 */
[----:B------:R1:W-:Y:S04]  /*17a90*/  LDGSTS.E [R14+-0x43ffc], desc[UR4][R202.64], !P2 ;  /* 0xbc004000ca0e7fae */ /* 0x0003e8000d121844 */
[----:B------:R-:W-:Y:S01]  /*17aa0*/  ISETP.GE.U32.AND P1, PT, R198, 0x7fffff76, PT ;  /* 0x7fffff76c600780c */ /* 0x000fe20003f26070 */
[----:B------:R-:W-:Y:S01]  /*17ab0*/  VIADD R198, R200, 0xffffff97 ;  /* 0xffffff97c8c67836 */ /* 0x000fe20000000000 */
[----:B-1----:R-:W1:Y:S01]  /*17ac0*/  LDC R202, c[0x0][0x230] ;  /* 0x00008c00ffca7b82 */ /* 0x002e620000000800 */
[----:B---3--:R-:W-:-:S04]  /*17ad0*/  IMAD.WIDE R238, R4, 0x4, R238 ;  /* 0x0000000404ee7825 */ /* 0x008fc800078e02ee */
[C---:B------:R-:W-:Y:S01]  /*17ae0*/  IMAD.WIDE R234, R4.reuse, 0x4, R236 ;  /* 0x0000000404ea7825 */ /* 0x040fe200078e02ec */
[----:B------:R3:W-:Y:S04]  /*17af0*/  STL.64 [R1+0x920], R238 ;  /* 0x000920ee01007387 */ /* 0x0007e80000100a00 */
[----:B------:R1:W-:Y:S04]  /*17b00*/  STL.64 [R1+0x918], R234 ;  /* 0x000918ea01007387 */ /* 0x0003e80000100a00 */
[----:B------:R-:W-:Y:S01]  /*17b10*/  LDGSTS.E [R14+-0x47ff8], desc[UR4][R238.64], !P3 ;  /* 0xb8008000ee0e7fae */ /* 0x000fe2000d921844 */
[----:B------:R-:W-:-:S03]  /*17b20*/  IMAD.WIDE R204, R4, 0x4, R240 ;  /* 0x0000000404cc7825 */ /* 0x000fc600078e02f0 */
[----:B------:R1:W-:Y:S04]  /*17b30*/  LDGSTS.E [R14+-0x43ff8], desc[UR4][R234.64], !P3 ;  /* 0xbc008000ea0e7fae */ /* 0x0003e8000d921844 */
[----:B------:R-:W4:Y:S01]  /*17b40*/  LDL.LU.64 R240, [R1+0x298] ;  /* 0x0002980001f07983 */ /* 0x000f220000300a00 */
[----:B------:R-:W-:-:S03]  /*17b50*/  IMAD.WIDE R200, R4, 0x4, R242 ;  /* 0x0000000404c87825 */ /* 0x000fc600078e02f2 */
[----:B------:R-:W4:Y:S04]  /*17b60*/  LDL.LU.64 R236, [R1+0x290] ;  /* 0x0002900001ec7983 */ /* 0x000f280000300a00 */
[----:B------:R1:W-:Y:S04]  /*17b70*/  STL.64 [R1+0x910], R204 ;  /* 0x000910cc01007387 */ /* 0x0003e80000100a00 */
[----:B------:R1:W-:Y:S01]  /*17b80*/  STL.64 [R1+0x908], R200 ;  /* 0x000908c801007387 */ /* 0x0003e20000100a00 */
[----:B--2---:R-:W-:-:S03]  /*17b90*/  IMAD.WIDE R246, R4, 0x4, R246 ;  /* 0x0000000404f67825 */ /* 0x004fc600078e02f6 */
[----:B---3--:R-:W2:Y:S01]  /*17ba0*/  LDL.LU.64 R238, [R1+0x288] ;  /* 0x0002880001ee7983 */ /* 0x008ea20000300a00 */
[----:B----4-:R-:W-:-:S03]  /*17bb0*/  IMAD.WIDE R250, R4, 0x4, R250 ;  /* 0x0000000404fa7825 */ /* 0x010fc600078e02fa */
[----:B------:R-:W3:Y:S04]  /*17bc0*/  LDL.LU.64 R242, [R1+0x280] ;  /* 0x0002800001f27983 */ /* 0x000ee80000300a00 */
[----:B------:R4:W-:Y:S04]  /*17bd0*/  LDGSTS.E [R14+-0x47ff4], desc[UR4][R204.64], !P4 ;  /* 0xb800c000cc0e7fae */ /* 0x0009e8000e121844 */
[----:B------:R4:W-:Y:S04]  /*17be0*/  STL.64 [R1+0x900], R246 ;  /* 0x000900f601007387 */ /* 0x0009e80000100a00 */
[----:B------:R4:W-:Y:S04]  /*17bf0*/  STL.64 [R1+0x8f8], R250 ;  /* 0x0008f8fa01007387 */ /* 0x0009e80000100a00 */
[----:B------:R4:W-:Y:S01]  /*17c00*/  LDGSTS.E [R14+-0x43ff4], desc[UR4][R200.64], !P4 ;  /* 0xbc00c000c80e7fae */ /* 0x0009e2000e121844 */
[----:B-1----:R-:W-:-:S03]  /*17c10*/  IMAD.WIDE R234, R4, 0x4, R244 ;  /* 0x0000000404ea7825 */ /* 0x002fc600078e02f4 */
[----:B------:R-:W-:Y:S01]  /*17c20*/  LDGSTS.E [R15+-0x50000], desc[UR4][R246.64], !P5 ;  /* 0xb0000000f60f7fae */ /* 0x000fe2000e921844 */
[----:B----4-:R-:W-:-:S03]  /*17c30*/  IMAD.WIDE R204, R4, 0x4, R248 ;  /* 0x0000000404cc7825 */ /* 0x010fc600078e02f8 */
[----:B------:R-:W4:Y:S04]  /*17c40*/  LDL.LU.64 R244, [R1+0xf0] ;  /* 0x0000f00001f47983 */ /* 0x000f280000300a00 */
[----:B------:R-:W4:Y:S01]  /*17c50*/  LDL.LU.64 R248, [R1+0xe8] ;  /* 0x0000e80001f87983 */ /* 0x000f220000300a00 */
[----:B------:R-:W-:Y:S01]  /*17c60*/  ISETP.GE.U32.AND P2, PT, R2, 0x7fffff75, PT ;  /* 0x7fffff750200780c */ /* 0x000fe20003f46070 */
[----:B------:R-:W1:Y:S02]  /*17c70*/  LDC R201, c[0x0][0x230] ;  /* 0x00008c00ffc97b82 */ /* 0x000e640000000800 */
[----:B------:R1:W-:Y:S04]  /*17c80*/  STL.64 [R1+0x8f0], R234 ;  /* 0x0008f0ea01007387 */ /* 0x0003e80000100a00 */
[----:B------:R2:W-:Y:S01]  /*17c90*/  STL.64 [R1+0x8e8], R204 ;  /* 0x0008e8cc01007387 */ /* 0x0005e20000100a00 */
[----:B------:R-:W-:Y:S01]  /*17ca0*/  ISETP.GE.U32.AND P3, PT, R198, 0x7fffff58, PT ;  /* 0x7fffff58c600780c */ /* 0x000fe20003f66070 */
[----:B------:R-:W4:Y:S02]  /*17cb0*/  LDC R200, c[0x0][0x230] ;  /* 0x00008c00ffc87b82 */ /* 0x000f240000000800 */
[----:B------:R-:W4:Y:S04]  /*17cc0*/  LDL.LU.64 R246, [R1+0xe0] ;  /* 0x0000e00001f67983 */ /* 0x000f280000300a00 */
[----:B------:R-:W-:Y:S01]  /*17cd0*/  LDGSTS.E [R15+-0x4c000], desc[UR4][R250.64], !P5 ;  /* 0xb4000000fa0f7fae */ /* 0x000fe2000e921844 */
[----:B------:R-:W-:-:S02]  /*17ce0*/  VIADD R2, R7, 0xffffff96 ;  /* 0xffffff9607027836 */ /* 0x000fc40000000000 */
[----:B------:R-:W4:Y:S01]  /*17cf0*/  LDC R7, c[0x0][0x230] ;  /* 0x00008c00ff077b82 */ /* 0x000f220000000800 */
[----:B------:R1:W-:Y:S04]  /*17d00*/  LDGSTS.E [R15+-0x4fffc], desc[UR4][R234.64], !P6 ;  /* 0xb0004000ea0f7fae */ /* 0x0003e8000f121844 */
[----:B------:R-:W4:Y:S01]  /*17d10*/  LDL.LU.64 R250, [R1+0xd8] ;  /* 0x0000d80001fa7983 */ /* 0x000f220000300a00 */
[----:B------:R-:W-:Y:S01]  /*17d20*/  ISETP.GE.U32.AND P4, PT, R2, 0x7fffff57, PT ;  /* 0x7fffff570200780c */ /* 0x000fe20003f86070 */
[----:B------:R-:W-:Y:S02]  /*17d30*/  VIADD R2, R6, 0xffffff94 ;  /* 0xffffff9406027836 */ /* 0x000fe40000000000 */
[----:B------:R2:W-:Y:S01]  /*17d40*/  LDGSTS.E [R15+-0x4bffc], desc[UR4][R204.64], !P6 ;  /* 0xb4004000cc0f7fae */ /* 0x0005e2000f121844 */
[----:B------:R-:W4:Y:S02]  /*17d50*/  LDC R6, c[0x0][0x230] ;  /* 0x00008c00ff067b82 */ /* 0x000f240000000800 */
[----:B------:R-:W-:-:S02]  /*17d60*/  ISETP.GE.U32.AND P6, PT, R2, 0x7fffff55, PT ;  /* 0x7fffff550200780c */ /* 0x000fc40003fc6070 */
[----:B------:R-:W-:Y:S01]  /*17d70*/  IADD3 R2, R202, -0x4e, RZ ;  /* 0xffffffb2ca027810 */ /* 0x000fe20007ffe0ff */
[----:B------:R-:W-:-:S04]  /*17d80*/  IMAD.WIDE R240, R4, 0x4, R240 ;  /* 0x0000000404f07825 */ /* 0x000fc800078e02f0 */
[C---:B-1----:R-:W-:Y:S01]  /*17d90*/  IMAD.WIDE R234, R4.reuse, 0x4, R236 ;  /* 0x0000000404ea7825 */ /* 0x042fe200078e02ec */
[----:B------:R1:W-:Y:S04]  /*17da0*/  STL.64 [R1+0x8e0], R240 ;  /* 0x0008e0f001007387 */ /* 0x0003e80000100a00 */
[----:B------:R4:W-:Y:S04]  /*17db0*/  STL.64 [R1+0x8d8], R234 ;  /* 0x0008d8ea01007387 */ /* 0x0009e80000100a00 */
[----:B------:R-:W4:Y:S01]  /*17dc0*/  LDL.LU.64 R236, [R1+0xd0] ;  /* 0x0000d00001ec7983 */ /* 0x000f220000300a00 */
[----:B--2---:R-:W-:-:S03]  /*17dd0*/  IMAD.WIDE R204, R4, 0x4, R238 ;  /* 0x0000000404cc7825 */ /* 0x004fc600078e02ee */
[----:B------:R-:W-:Y:S01]  /*17de0*/  LDGSTS.E [R15+-0x4fff8], desc[UR4][R240.64], !P1 ;  /* 0xb0008000f00f7fae */ /* 0x000fe2000c921844 */
[----:B---3--:R-:W-:-:S03]  /*17df0*/  IMAD.WIDE R202, R4, 0x4, R242 ;  /* 0x0000000404ca7825 */ /* 0x008fc600078e02f2 */
[----:B------:R-:W2:Y:S04]  /*17e00*/  LDL.LU.64 R238, [R1+0xc8] ;  /* 0x0000c80001ee7983 */ /* 0x000ea80000300a00 */
[----:B------:R-:W-:Y:S04]  /*17e10*/  STL.64 [R1+0x8d0], R204 ;  /* 0x0008d0cc01007387 */ /* 0x000fe80000100a00 */
[----:B------:R3:W-:Y:S04]  /*17e20*/  STL.64 [R1+0x8c8], R202 ;  /* 0x0008c8ca01007387 */ /* 0x0007e80000100a00 */
[----:B-1----:R-:W2:Y:S04]  /*17e30*/  LDL.LU.64 R240, [R1+0xc0] ;  /* 0x0000c00001f07983 */ /* 0x002ea80000300a00 */
[----:B------:R1:W-:Y:S04]  /*17e40*/  LDGSTS.E [R15+-0x4bff8], desc[UR4][R234.64], !P1 ;  /* 0xb4008000ea0f7fae */ /* 0x0003e8000c921844 */
[----:B------:R-:W2:Y:S01]  /*17e50*/  LDL.LU.64 R242, [R1+0xb8] ;  /* 0x0000b80001f27983 */ /* 0x000ea20000300a00 */
[----:B----4-:R-:W-:-:S03]  /*17e60*/  IMAD.WIDE R244, R4, 0x4, R244 ;  /* 0x0000000404f47825 */ /* 0x010fc600078e02f4 */
[----:B------:R-:W-:Y:S01]  /*17e70*/  LDGSTS.E [R15+-0x4fff4], desc[UR4][R204.64], !P2 ;  /* 0xb000c000cc0f7fae */ /* 0x000fe2000d121844 */
[----:B------:R-:W-:-:S03]  /*17e80*/  IMAD.WIDE R248, R4, 0x4, R248 ;  /* 0x0000000404f87825 */ /* 0x000fc600078e02f8 */
[----:B------:R3:W-:Y:S04]  /*17e90*/  LDGSTS.E [R15+-0x4bff4], desc[UR4][R202.64], !P2 ;  /* 0xb400c000ca0f7fae */ /* 0x0007e8000d121844 */
[----:B------:R4:W-:Y:S04]  /*17ea0*/  STL.64 [R1+0x8c0], R244 ;  /* 0x0008c0f401007387 */ /* 0x0009e80000100a00 */
[----:B------:R4:W-:Y:S01]  /*17eb0*/  STL.64 [R1+0x8b8], R248 ;  /* 0x0008b8f801007387 */ /* 0x0009e20000100a00 */
[----:B-1----:R-:W-:-:S03]  /*17ec0*/  IMAD.WIDE R234, R4, 0x4, R246 ;  /* 0x0000000404ea7825 */ /* 0x002fc600078e02f6 */
[----:B------:R-:W-:Y:S01]  /*17ed0*/  LDGSTS.E [R15+-0x48000], desc[UR4][R244.64], !P3 ;  /* 0xb8000000f40f7fae */ /* 0x000fe2000d921844 */
[----:B---3--:R-:W1:Y:S03]  /*17ee0*/  LDC R202, c[0x0][0x230] ;  /* 0x00008c00ffca7b82 */ /* 0x008e660000000800 */
[----:B------:R-:W-:Y:S01]  /*17ef0*/  LDGSTS.E [R15+-0x44000], desc[UR4][R248.64], !P3 ;  /* 0xbc000000f80f7fae */ /* 0x000fe2000d921844 */
[----:B------:R-:W-:-:S03]  /*17f00*/  IMAD.WIDE R204, R4, 0x4, R250 ;  /* 0x0000000404cc7825 */ /* 0x000fc600078e02fa */
[----:B----4-:R-:W3:Y:S04]  /*17f10*/  LDL.LU.64 R244, [R1+0x278] ;  /* 0x0002780001f47983 */ /* 0x010ee80000300a00 */
[----:B------:R2:W-:Y:S04]  /*17f20*/  STL.64 [R1+0x8b0], R234 ;  /* 0x0008b0ea01007387 */ /* 0x0005e80000100a00 */
[----:B------:R-:W4:Y:S04]  /*17f30*/  LDL.LU.64 R246, [R1+0x270] ;  /* 0x0002700001f67983 */ /* 0x000f280000300a00 */
[----:B------:R1:W-:Y:S04]  /*17f40*/  STL.64 [R1+0x8a8], R204 ;  /* 0x0008a8cc01007387 */ /* 0x0003e80000100a00 */
[----:B------:R-:W4:Y:S04]  /*17f50*/  LDL.LU.64 R248, [R1+0x268] ;  /* 0x0002680001f87983 */ /* 0x000f280000300a00 */
[----:B------:R-:W4:Y:S01]  /*17f60*/  LDL.LU.64 R250, [R1+0x260] ;  /* 0x0002600001fa7983 */ /* 0x000f220000300a00 */
[----:B------:R-:W-:Y:S01]  /*17f70*/  VIADD R198, R199, 0xffffff95 ;  /* 0xffffff95c7c67836 */ /* 0x000fe20000000000 */
[----:B------:R-:W-:Y:S01]  /*17f80*/  ISETP.GE.U32.AND P2, PT, R2, 0x7fffff73, PT ;  /* 0x7fffff730200780c */ /* 0x000fe20003f46070 */
[----:B------:R-:W4:Y:S01]  /*17f90*/  LDC R199, c[0x0][0x230] ;  /* 0x00008c00ffc77b82 */ /* 0x000f220000000800 */
[----:B------:R2:W-:Y:S02]  /*17fa0*/  LDGSTS.E [R15+-0x47ffc], desc[UR4][R234.64], !P4 ;  /* 0xb8004000ea0f7fae */ /* 0x0005e4000e121844 */
[----:B------:R-:W-:Y:S01]  /*17fb0*/  ISETP.GE.U32.AND P5, PT, R198, 0x7fffff56, PT ;  /* 0x7fffff56c600780c */ /* 0x000fe20003fa6070 */
[----:B------:R-:W-:Y:S01]  /*17fc0*/  VIADD R198, R232, 0xffffffb3 ;  /* 0xffffffb3e8c67836 */ /* 0x000fe20000000000 */
[----:B------:R1:W-:Y:S01]  /*17fd0*/  LDGSTS.E [R15+-0x43ffc], desc[UR4][R204.64], !P4 ;  /* 0xbc004000cc0f7fae */ /* 0x0003e2000e121844 */
[----:B------:R-:W-:-:S02]  /*17fe0*/  VIADD R2, R7, 0xffffffb0 ;  /* 0xffffffb007027836 */ /* 0x000fc40000000000 */
[----:B------:R-:W4:Y:S01]  /*17ff0*/  LDC R232, c[0x0][0x230] ;  /* 0x00008c00ffe87b82 */ /* 0x000f220000000800 */
[----:B------:R-:W-:Y:S01]  /*18000*/  ISETP.GE.U32.AND P1, PT, R198, 0x7fffff74, PT ;  /* 0x7fffff74c600780c */ /* 0x000fe20003f26070 */
[----:B------:R-:W-:Y:S01]  /*18010*/  VIADD R198, R201, 0xffffffb1 ;  /* 0xffffffb1c9c67836 */ /* 0x000fe20000000000 */
[----:B------:R-:W-:Y:S01]  /*18020*/  ISETP.GE.U32.AND P4, PT, R2, 0x7fffff71, PT ;  /* 0x7fffff710200780c */ /* 0x000fe20003f86070 */
[----:B------:R-:W-:-:S03]  /*18030*/  VIADD R2, R6, 0xffffff92 ;  /* 0xffffff9206027836 */ /* 0x000fc60000000000 */
[----:B------:R-:W-:Y:S01]  /*18040*/  ISETP.GE.U32.AND P3, PT, R198, 0x7fffff72, PT ;  /* 0x7fffff72c600780c */ /* 0x000fe20003f66070 */
[----:B------:R-:W-:Y:S01]  /*18050*/  VIADD R198, R200, 0xffffff93 ;  /* 0xffffff93c8c67836 */ /* 0x000fe20000000000 */
[----:B------:R-:W4:Y:S08]  /*18060*/  LDC R7, c[0x0][0x230] ;  /* 0x00008c00ff077b82 */ /* 0x000f300000000800 */
[----:B------:R-:W4:Y:S01]  /*18070*/  LDC R6, c[0x0][0x230] ;  /* 0x00008c00ff067b82 */ /* 0x000f220000000800 */
[----:B------:R-:W-:-:S05]  /*18080*/  IMAD.WIDE R236, R4, 0x4, R236 ;  /* 0x0000000404ec7825 */ /* 0x000fca00078e02ec */
[----:B------:R1:W-:Y:S01]  /*18090*/  STL.64 [R1+0x8a0], R236 ;  /* 0x0008a0ec01007387 */ /* 0x0003e20000100a00 */
[----:B--2---:R-:W-:-:S03]  /*180a0*/  IMAD.WIDE R234, R4, 0x4, R238 ;  /* 0x0000000404ea7825 */ /* 0x004fc600078e02ee */
[----:B------:R-:W-:Y:S04]  /*180b0*/  LDGSTS.E [R15+-0x47ff8], desc[UR4][R236.64], !P5 ;  /* 0xb8008000ec0f7fae */ /* 0x000fe8000e921844 */
[----:B------:R3:W-:Y:S04]  /*180c0*/  STL.64 [R1+0x898], R234 ;  /* 0x000898ea01007387 */ /* 0x0007e80000100a00 */
[----:B------:R3:W-:Y:S01]  /*180d0*/  LDGSTS.E [R15+-0x43ff8], desc[UR4][R234.64], !P5 ;  /* 0xbc008000ea0f7fae */ /* 0x0007e2000e921844 */
[----:B-1----:R-:W-:-:S03]  /*180e0*/  IMAD.WIDE R204, R4, 0x4, R240 ;  /* 0x0000000404cc7825 */ /* 0x002fc600078e02f0 */
[----:B------:R-:W2:Y:S04]  /*180f0*/  LDL.LU.64 R240, [R1+0x258] ;  /* 0x0002580001f07983 */ /* 0x000ea80000300a00 */
[----:B------:R-:W-:Y:S01]  /*18100*/  STL.64 [R1+0x890], R204 ;  /* 0x000890cc01007387 */ /* 0x000fe20000100a00 */
[----:B------:R-:W-:-:S03]  /*18110*/  IMAD.WIDE R200, R4, 0x4, R242 ;  /* 0x0000000404c87825 */ /* 0x000fc600078e02f2 */
[----:B------:R-:W2:Y:S04]  /*18120*/  LDL.LU.64 R236, [R1+0x250] ;  /* 0x0002500001ec7983 */ /* 0x000ea80000300a00 */
[----:B------:R-:W-:Y:S04]  /*18130*/  LDGSTS.E [R15+-0x47ff4], desc[UR4][R204.64], !P6 ;  /* 0xb800c000cc0f7fae */ /* 0x000fe8000f121844 */
[----:B------:R1:W-:Y:S04]  /*18140*/  STL.64 [R1+0x888], R200 ;  /* 0x000888c801007387 */ /* 0x0003e80000100a00 */
[----:B------:R1:W-:Y:S01]  /*18150*/  LDGSTS.E [R15+-0x43ff4], desc[UR4][R200.64], !P6 ;  /* 0xbc00c000c80f7fae */ /* 0x0003e2000f121844 */
[----:B------:R-:W-:Y:S01]  /*18160*/  ISETP.GE.U32.AND P6, PT, R2, 0x7fffff53, PT ;  /* 0x7fffff530200780c */ /* 0x000fe20003fc6070 */
[----:B------:R-:W-:-:S02]  /*18170*/  VIADD R2, R202, 0xffffff90 ;  /* 0xffffff90ca027836 */ /* 0x000fc40000000000 */
[----:B------:R-:W2:Y:S04]  /*18180*/  LDL.LU.64 R238, [R1+0x248] ;  /* 0x0002480001ee7983 */ /* 0x000ea80000300a00 */
[----:B------:R-:W2:Y:S04]  /*18190*/  LDL.LU.64 R242, [R1+0x240] ;  /* 0x0002400001f27983 */ /* 0x000ea80000300a00 */
[----:B------:R4:W-:Y:S01]  /*181a0*/  STL.64 [R1+0x1ec0], R14 ;  /* 0x001ec00e01007387 */ /* 0x0009e20000100a00 */
[----:B---3--:R-:W-:Y:S01]  /*181b0*/  IMAD.WIDE R234, R4, 0x4, R244 ;  /* 0x0000000404ea7825 */ /* 0x008fe200078e02f4 */
[----:B------:R-:W-:Y:S01]  /*181c0*/  ISETP.GE.U32.AND P5, PT, R198, 0x7fffff54, PT ;  /* 0x7fffff54c600780c */ /* 0x000fe20003fa6070 */
[----:B-1----:R-:W1:Y:S02]  /*181d0*/  LDC R201, c[0x0][0x230] ;  /* 0x00008c00ffc97b82 */ /* 0x002e640000000800 */
[C---:B----4-:R-:W-:Y:S01]  /*181e0*/  IMAD.WIDE R204, R4.reuse, 0x4, R246 ;  /* 0x0000000404cc7825 */ /* 0x050fe200078e02f6 */
[----:B------:R-:W-:Y:S05]  /*181f0*/  STL.64 [R1+0x880], R234 ;  /* 0x000880ea01007387 */ /* 0x000fea0000100a00 */
[----:B------:R-:W3:Y:S01]  /*18200*/  LDC R200, c[0x0][0x230] ;  /* 0x00008c00ffc87b82 */ /* 0x000ee20000000800 */
[----:B------:R-:W-:Y:S01]  /*18210*/  STL.64 [R1+0x878], R204 ;  /* 0x000878cc01007387 */ /* 0x000fe20000100a00 */
[----:B------:R-:W-:-:S03]  /*18220*/  IMAD.WIDE R202, R4, 0x4, R248 ;  /* 0x0000000404ca7825 */ /* 0x000fc600078e02f8 */
[----:B------:R-:W4:Y:S01]  /*18230*/  LDL.LU.64 R246, [R1+0xb0] ;  /* 0x0000b00001f67983 */ /* 0x000f220000300a00 */
[----:B------:R-:W-:-:S03]  /*18240*/  IMAD.WIDE R14, R4, 0x4, R250 ;  /* 0x00000004040e7825 */ /* 0x000fc600078e02fa */
[----:B------:R-:W3:Y:S04]  /*18250*/  LDL.LU.64 R244, [R1+0xa8] ;  /* 0x0000a80001f47983 */ /* 0x000ee80000300a00 */
[----:B------:R-:W-:Y:S04]  /*18260*/  STL.64 [R1+0x870], R202 ;  /* 0x000870ca01007387 */ /* 0x000fe80000100a00 */
[----:B------:R2:W-:Y:S04]  /*18270*/  STL.64 [R1+0x868], R14 ;  /* 0x0008680e01007387 */ /* 0x0005e80000100a00 */
[----:B------:R-:W3:Y:S04]  /*18280*/  LDL.LU.64 R248, [R1+0xa0] ;  /* 0x0000a00001f87983 */ /* 0x000ee80000300a00 */
[----:B------:R-:W3:Y:S04]  /*18290*/  LDL.LU.64 R250, [R1+0x98] ;  /* 0x0000980001fa7983 */ /* 0x000ee80000300a00 */
[----:B------:R-:W-:Y:S04]  /*182a0*/  LDGSTS.E [R16+-0x50000], desc[UR4][R234.64], !P1 ;  /* 0xb0000000ea107fae */ /* 0x000fe8000c921844 */
[----:B------:R-:W-:Y:S04]  /*182b0*/  LDGSTS.E [R16+-0x4c000], desc[UR4][R204.64], !P1 ;  /* 0xb4000000cc107fae */ /* 0x000fe8000c921844 */
[----:B------:R-:W-:Y:S04]  /*182c0*/  LDGSTS.E [R16+-0x4fffc], desc[UR4][R202.64], !P2 ;  /* 0xb0004000ca107fae */ /* 0x000fe8000d121844 */
[----:B------:R1:W-:Y:S01]  /*182d0*/  LDGSTS.E [R16+-0x4bffc], desc[UR4][R14.64], !P2 ;  /* 0xb40040000e107fae */ /* 0x0003e2000d121844 */
[C---:B--2---:R-:W-:Y:S01]  /*182e0*/  IMAD.WIDE R240, R4.reuse, 0x4, R240 ;  /* 0x0000000404f07825 */ /* 0x044fe200078e02f0 */
[----:B-1----:R-:W1:Y:S03]  /*182f0*/  LDC R14, c[0x0][0x230] ;  /* 0x00008c00ff0e7b82 */ /* 0x002e660000000800 */
[C---:B------:R-:W-:Y:S01]  /*18300*/  IMAD.WIDE R234, R4.reuse, 0x4, R236 ;  /* 0x0000000404ea7825 */ /* 0x040fe200078e02ec */
[----:B------:R2:W-:Y:S04]  /*18310*/  STL.64 [R1+0x860], R240 ;  /* 0x000860f001007387 */ /* 0x0005e80000100a00 */
[----:B------:R3:W-:Y:S04]  /*18320*/  STL.64 [R1+0x330], R234 ;  /* 0x000330ea01007387 */ /* 0x0007e80000100a00 */
[----:B------:R-:W3:Y:S04]  /*18330*/  LDL.LU.64 R236, [R1+0x90] ;  /* 0x0000900001ec7983 */ /* 0x000ee80000300a00 */
[----:B------:R-:W-:Y:S01]  /*18340*/  LDGSTS.E [R16+-0x4fff8], desc[UR4][R240.64], !P3 ;  /* 0xb0008000f0107fae */ /* 0x000fe2000d921844 */
[----:B------:R-:W-:-:S03]  /*18350*/  IMAD.WIDE R204, R4, 0x4, R238 ;  /* 0x0000000404cc7825 */ /* 0x000fc600078e02ee */
[----:B------:R3:W-:Y:S01]  /*18360*/  LDGSTS.E [R16+-0x4bff8], desc[UR4][R234.64], !P3 ;  /* 0xb4008000ea107fae */ /* 0x0007e2000d921844 */
[----:B------:R-:W-:-:S03]  /*18370*/  IMAD.WIDE R202, R4, 0x4, R242 ;  /* 0x0000000404ca7825 */ /* 0x000fc600078e02f2 */
[----:B------:R-:W3:Y:S04]  /*18380*/  LDL.LU.64 R238, [R1+0x50] ;  /* 0x0000500001ee7983 */ /* 0x000ee80000300a00 */
[----:B------:R1:W-:Y:S04]  /*18390*/  STL.64 [R1+0x320], R204 ;  /* 0x000320cc01007387 */ /* 0x0003e80000100a00 */
[----:B------:R1:W-:Y:S04]  /*183a0*/  STL.64 [R1+0x318], R202 ;  /* 0x000318ca01007387 */ /* 0x0003e80000100a00 */
[----:B--2---:R-:W2:Y:S04]  /*183b0*/  LDL.LU.64 R240, [R1+0x48] ;  /* 0x0000480001f07983 */ /* 0x004ea80000300a00 */
[----:B------:R-:W2:Y:S04]  /*183c0*/  LDL.LU.64 R242, [R1+0x40] ;  /* 0x0000400001f27983 */ /* 0x000ea80000300a00 */
[----:B------:R1:W-:Y:S04]  /*183d0*/  LDGSTS.E [R16+-0x4fff4], desc[UR4][R204.64], !P4 ;  /* 0xb000c000cc107fae */ /* 0x0003e8000e121844 */
[----:B------:R1:W-:Y:S01]  /*183e0*/  LDGSTS.E [R16+-0x4bff4], desc[UR4][R202.64], !P4 ;  /* 0xb400c000ca107fae */ /* 0x0003e2000e121844 */
[----:B----4-:R-:W-:-:S04]  /*183f0*/  IMAD.WIDE R246, R4, 0x4, R246 ;  /* 0x0000000404f67825 */ /* 0x010fc800078e02f6 */
[C---:B---3--:R-:W-:Y:S01]  /*18400*/  IMAD.WIDE R234, R4.reuse, 0x4, R244 ;  /* 0x0000000404ea7825 */ /* 0x048fe200078e02f4 */
[----:B------:R3:W-:Y:S04]  /*18410*/  STL.64 [R1+0x310], R246 ;  /* 0x000310f601007387 */ /* 0x0007e80000100a00 */
[----:B------:R-:W-:Y:S04]  /*18420*/  STL.64 [R1+0x308], R234 ;  /* 0x000308ea01007387 */ /* 0x000fe80000100a00 */
[----:B------:R-:W-:Y:S01]  /*18430*/  LDGSTS.E [R16+-0x48000], desc[UR4][R246.64], !P5 ;  /* 0xb8000000f6107fae */ /* 0x000fe2000e921844 */
[----:B-1----:R-:W-:-:S04]  /*18440*/  IMAD.WIDE R204, R4, 0x4, R248 ;  /* 0x0000000404cc7825 */ /* 0x002fc800078e02f8 */
[----:B------:R-:W-:Y:S01]  /*18450*/  VIADD R198, R199, 0xffffff91 ;  /* 0xffffff91c7c67836 */ /* 0x000fe20000000000 */
[----:B------:R-:W-:Y:S01]  /*18460*/  ISETP.GE.U32.AND P2, PT, R2, 0x7fffff51, PT ;  /* 0x7fffff510200780c */ /* 0x000fe20003f46070 */
[----:B------:R-:W-:Y:S01]  /*18470*/  IMAD.WIDE R202, R4, 0x4, R250 ;  /* 0x0000000404ca7825 */ /* 0x000fe200078e02fa */
[----:B------:R-:W-:Y:S01]  /*18480*/  LDGSTS.E [R16+-0x44000], desc[UR4][R234.64], !P5 ;  /* 0xbc000000ea107fae */ /* 0x000fe2000e921844 */
[----:B------:R-:W1:Y:S03]  /*18490*/  LDC R199, c[0x0][0x230] ;  /* 0x00008c00ffc77b82 */ /* 0x000e660000000800 */
[----:B------:R-:W4:Y:S04]  /*184a0*/  LDL.LU.64 R250, [R1+0x238] ;  /* 0x0002380001fa7983 */ /* 0x000f280000300a00 */
[----:B------:R-:W4:Y:S04]  /*184b0*/  LDL.LU.64 R244, [R1+0x230] ;  /* 0x0002300001f47983 */ /* 0x000f280000300a00 */
[----:B------:R1:W-:Y:S04]  /*184c0*/  STL.64 [R1+0x300], R204 ;  /* 0x000300cc01007387 */ /* 0x0003e80000100a00 */
[----:B------:R1:W-:Y:S04]  /*184d0*/  STL.64 [R1+0x2f8], R202 ;  /* 0x0002f8ca01007387 */ /* 0x0003e80000100a00 */
[----:B---3--:R-:W3:Y:S04]  /*184e0*/  LDL.LU.64 R246, [R1+0x228] ;  /* 0x0002280001f67983 */ /* 0x008ee80000300a00 */
[----:B------:R-:W3:Y:S01]  /*184f0*/  LDL.LU.64 R248, [R1+0x220] ;  /* 0x0002200001f87983 */ /* 0x000ee20000300a00 */
[----:B------:R-:W-:Y:S01]  /*18500*/  ISETP.GE.U32.AND P1, PT, R198, 0x7fffff52, PT ;  /* 0x7fffff52c600780c */ /* 0x000fe20003f26070 */
[----:B------:R-:W-:-:S02]  /*18510*/  VIADD R198, R232, 0xffffffaf ;  /* 0xffffffafe8c67836 */ /* 0x000fc40000000000 */
[----:B------:R-:W-:Y:S01]  /*18520*/  VIADD R2, R7, 0xffffffae ;  /* 0xffffffae07027836 */ /* 0x000fe20000000000 */
[----:B------:R1:W-:Y:S01]  /*18530*/  LDGSTS.E [R16+-0x47ffc], desc[UR4][R204.64], !P6 ;  /* 0xb8004000cc107fae */ /* 0x0003e2000f121844 */
[----:B------:R-:W3:Y:S01]  /*18540*/  LDC R7, c[0x0][0x230] ;  /* 0x00008c00ff077b82 */ /* 0x000ee20000000800 */
[----:B------:R-:W-:Y:S01]  /*18550*/  ISETP.GE.U32.AND P3, PT, R198, 0x7fffff70, PT ;  /* 0x7fffff70c600780c */ /* 0x000fe20003f66070 */
[----:B------:R-:W-:Y:S01]  /*18560*/  VIADD R198, R201, 0xffffffad ;  /* 0xffffffadc9c67836 */ /* 0x000fe20000000000 */
[----:B------:R-:W-:Y:S01]  /*18570*/  ISETP.GE.U32.AND P4, PT, R2, 0x7fffff6f, PT ;  /* 0x7fffff6f0200780c */ /* 0x000fe20003f86070 */
[----:B------:R1:W-:Y:S01]  /*18580*/  LDGSTS.E [R16+-0x43ffc], desc[UR4][R202.64], !P6 ;  /* 0xbc004000ca107fae */ /* 0x0003e2000f121844 */
[----:B------:R-:W-:Y:S02]  /*18590*/  IADD3 R2, R6, -0x54, RZ ;  /* 0xffffffac06027810 */ /* 0x000fe40007ffe0ff */
[----:B------:R-:W-:Y:S01]  /*185a0*/  ISETP.GE.U32.AND P5, PT, R198, 0x7fffff6e, PT ;  /* 0x7fffff6ec600780c */ /* 0x000fe20003fa6070 */
[----:B------:R-:W-:Y:S01]  /*185b0*/  VIADD R198, R200, 0xffffff8f ;  /* 0xffffff8fc8c67836 */ /* 0x000fe20000000000 */
[----:B------:R-:W-:Y:S01]  /*185c0*/  ISETP.GE.U32.AND P6, PT, R2, 0x7fffff6d, PT ;  /* 0x7fffff6d0200780c */ /* 0x000fe20003fc6070 */
[----:B------:R-:W-:Y:S01]  /*185d0*/  VIADD R2, R14, 0xffffff8e ;  /* 0xffffff8e0e027836 */ /* 0x000fe20000000000 */
[----:B------:R-:W3:Y:S08]  /*185e0*/  LDC R6, c[0x0][0x230] ;  /* 0x00008c00ff067b82 */ /* 0x000ef00000000800 */
[----:B------:R-:W3:Y:S01]  /*185f0*/  LDC R232, c[0x0][0x230] ;  /* 0x00008c00ffe87b82 */ /* 0x000ee20000000800 */
[----:B-1----:R-:W-:-:S05]  /*18600*/  IMAD.WIDE R204, R4, 0x4, R236 ;  /* 0x0000000404cc7825 */ /* 0x002fca00078e02ec */
[----:B------:R-:W-:Y:S04]  /*18610*/  STL.64 [R1+0x2f0], R204 ;  /* 0x0002f0cc01007387 */ /* 0x000fe80000100a00 */
[----:B------:R-:W-:Y:S01]  /*18620*/  LDGSTS.E [R16+-0x47ff8], desc[UR4][R204.64], !P1 ;  /* 0xb8008000cc107fae */ /* 0x000fe2000c921844 */
[----:B------:R-:W-:-:S05]  /*18630*/  IMAD.WIDE R202, R4, 0x4, R238 ;  /* 0x0000000404ca7825 */ /* 0x000fca00078e02ee */
[----:B------:R-:W-:Y:S04]  /*18640*/  STL.64 [R1+0x2e8], R202 ;  /* 0x0002e8ca01007387 */ /* 0x000fe80000100a00 */
[----:B------:R-:W3:Y:S01]  /*18650*/  LDL.LU.64 R236, [R1+0x218] ;  /* 0x0002180001ec7983 */ /* 0x000ee20000300a00 */
[----:B--2---:R-:W-:-:S03]  /*18660*/  IMAD.WIDE R200, R4, 0x4, R240 ;  /* 0x0000000404c87825 */ /* 0x004fc600078e02f0 */
[----:B------:R-:W-:Y:S01]  /*18670*/  LDGSTS.E [R16+-0x43ff8], desc[UR4][R202.64], !P1 ;  /* 0xbc008000ca107fae */ /* 0x000fe2000c921844 */
[----:B------:R-:W-:-:S03]  /*18680*/  IMAD.WIDE R14, R4, 0x4, R242 ;  /* 0x00000004040e7825 */ /* 0x000fc600078e02f2 */
[----:B------:R1:W-:Y:S04]  /*18690*/  LDGSTS.E [R16+-0x47ff4], desc[UR4][R200.64], !P2 ;  /* 0xb800c000c8107fae */ /* 0x0003e8000d121844 */
[----:B------:R-:W2:Y:S04]  /*186a0*/  LDL.LU.64 R242, [R1+0x210] ;  /* 0x0002100001f27983 */ /* 0x000ea80000300a00 */
[----:B------:R1:W-:Y:S04]  /*186b0*/  STL.64 [R1+0x2e0], R200 ;  /* 0x0002e0c801007387 */ /* 0x0003e80000100a00 */
[----:B------:R4:W-:Y:S04]  /*186c0*/  STL.64 [R1+0x2d8], R14 ;  /* 0x0002d80e01007387 */ /* 0x0009e80000100a00 */
[----:B------:R-:W2:Y:S04]  /*186d0*/  LDL.LU.64 R238, [R1+0x208] ;  /* 0x0002080001ee7983 */ /* 0x000ea80000300a00 */
[----:B------:R-:W2:Y:S01]  /*186e0*/  LDL.LU.64 R240, [R1+0x200] ;  /* 0x0002000001f07983 */ /* 0x000ea20000300a00 */
[----:B-1----:R-:W1:Y:S03]  /*186f0*/  LDC R201, c[0x0][0x230] ;  /* 0x00008c00ffc97b82 */ /* 0x002e660000000800 */
[----:B------:R4:W-:Y:S02]  /*18700*/  LDGSTS.E [R16+-0x43ff4], desc[UR4][R14.64], !P2 ;  /* 0xbc00c0000e107fae */ /* 0x0009e4000d121844 */
[----:B----4-:R-:W-:-:S03]  /*18710*/  IMAD.WIDE R250, R4, 0x4, R250 ;  /* 0x0000000404fa7825 */ /* 0x010fc600078e02fa */
[----:B------:R-:W4:Y:S01]  /*18720*/  LDC R14, c[0x0][0x230] ;  /* 0x00008c00ff0e7b82 */ /* 0x000f220000000800 */
[C---:B------:R-:W-:Y:S01]  /*18730*/  IMAD.WIDE R204, R4.reuse, 0x4, R244 ;  /* 0x0000000404cc7825 */ /* 0x040fe200078e02f4 */
[----:B------:R1:W-:Y:S04]  /*18740*/  STL.64 [R1+0x2d0], R250 ;  /* 0x0002d0fa01007387 */ /* 0x0003e80000100a00 */
[----:B------:R-:W4:Y:S02]  /*18750*/  LDL.LU.64 R244, [R1+0x38] ;  /* 0x0000380001f47983 */ /* 0x000f240000300a00 */
[----:B------:R-:W4:Y:S02]  /*18760*/  LDC R200, c[0x0][0x230] ;  /* 0x00008c00ffc87b82 */ /* 0x000f240000000800 */
[----:B------:R1:W-:Y:S01]  /*18770*/  STL.64 [R1+0x2c8], R204 ;  /* 0x0002c8cc01007387 */ /* 0x0003e20000100a00 */
[----:B---3--:R-:W-:-:S03]  /*18780*/  IMAD.WIDE R234, R4, 0x4, R246 ;  /* 0x0000000404ea7825 */ /* 0x008fc600078e02f6 */
[----:B------:R-:W-:Y:S01]  /*18790*/  LDGSTS.E [R17+-0x50000], desc[UR4][R250.64], !P3 ;  /* 0xb0000000fa117fae */ /* 0x000fe2000d921844 */
[----:B------:R-:W-:-:S03]  /*187a0*/  IMAD.WIDE R202, R4, 0x4, R248 ;  /* 0x0000000404ca7825 */ /* 0x000fc600078e02f8 */
[----:B------:R-:W3:Y:S04]  /*187b0*/  LDL.LU.64 R246, [R1+0x30] ;  /* 0x0000300001f67983 */ /* 0x000ee80000300a00 */
[----:B------:R2:W-:Y:S04]  /*187c0*/  STL.64 [R1+0x2c0], R234 ;  /* 0x0002c0ea01007387 */ /* 0x0005e80000100a00 */
[----:B------:R-:W3:Y:S04]  /*187d0*/  LDL.LU.64 R248, [R1+0x28] ;  /* 0x0000280001f87983 */ /* 0x000ee80000300a00 */
[----:B-1----:R-:W3:Y:S01]  /*187e0*/  LDL.LU.64 R250, [R1+0x20] ;  /* 0x0000200001fa7983 */ /* 0x002ee20000300a00 */
[----:B------:R-:W-:Y:S01]  /*187f0*/  ISETP.GE.U32.AND P2, PT, R2, 0x7fffff4f, PT ;  /* 0x7fffff4f0200780c */ /* 0x000fe20003f46070 */
[----:B------:R-:W-:Y:S01]  /*18800*/  VIADD R2, R7, 0xffffff8c ;  /* 0xffffff8c07027836 */ /* 0x000fe20000000000 */
[----:B------:R-:W-:Y:S01]  /*18810*/  ISETP.GE.U32.AND P1, PT, R198, 0x7fffff50, PT ;  /* 0x7fffff50c600780c */ /* 0x000fe20003f26070 */
[----:B------:R-:W-:Y:S01]  /*18820*/  LDGSTS.E [R17+-0x4c000], desc[UR4][R204.64], !P3 ;  /* 0xb4000000cc117fae */ /* 0x000fe2000d921844 */
[----:B------:R-:W-:Y:S01]  /*18830*/  VIADD R198, R199, 0xffffff8d ;  /* 0xffffff8dc7c67836 */ /* 0x000fe20000000000 */
[----:B------:R-:W1:Y:S02]  /*18840*/  LDC R7, c[0x0][0x230] ;  /* 0x00008c00ff077b82 */ /* 0x000e640000000800 */
[----:B------:R2:W-:Y:S04]  /*18850*/  STL.64 [R1+0x2b8], R202 ;  /* 0x0002b8ca01007387 */ /* 0x0005e80000100a00 */
[----:B------:R2:W-:Y:S02]  /*18860*/  LDGSTS.E [R17+-0x4fffc], desc[UR4][R234.64], !P4 ;  /* 0xb0004000ea117fae */ /* 0x0005e4000e121844 */
[----:B------:R-:W1:Y:S02]  /*18870*/  LDC R199, c[0x0][0x230] ;  /* 0x00008c00ffc77b82 */ /* 0x000e640000000800 */
[----:B------:R-:W3:Y:S01]  /*18880*/  LDL.LU.64 R204, [R1+0x2200] ;  /* 0x0022000001cc7983 */ /* 0x000ee20000300a00 */
[----:B------:R-:W-:-:S03]  /*18890*/  ISETP.GE.U32.AND P3, PT, R198, 0x7fffff4e, PT ;  /* 0x7fffff4ec600780c */ /* 0x000fc60003f66070 */
[----:B------:R2:W-:Y:S01]  /*188a0*/  LDGSTS.E [R17+-0x4bffc], desc[UR4][R202.64], !P4 ;  /* 0xb4004000ca117fae */ /* 0x0005e2000e121844 */
[----:B------:R-:W-:Y:S01]  /*188b0*/  ISETP.GE.U32.AND P4, PT, R2, 0x7fffff4d, PT ;  /* 0x7fffff4d0200780c */ /* 0x000fe20003f86070 */
[----:B------:R-:W-:Y:S02]  /*188c0*/  VIADD R2, R6, 0xffffffaa ;  /* 0xffffffaa06027836 */ /* 0x000fe40000000000 */
[----:B------:R-:W-:Y:S01]  /*188d0*/  VIADD R198, R232, 0xffffffab ;  /* 0xffffffabe8c67836 */ /* 0x000fe20000000000 */
[----:B------:R-:W1:Y:S08]  /*188e0*/  LDC R6, c[0x0][0x230] ;  /* 0x00008c00ff067b82 */ /* 0x000e700000000800 */
[----:B------:R-:W1:Y:S01]  /*188f0*/  LDC R232, c[0x0][0x230] ;  /* 0x00008c00ffe87b82 */ /* 0x000e620000000800 */
[----:B------:R-:W-:-:S05]  /*18900*/  IMAD.WIDE R236, R4, 0x4, R236 ;  /* 0x0000000404ec7825 */ /* 0x000fca00078e02ec */
[----:B------:R1:W-:Y:S04]  /*18910*/  STL.64 [R1+0x2b0], R236 ;  /* 0x0002b0ec01007387 */ /* 0x0003e80000100a00 */
[----:B------:R-:W-:Y:S01]  /*18920*/  LDGSTS.E [R17+-0x4fff8], desc[UR4][R236.64], !P5 ;  /* 0xb0008000ec117fae */ /* 0x000fe2000e921844 */
[----:B--2---:R-:W-:-:S05]  /*18930*/  IMAD.WIDE R242, R4, 0x4, R242 ;  /* 0x0000000404f27825 */ /* 0x004fca00078e02f2 */
[----:B------:R2:W-:Y:S04]  /*18940*/  STL.64 [R1+0x2a8], R242 ;  /* 0x0002a8f201007387 */ /* 0x0005e80000100a00 */
[----:B------:R-:W-:Y:S01]  /*18950*/  LDGSTS.E [R17+-0x4bff8], desc[UR4][R242.64], !P5 ;  /* 0xb4008000f2117fae */ /* 0x000fe2000e921844 */
[----:B------:R-:W-:-:S03]  /*18960*/  IMAD.WIDE R234, R4, 0x4, R238 ;  /* 0x0000000404ea7825 */ /* 0x000fc600078e02ee */
[----:B------:R-:W3:Y:S01]  /*18970*/  LDL.LU.64 R238, [R1+0x18] ;  /* 0x0000180001ee7983 */ /* 0x000ee20000300a00 */
[----:B------:R-:W-:-:S03]  /*18980*/  IMAD.WIDE R202, R4, 0x4, R240 ;  /* 0x0000000404ca7825 */ /* 0x000fc600078e02f0 */
[----:B------:R-:W3:Y:S04]  /*18990*/  LDL.LU.64 R240, [R1+0x10] ;  /* 0x0000100001f07983 */ /* 0x000ee80000300a00 */
[----:B------:R3:W-:Y:S04]  /*189a0*/  STL.64 [R1+0x2a0], R234 ;  /* 0x0002a0ea01007387 */ /* 0x0007e80000100a00 */
[----:B------:R3:W-:Y:S04]  /*189b0*/  LDGSTS.E [R17+-0x4fff4], desc[UR4][R234.64], !P6 ;  /* 0xb000c000ea117fae */ /* 0x0007e8000f121844 */
[----:B-1----:R-:W3:Y:S01]  /*189c0*/  LDL.LU.64 R236, [R1+0x21f8] ;  /* 0x0021f80001ec7983 */ /* 0x002ee20000300a00 */
[----:B------:R-:W-:-:S03]  /*189d0*/  ISETP.GE.U32.AND P5, PT, R198, 0x7fffff6c, PT ;  /* 0x7fffff6cc600780c */ /* 0x000fc60003fa6070 */
[----:B------:R1:W-:Y:S04]  /*189e0*/  STL.64 [R1+0x298], R202 ;  /* 0x000298ca01007387 */ /* 0x0003e80000100a00 */
[----:B------:R1:W-:Y:S01]  /*189f0*/  LDGSTS.E [R17+-0x4bff4], desc[UR4][R202.64], !P6 ;  /* 0xb400c000ca117fae */ /* 0x0003e2000f121844 */
[----:B------:R-:W-:Y:S01]  /*18a00*/  ISETP.GE.U32.AND P6, PT, R2, 0x7fffff6b, PT ;  /* 0x7fffff6b0200780c */ /* 0x000fe20003fc6070 */
[----:B----4-:R-:W-:Y:S02]  /*18a10*/  VIADD R2, R14, 0xffffffa8 ;  /* 0xffffffa80e027836 */ /* 0x010fe40000000000 */
[----:B--2---:R-:W2:Y:S01]  /*18a20*/  LDL.LU.64 R242, [R1+0x8] ;  /* 0x0000080001f27983 */ /* 0x004ea20000300a00 */
[----:B------:R-:W-:-:S04]  /*18a30*/  IMAD.WIDE R244, R4, 0x4, R244 ;  /* 0x0000000404f47825 */ /* 0x000fc800078e02f4 */
[----:B------:R-:W-:Y:S01]  /*18a40*/  VIADD R198, R201, 0xffffffa9 ;  /* 0xffffffa9c9c67836 */ /* 0x000fe20000000000 */
[----:B------:R4:W-:Y:S04]  /*18a50*/  STL.64 [R1+0x238], R244 ;  /* 0x000238f401007387 */ /* 0x0009e80000100a00 */
[----:B------:R2:W-:Y:S01]  /*18a60*/  LDGSTS.E [R17+-0x48000], desc[UR4][R244.64], !P1 ;  /* 0xb8000000f4117fae */ /* 0x0005e2000c921844 */
[----:B---3--:R-:W-:-:S05]  /*18a70*/  IMAD.WIDE R234, R4, 0x4, R246 ;  /* 0x0000000404ea7825 */ /* 0x008fca00078e02f6 */
[----:B------:R3:W-:Y:S01]  /*18a80*/  STL.64 [R1+0x230], R234 ;  /* 0x000230ea01007387 */ /* 0x0007e20000100a00 */
[----:B-1----:R-:W-:-:S03]  /*18a90*/  IMAD.WIDE R202, R4, 0x4, R248 ;  /* 0x0000000404ca7825 */ /* 0x002fc600078e02f8 */
[----:B----4-:R-:W4:Y:S01]  /*18aa0*/  LDL.LU.64 R244, [R1+0x1f8] ;  /* 0x0001f80001f47983 */ /* 0x010f220000300a00 */
[----:B------:R-:W-:-:S03]  /*18ab0*/  IMAD.WIDE R14, R4, 0x4, R250 ;  /* 0x00000004040e7825 */ /* 0x000fc600078e02fa */
[----:B------:R1:W-:Y:S04]  /*18ac0*/  STL.64 [R1+0x228], R202 ;  /* 0x000228ca01007387 */ /* 0x0003e80000100a00 */
[----:B------:R-:W4:Y:S04]  /*18ad0*/  LDL.LU.64 R246, [R1+0x1f0] ;  /* 0x0001f00001f67983 */ /* 0x000f280000300a00 */
[----:B------:R1:W-:Y:S04]  /*18ae0*/  STL.64 [R1+0x220], R14 ;  /* 0x0002200e01007387 */ /* 0x0003e80000100a00 */
[----:B------:R4:W-:Y:S01]  /*18af0*/  LDGSTS.E [R17+-0x44000], desc[UR4][R234.64], !P1 ;  /* 0xbc000000ea117fae */ /* 0x0009e2000c921844 */
[----:B------:R-:W-:Y:S01]  /*18b00*/  ISETP.GE.U32.AND P1, PT, R198, 0x7fffff6a, PT ;  /* 0x7fffff6ac600780c */ /* 0x000fe20003f26070 */
[----:B------:R-:W-:-:S02]  /*18b10*/  VIADD R198, R200, 0xffffff8b ;  /* 0xffffff8bc8c67836 */ /* 0x000fc40000000000 */
[----:B------:R-:W4:Y:S04]  /*18b20*/  LDL.LU.64 R248, [R1+0x1e8] ;  /* 0x0001e80001f87983 */ /* 0x000f280000300a00 */
[----:B------:R-:W4:Y:S04]  /*18b30*/  LDL.LU.64 R250, [R1+0x1e0] ;  /* 0x0001e00001fa7983 */ /* 0x000f280000300a00 */
[----:B------:R-:W4:Y:S04]  /*18b40*/  LDL.LU.64 R200, [R1] ;  /* 0x0000000001c87983 */ /* 0x000f280000300a00 */
[----:B------:R-:W-:Y:S04]  /*18b50*/  LDGSTS.E [R17+-0x47ffc], desc[UR4][R202.64], !P2 ;  /* 0xb8004000ca117fae */ /* 0x000fe8000d121844 */
[----:B---3--:R-:W3:Y:S04]  /*18b60*/  LDL.LU.64 R234, [R1+0x1d8] ;  /* 0x0001d80001ea7983 */ /* 0x008ee80000300a00 */
[----:B------:R-:W-:Y:S04]  /*18b70*/  LDGSTS.E [R17+-0x43ffc], desc[UR4][R14.64], !P2 ;  /* 0xbc0040000e117fae */ /* 0x000fe8000d121844 */
[----:B-1----:R-:W3:Y:S01]  /*18b80*/  LDL.LU.64 R202, [R1+0x1d0] ;  /* 0x0001d00001ca7983 */ /* 0x002ee20000300a00 */
[----:B------:R-:W-:-:S04]  /*18b90*/  IMAD.WIDE R238, R4, 0x4, R238 ;  /* 0x0000000404ee7825 */ /* 0x000fc800078e02ee */
[C---:B------:R-:W-:Y:S01]  /*18ba0*/  IMAD.WIDE R240, R4.reuse, 0x4, R240 ;  /* 0x0000000404f07825 */ /* 0x040fe200078e02f0 */
[----:B------:R1:W-:Y:S04]  /*18bb0*/  STL.64 [R1+0x218], R238 ;  /* 0x000218ee01007387 */ /* 0x0003e80000100a00 */
[----:B------:R1:W-:Y:S04]  /*18bc0*/  STL.64 [R1+0x210], R240 ;  /* 0x000210f001007387 */ /* 0x0003e80000100a00 */
[----:B------:R-:W3:Y:S04]  /*18bd0*/  LDL.LU.64 R14, [R1+0x1c0] ;  /* 0x0001c000010e7983 */ /* 0x000ee80000300a00 */
[----:B------:R-:W-:Y:S04]  /*18be0*/  LDGSTS.E [R17+-0x47ff8], desc[UR4][R238.64], !P3 ;  /* 0xb8008000ee117fae */ /* 0x000fe8000d921844 */
[----:B------:R-:W-:Y:S01]  /*18bf0*/  LDGSTS.E [R17+-0x43ff8], desc[UR4][R240.64], !P3 ;  /* 0xbc008000f0117fae */ /* 0x000fe2000d921844 */
[----:B--2---:R-:W-:-:S03]  /*18c00*/  IMAD.WIDE R242, R4, 0x4, R242 ;  /* 0x0000000404f27825 */ /* 0x004fc600078e02f2 */
[----:B-1----:R-:W2:Y:S04]  /*18c10*/  LDL.LU.64 R238, [R1+0x21f0] ;  /* 0x0021f00001ee7983 */ /* 0x002ea80000300a00 */
[----:B------:R1:W-:Y:S04]  /*18c20*/  STL.64 [R1+0x208], R242 ;  /* 0x000208f201007387 */ /* 0x0003e80000100a00 */
[----:B------:R-:W2:Y:S04]  /*18c30*/  LDL.LU.64 R240, [R1+0x21e8] ;  /* 0x0021e80001f07983 */ /* 0x000ea80000300a00 */
[----:B------:R-:W-:Y:S01]  /*18c40*/  LDGSTS.E [R17+-0x47ff4], desc[UR4][R242.64], !P4 ;  /* 0xb800c000f2117fae */ /* 0x000fe2000e121844 */
[----:B----4-:R-:W-:-:S04]  /*18c50*/  IMAD.WIDE R244, R4, 0x4, R244 ;  /* 0x0000000404f47825 */ /* 0x010fc800078e02f4 */
[----:B------:R-:W-:-:S04]  /*18c60*/  IMAD.WIDE R246, R4, 0x4, R246 ;  /* 0x0000000404f67825 */ /* 0x000fc800078e02f6 */
[----:B------:R-:W-:-:S04]  /*18c70*/  IMAD.WIDE R248, R4, 0x4, R248 ;  /* 0x0000000404f87825 */ /* 0x000fc800078e02f8 */
[----:B------:R-:W-:-:S05]  /*18c80*/  IMAD.WIDE R200, R4, 0x4, R200 ;  /* 0x0000000404c87825 */ /* 0x000fca00078e02c8 */
[----:B------:R-:W-:Y:S01]  /*18c90*/  STL.64 [R1+0x200], R200 ;  /* 0x000200c801007387 */ /* 0x000fe20000100a00 */
[----:B------:R-:W-:-:S03]  /*18ca0*/  IMAD.WIDE R250, R4, 0x4, R250 ;  /* 0x0000000404fa7825 */ /* 0x000fc600078e02fa */
[----:B-1----:R-:W4:Y:S04]  /*18cb0*/  LDL.LU.64 R242, [R1+0x21e0] ;  /* 0x0021e00001f27983 */ /* 0x002f280000300a00 */
[----:B------:R1:W-:Y:S04]  /*18cc0*/  LDGSTS.E [R17+-0x43ff4], desc[UR4][R200.64], !P4 ;  /* 0xbc00c000c8117fae */ /* 0x0003e8000e121844 */
[----:B------:R1:W-:Y:S04]  /*18cd0*/  STL.64 [R1+0x1ec8], R16 ;  /* 0x001ec81001007387 */ /* 0x0003e80000100a00 */
[----:B------:R-:W-:Y:S04]  /*18ce0*/  LDGSTS.E [R18+-0x50000], desc[UR4][R244.64], !P5 ;  /* 0xb0000000f4127fae */ /* 0x000fe8000e921844 */
[----:B------:R-:W-:Y:S01]  /*18cf0*/  LDGSTS.E [R18+-0x4c000], desc[UR4][R246.64], !P5 ;  /* 0xb4000000f6127fae */ /* 0x000fe2000e921844 */
[----:B------:R-:W-:Y:S01]  /*18d00*/  ISETP.GE.U32.AND P2, PT, R2, 0x7fffff69, PT ;  /* 0x7fffff690200780c */ /* 0x000fe20003f46070 */
[----:B---3--:R-:W-:Y:S01]  /*18d10*/  IMAD.WIDE R234, R4, 0x4, R234 ;  /* 0x0000000404ea7825 */ /* 0x008fe200078e02ea */
[----:B------:R-:W-:Y:S01]  /*18d20*/  ISETP.GE.U32.AND P3, PT, R198, 0x7fffff4c, PT ;  /* 0x7fffff4cc600780c */ /* 0x000fe20003f66070 */
[----:B-1----:R-:W3:Y:S01]  /*18d30*/  LDL.LU.64 R16, [R1+0x1c8] ;  /* 0x0001c80001107983 */ /* 0x002ee20000300a00 */
[----:B------:R-:W1:Y:S03]  /*18d40*/  LDC R201, c[0x0][0x230] ;  /* 0x00008c00ffc97b82 */ /* 0x000e660000000800 */
[----:B------:R1:W-:Y:S04]  /*18d50*/  STL.64 [R1+0x290], R244 ;  /* 0x000290f401007387 */ /* 0x0003e80000100a00 */
[----:B------:R1:W-:Y:S01]  /*18d60*/  STL.64 [R1+0x288], R246 ;  /* 0x000288f601007387 */ /* 0x0003e20000100a00 */
[----:B------:R-:W-:Y:S01]  /*18d70*/  IMAD.WIDE R202, R4, 0x4, R202 ;  /* 0x0000000404ca7825 */ /* 0x000fe200078e02ca */
[----:B------:R-:W4:Y:S02]  /*18d80*/  LDC R200, c[0x0][0x230] ;  /* 0x00008c00ffc87b82 */ /* 0x000f240000000800 */
[----:B------:R-:W-:Y:S04]  /*18d90*/  LDGSTS.E [R18+-0x4fffc], desc[UR4][R248.64], !P6 ;  /* 0xb0004000f8127fae */ /* 0x000fe8000f121844 */
[----:B-1----:R-:W2:Y:S04]  /*18da0*/  LDL.LU.64 R244, [R1+0x21d8] ;  /* 0x0021d80001f47983 */ /* 0x002ea80000300a00 */
[----:B------:R-:W4:Y:S04]  /*18db0*/  LDL.LU.64 R246, [R1+0x21d0] ;  /* 0x0021d00001f67983 */ /* 0x000f280000300a00 */
[----:B------:R1:W-:Y:S04]  /*18dc0*/  STL.64 [R1+0x280], R248 ;  /* 0x000280f801007387 */ /* 0x0003e80000100a00 */
[----:B------:R1:W-:Y:S04]  /*18dd0*/  STL.64 [R1+0x278], R250 ;  /* 0x000278fa01007387 */ /* 0x0003e80000100a00 */
[----:B------:R-:W-:Y:S04]  /*18de0*/  LDGSTS.E [R18+-0x4bffc], desc[UR4][R250.64], !P6 ;  /* 0xb4004000fa127fae */ /* 0x000fe8000f121844 */
[----:B-1----:R-:W2:Y:S01]  /*18df0*/  LDL.LU.64 R248, [R1+0x21c8] ;  /* 0x0021c80001f87983 */ /* 0x002ea20000300a00 */
[----:B------:R-:W-:-:S02]  /*18e00*/  IADD3 R2, R7, -0x76, RZ ;  /* 0xffffff8a07027810 */ /* 0x000fc40007ffe0ff */
[----:B------:R-:W1:Y:S01]  /*18e10*/  LDC R7, c[0x0][0x230] ;  /* 0x00008c00ff077b82 */ /* 0x000e620000000800 */
[----:B------:R-:W-:Y:S04]  /*18e20*/  LDGSTS.E [R18+-0x4fff8], desc[UR4][R234.64], !P1 ;  /* 0xb0008000ea127fae */ /* 0x000fe8000c921844 */
[----:B------:R-:W2:Y:S01]  /*18e30*/  LDL.LU.64 R250, [R1+0x21c0] ;  /* 0x0021c00001fa7983 */ /* 0x000ea20000300a00 */
[----:B------:R-:W-:Y:S01]  /*18e40*/  ISETP.GE.U32.AND P4, PT, R2, 0x7fffff4b, PT ;  /* 0x7fffff4b0200780c */ /* 0x000fe20003f86070 */
[----:B------:R-:W-:Y:S02]  /*18e50*/  VIADD R2, R6, 0xffffff88 ;  /* 0xffffff8806027836 */ /* 0x000fe40000000000 */
[----:B------:R-:W-:Y:S01]  /*18e60*/  STL.64 [R1+0x270], R234 ;  /* 0x000270ea01007387 */ /* 0x000fe20000100a00 */
[----:B------:R-:W1:Y:S03]  /*18e70*/  LDC R6, c[0x0][0x230] ;  /* 0x00008c00ff067b82 */ /* 0x000e660000000800 */
[----:B------:R-:W-:Y:S04]  /*18e80*/  STL.64 [R1+0x268], R202 ;  /* 0x000268ca01007387 */ /* 0x000fe80000100a00 */
[----:B------:R-:W-:Y:S01]  /*18e90*/  LDGSTS.E [R18+-0x4bff8], desc[UR4][R202.64], !P1 ;  /* 0xb4008000ca127fae */ /* 0x000fe2000c921844 */
[----:B------:R-:W-:Y:S01]  /*18ea0*/  VIADD R198, R199, 0xffffff89 ;  /* 0xffffff89c7c67836 */ /* 0x000fe20000000000 */
[----:B------:R-:W-:Y:S01]  /*18eb0*/  ISETP.GE.U32.AND P6, PT, R2, 0x7fffff49, PT ;  /* 0x7fffff490200780c */ /* 0x000fe20003fc6070 */
[----:B------:R-:W-:Y:S01]  /*18ec0*/  VIADD R2, R252, 0xffffffa6 ;  /* 0xffffffa6fc027836 */ /* 0x000fe20000000000 */
[----:B------:R-:W1:Y:S02]  /*18ed0*/  LDC R199, c[0x0][0x230] ;  /* 0x00008c00ffc77b82 */ /* 0x000e640000000800 */
[----:B------:R-:W-:Y:S01]  /*18ee0*/  ISETP.GE.U32.AND P5, PT, R198, 0x7fffff4a, PT ;  /* 0x7fffff4ac600780c */ /* 0x000fe20003fa6070 */
[----:B------:R-:W-:-:S05]  /*18ef0*/  IMAD.WIDE R14, R4, 0x4, R14 ;  /* 0x00000004040e7825 */ /* 0x000fca00078e020e */
[----:B------:R-:W1:Y:S01]  /*18f00*/  LDC R252, c[0x0][0x230] ;  /* 0x00008c00fffc7b82 */ /* 0x000e620000000800 */
[----:B---3--:R-:W-:-:S05]  /*18f10*/  IMAD.WIDE R16, R4, 0x4, R16 ;  /* 0x0000000404107825 */ /* 0x008fca00078e0210 */
[----:B------:R4:W-:Y:S04]  /*18f20*/  STL.64 [R1+0x260], R16 ;  /* 0x0002601001007387 */ /* 0x0009e80000100a00 */
[----:B------:R4:W-:Y:S04]  /*18f30*/  LDGSTS.E [R18+-0x4fff4], desc[UR4][R16.64], !P2 ;  /* 0xb000c00010127fae */ /* 0x0009e8000d121844 */
[----:B------:R2:W-:Y:S04]  /*18f40*/  STL.64 [R1+0x258], R14 ;  /* 0x0002580e01007387 */ /* 0x0005e80000100a00 */
[----:B------:R2:W-:Y:S01]  /*18f50*/  LDGSTS.E [R18+-0x4bff4], desc[UR4][R14.64], !P2 ;  /* 0xb400c0000e127fae */ /* 0x0005e2000d121844 */
[----:B----4-:R-:W-:-:S04]  /*18f60*/  IMAD.WIDE R16, R4, 0x4, R246 ;  /* 0x0000000404107825 */ /* 0x010fc800078e02f6 */
[----:B--2---:R-:W-:-:S04]  /*18f70*/  IMAD.WIDE R14, R4, 0x4, R244 ;  /* 0x00000004040e7825 */ /* 0x004fc800078e02f4 */
[----:B------:R-:W-:-:S04]  /*18f80*/  IMAD.WIDE R202, R4, 0x4, R248 ;  /* 0x0000000404ca7825 */ /* 0x000fc800078e02f8 */
[----:B------:R-:W-:Y:S01]  /*18f90*/  IMAD.WIDE R234, R4, 0x4, R250 ;  /* 0x0000000404ea7825 */ /* 0x000fe200078e02fa */
[----:B------:R-:W-:Y:S01]  /*18fa0*/  ISETP.GE.U32.AND P2, PT, R2, 0x7fffff67, PT ;  /* 0x7fffff670200780c */ /* 0x000fe20003f46070 */
[----:B------:R-:W2:Y:S03]  /*18fb0*/  LDC R244, c[0x0][0x230] ;  /* 0x00008c00fff47b82 */ /* 0x000ea60000000800 */
[----:B------:R3:W-:Y:S04]  /*18fc0*/  STL.64 [R1+0x1e8], R234 ;  /* 0x0001e8ea01007387 */ /* 0x0007e80000100a00 */
[----:B------:R-:W4:Y:S04]  /*18fd0*/  LDL.LU.64 R246, [R1+0x1b8] ;  /* 0x0001b80001f67983 */ /* 0x000f280000300a00 */
[----:B------:R1:W-:Y:S04]  /*18fe0*/  STL.64 [R1+0x1e0], R202 ;  /* 0x0001e0ca01007387 */ /* 0x0003e80000100a00 */
[----:B------:R1:W-:Y:S04]  /*18ff0*/  STL.64 [R1+0x1d8], R16 ;  /* 0x0001d81001007387 */ /* 0x0003e80000100a00 */
[----:B------:R3:W-:Y:S04]  /*19000*/  LDGSTS.E [R18+-0x48000], desc[UR4][R234.64], !P3 ;  /* 0xb8000000ea127fae */ /* 0x0007e8000d921844 */
[----:B------:R-:W2:Y:S04]  /*19010*/  LDL.LU.64 R248, [R1+0x1a0] ;  /* 0x0001a00001f87983 */ /* 0x000ea80000300a00 */
[----:B------:R1:W-:Y:S04]  /*19020*/  LDGSTS.E [R18+-0x44000], desc[UR4][R202.64], !P3 ;  /* 0xbc000000ca127fae */ /* 0x0003e8000d921844 */
[----:B------:R1:W-:Y:S01]  /*19030*/  STL.64 [R1+0x1d0], R14 ;  /* 0x0001d00e01007387 */ /* 0x0003e20000100a00 */
[----:B---3--:R-:W-:-:S03]  /*19040*/  IMAD.WIDE R234, R4, 0x4, R240 ;  /* 0x0000000404ea7825 */ /* 0x008fc600078e02f0 */
[----:B------:R-:W-:Y:S04]  /*19050*/  LDGSTS.E [R18+-0x47ffc], desc[UR4][R16.64], !P4 ;  /* 0xb800400010127fae */ /* 0x000fe8000e121844 */
[----:B------:R-:W3:Y:S01]  /*19060*/  LDL.LU.64 R250, [R1+0x198] ;  /* 0x0001980001fa7983 */ /* 0x000ee20000300a00 */
[----:B-1----:R-:W-:-:S03]  /*19070*/  IMAD.WIDE R202, R4, 0x4, R242 ;  /* 0x0000000404ca7825 */ /* 0x002fc600078e02f2 */
[----:B------:R-:W-:Y:S04]  /*19080*/  LDGSTS.E [R18+-0x43ffc], desc[UR4][R14.64], !P4 ;  /* 0xbc0040000e127fae */ /* 0x000fe8000e121844 */
[----:B------:R-:W3:Y:S01]  /*19090*/  LDL.LU.64 R16, [R1+0x190] ;  /* 0x0001900001107983 */ /* 0x000ee20000300a00 */
[----:B------:R-:W-:-:S03]  /*190a0*/  VIADD R2, R7, 0xffffffa4 ;  /* 0xffffffa407027836 */ /* 0x000fc60000000000 */
[----:B------:R-:W-:Y:S04]  /*190b0*/  LDGSTS.E [R18+-0x47ff8], desc[UR4][R202.64], !P5 ;  /* 0xb8008000ca127fae */ /* 0x000fe8000e921844 */
[----:B------:R-:W3:Y:S04]  /*190c0*/  LDL.LU.64 R14, [R1+0x188] ;  /* 0x00018800010e7983 */ /* 0x000ee80000300a00 */
[----:B------:R-:W3:Y:S04]  /*190d0*/  LDL.LU.64 R242, [R1+0x1b0] ;  /* 0x0001b00001f27983 */ /* 0x000ee80000300a00 */
[----:B------:R-:W3:Y:S01]  /*190e0*/  LDL.LU.64 R240, [R1+0x1a8] ;  /* 0x0001a80001f07983 */ /* 0x000ee20000300a00 */
[----:B------:R-:W-:Y:S01]  /*190f0*/  ISETP.GE.U32.AND P4, PT, R2, 0x7fffff65, PT ;  /* 0x7fffff650200780c */ /* 0x000fe20003f86070 */
[----:B------:R-:W-:-:S02]  /*19100*/  VIADD R2, R6, 0xffffff86 ;  /* 0xffffff8606027836 */ /* 0x000fc40000000000 */
[----:B------:R1:W-:Y:S04]  /*19110*/  STL.64 [R1+0x1c8], R202 ;  /* 0x0001c8ca01007387 */ /* 0x0003e80000100a00 */
[----:B------:R-:W3:Y:S04]  /*19120*/  LDL.LU.64 R6, [R1+0x180] ;  /* 0x0001800001067983 */ /* 0x000ee80000300a00 */
[----:B------:R1:W-:Y:S04]  /*19130*/  STL.64 [R1+0x1c0], R234 ;  /* 0x0001c0ea01007387 */ /* 0x0003e80000100a00 */
[----:B-1----:R-:W3:Y:S04]  /*19140*/  LDL.LU.64 R202, [R1+0x21b8] ;  /* 0x0021b80001ca7983 */ /* 0x002ee80000300a00 */
[----:B------:R-:W-:Y:S04]  /*19150*/  LDGSTS.E [R18+-0x43ff8], desc[UR4][R234.64], !P5 ;  /* 0xbc008000ea127fae */ /* 0x000fe8000e921844 */
[----:B------:R-:W3:Y:S01]  /*19160*/  LDL.LU.64 R234, [R1+0x21b0] ;  /* 0x0021b00001ea7983 */ /* 0x000ee20000300a00 */
[----:B------:R-:W-:-:S02]  /*19170*/  VIADD R198, R232, 0xffffffa7 ;  /* 0xffffffa7e8c67836 */ /* 0x000fc40000000000 */
[----:B------:R-:W-:Y:S01]  /*19180*/  IMAD.WIDE R238, R4, 0x4, R238 ;  /* 0x0000000404ee7825 */ /* 0x000fe200078e02ee */
[----:B------:R-:W1:Y:S02]  /*19190*/  LDC R232, c[0x0][0x230] ;  /* 0x00008c00ffe87b82 */ /* 0x000e640000000800 */
[----:B------:R-:W-:Y:S01]  /*191a0*/  ISETP.GE.U32.AND P1, PT, R198, 0x7fffff68, PT ;  /* 0x7fffff68c600780c */ /* 0x000fe20003f26070 */
[----:B------:R-:W-:Y:S01]  /*191b0*/  VIADD R198, R201, 0xffffffa5 ;  /* 0xffffffa5c9c67836 */ /* 0x000fe20000000000 */
[----:B------:R-:W-:Y:S04]  /*191c0*/  LDGSTS.E [R18+-0x47ff4], desc[UR4][R238.64], !P6 ;  /* 0xb800c000ee127fae */ /* 0x000fe8000f121844 */
[----:B------:R-:W-:Y:S01]  /*191d0*/  ISETP.GE.U32.AND P3, PT, R198, 0x7fffff66, PT ;  /* 0x7fffff66c600780c */ /* 0x000fe20003f66070 */
[----:B------:R-:W-:-:S02]  /*191e0*/  VIADD R198, R200, 0xffffff87 ;  /* 0xffffff87c8c67836 */ /* 0x000fc40000000000 */
[----:B------:R-:W-:Y:S01]  /*191f0*/  IMAD.WIDE R200, R4, 0x4, R236 ;  /* 0x0000000404c87825 */ /* 0x000fe200078e02ec */
[----:B------:R-:W-:Y:S01]  /*19200*/  STL.64 [R1+0x170], R238 ;  /* 0x000170ee01007387 */ /* 0x000fe20000100a00 */
[----:B------:R-:W1:Y:S03]  /*19210*/  LDC R237, c[0x0][0x230] ;  /* 0x00008c00ffed7b82 */ /* 0x000e660000000800 */
[----:B------:R4:W-:Y:S04]  /*19220*/  STL.64 [R1+0x168], R200 ;  /* 0x000168c801007387 */ /* 0x0009e80000100a00 */
[----:B------:R4:W-:Y:S01]  /*19230*/  LDGSTS.E [R18+-0x43ff4], desc[UR4][R200.64], !P6 ;  /* 0xbc00c000c8127fae */ /* 0x0009e2000f121844 */
[----:B------:R-:W-:Y:S01]  /*19240*/  ISETP.GE.U32.AND P5, PT, R198, 0x7fffff48, PT ;  /* 0x7fffff48c600780c */ /* 0x000fe20003fa6070 */
[----:B------:R-:W1:Y:S01]  /*19250*/  LDC R236, c[0x0][0x230] ;  /* 0x00008c00ffec7b82 */ /* 0x000e620000000800 */
[----:B------:R-:W-:Y:S01]  /*19260*/  ISETP.GE.U32.AND P6, PT, R2, 0x7fffff47, PT ;  /* 0x7fffff470200780c */ /* 0x000fe20003fc6070 */
[----:B------:R-:W-:-:S02]  /*19270*/  VIADD R198, R199, 0xffffff85 ;  /* 0xffffff85c7c67836 */ /* 0x000fc40000000000 */
[----:B----4-:R-:W-:-:S04]  /*19280*/  IMAD.WIDE R246, R4, 0x4, R246 ;  /* 0x0000000404f67825 */ /* 0x010fc800078e02f6 */
[----:B------:R-:W4:Y:S01]  /*19290*/  LDC R201, c[0x0][0x230] ;  /* 0x00008c00ffc97b82 */ /* 0x000f220000000800 */
[----:B------:R-:W-:Y:S04]  /*192a0*/  STL.64 [R1+0x250], R246 ;  /* 0x000250f601007387 */ /* 0x000fe80000100a00 */
[----:B------:R-:W-:Y:S01]  /*192b0*/  LDGSTS.E [R19+-0x50000], desc[UR4][R246.64], !P1 ;  /* 0xb0000000f6137fae */ /* 0x000fe2000c921844 */
[----:B--2---:R-:W-:-:S04]  /*192c0*/  IMAD.WIDE R238, R4, 0x4, R248 ;  /* 0x0000000404ee7825 */ /* 0x004fc800078e02f8 */
[----:B---3--:R-:W-:-:S04]  /*192d0*/  IMAD.WIDE R16, R4, 0x4, R16 ;  /* 0x0000000404107825 */ /* 0x008fc800078e0210 */
[----:B------:R-:W-:-:S04]  /*192e0*/  IMAD.WIDE R242, R4, 0x4, R242 ;  /* 0x0000000404f27825 */ /* 0x000fc800078e02f2 */
[C---:B------:R-:W-:Y:S01]  /*192f0*/  IMAD.WIDE R240, R4.reuse, 0x4, R240 ;  /* 0x0000000404f07825 */ /* 0x040fe200078e02f0 */
[----:B------:R-:W-:Y:S03]  /*19300*/  STL.64 [R1+0x248], R242 ;  /* 0x000248f201007387 */ /* 0x000fe60000100a00 */
[C---:B------:R-:W-:Y:S01]  /*19310*/  IMAD.WIDE R14, R4.reuse, 0x4, R14 ;  /* 0x00000004040e7825 */ /* 0x040fe200078e020e */
[----:B------:R-:W-:Y:S03]  /*19320*/  LDGSTS.E [R19+-0x4c000], desc[UR4][R242.64], !P1 ;  /* 0xb4000000f2137fae */ /* 0x000fe6000c921844 */
[C---:B------:R-:W-:Y:S01]  /*19330*/  IMAD.WIDE R6, R4.reuse, 0x4, R6 ;  /* 0x0000000404067825 */ /* 0x040fe200078e0206 */
[----:B------:R-:W-:Y:S03]  /*19340*/  STL.64 [R1+0x240], R240 ;  /* 0x000240f001007387 */ /* 0x000fe60000100a00 */
[----:B------:R-:W-:Y:S01]  /*19350*/  IMAD.WIDE R234, R4, 0x4, R234 ;  /* 0x0000000404ea7825 */ /* 0x000fe200078e02ea */
[----:B------:R-:W-:Y:S01]  /*19360*/  LDGSTS.E [R19+-0x4fffc], desc[UR4][R240.64], !P2 ;  /* 0xb0004000f0137fae */ /* 0x000fe2000d121844 */
[----:B------:R-:W-:Y:S01]  /*19370*/  IADD3 R2, R252, -0x7c, RZ ;  /* 0xffffff84fc027810 */ /* 0x000fe20007ffe0ff */
[----:B------:R-:W2:Y:S02]  /*19380*/  LDC R199, c[0x0][0x230] ;  /* 0x00008c00ffc77b82 */ /* 0x000ea40000000800 */
[----:B------:R3:W-:Y:S04]  /*19390*/  STL.64 [R1+0x1f8], R238 ;  /* 0x0001f8ee01007387 */ /* 0x0007e80000100a00 */
[----:B------:R3:W-:Y:S01]  /*193a0*/  LDGSTS.E [R19+-0x4bffc], desc[UR4][R238.64], !P2 ;  /* 0xb4004000ee137fae */ /* 0x0007e2000d121844 */
[----:B------:R-:W-:Y:S01]  /*193b0*/  ISETP.GE.U32.AND P1, PT, R198, 0x7fffff46, PT ;  /* 0x7fffff46c600780c */ /* 0x000fe20003f26070 */
[----:B------:R-:W2:Y:S01]  /*193c0*/  LDC R200, c[0x0][0x230] ;  /* 0x00008c00ffc87b82 */ /* 0x000ea20000000800 */
[----:B---3--:R-:W-:-:S05]  /*193d0*/  IMAD.WIDE R238, R4, 0x4, R250 ;  /* 0x0000000404ee7825 */ /* 0x008fca00078e02fa */
[----:B------:R-:W-:Y:S04]  /*193e0*/  STL.64 [R1+0x1f0], R238 ;  /* 0x0001f0ee01007387 */ /* 0x000fe80000100a00 */
[----:B------:R-:W-:Y:S04]  /*193f0*/  LDGSTS.E [R19+-0x4fff8], desc[UR4][R238.64], !P3 ;  /* 0xb0008000ee137fae */ /* 0x000fe8000d921844 */
[----:B------:R3:W-:Y:S04]  /*19400*/  STL.64 [R1+0x1b8], R16 ;  /* 0x0001b81001007387 */ /* 0x0007e80000100a00 */
[----:B------:R3:W-:Y:S04]  /*19410*/  LDGSTS.E [R19+-0x4bff8], desc[UR4][R16.64], !P3 ;  /* 0xb400800010137fae */ /* 0x0007e8000d921844 */
[----:B------:R1:W-:Y:S04]  /*19420*/  STL.64 [R1+0x1b0], R14 ;  /* 0x0001b00e01007387 */ /* 0x0003e80000100a00 */
[----:B------:R4:W-:Y:S01]  /*19430*/  STL.64 [R1+0x1a8], R6 ;  /* 0x0001a80601007387 */ /* 0x0009e20000100a00 */
[----:B---3--:R-:W-:-:S03]  /*19440*/  IMAD.WIDE R16, R4, 0x4, R202 ;  /* 0x0000000404107825 */ /* 0x008fc600078e02ca */
[----:B------:R1:W-:Y:S04]  /*19450*/  LDGSTS.E [R19+-0x4fff4], desc[UR4][R14.64], !P4 ;  /* 0xb000c0000e137fae */ /* 0x0003e8000e121844 */
[----:B------:R4:W-:Y:S04]  /*19460*/  LDGSTS.E [R19+-0x4bff4], desc[UR4][R6.64], !P4 ;  /* 0xb400c00006137fae */ /* 0x0009e8000e121844 */
[----:B------:R-:W3:Y:S01]  /*19470*/  LDL.LU.64 R242, [R1+0x178] ;  /* 0x0001780001f27983 */ /* 0x000ee20000300a00 */
[----:B-1----:R-:W-:-:S03]  /*19480*/  IMAD.WIDE R14, R4, 0x4, R204 ;  /* 0x00000004040e7825 */ /* 0x002fc600078e02cc */
[----:B------:R-:W3:Y:S01]  /*19490*/  LDL.LU.64 R246, [R1+0x88] ;  /* 0x0000880001f67983 */ /* 0x000ee20000300a00 */
[----:B----4-:R-:W-:-:S03]  /*194a0*/  IMAD.WIDE R6, R4, 0x4, R206 ;  /* 0x0000000404067825 */ /* 0x010fc600078e02ce */
[----:B------:R-:W-:Y:S04]  /*194b0*/  STL.64 [R1+0x160], R234 ;  /* 0x000160ea01007387 */ /* 0x000fe80000100a00 */
[----:B------:R-:W-:Y:S04]  /*194c0*/  STL.64 [R1+0x158], R16 ;  /* 0x0001581001007387 */ /* 0x000fe80000100a00 */
[----:B------:R-:W-:Y:S04]  /*194d0*/  LDGSTS.E [R19+-0x48000], desc[UR4][R234.64], !P5 ;  /* 0xb8000000ea137fae */ /* 0x000fe8000e921844 */
[----:B------:R-:W4:Y:S04]  /*194e0*/  LDL.LU.64 R248, [R1+0x80] ;  /* 0x0000800001f87983 */ /* 0x000f280000300a00 */
[----:B------:R1:W-:Y:S04]  /*194f0*/  STL.64 [R1+0x150], R14 ;  /* 0x0001500e01007387 */ /* 0x0003e80000100a00 */
[----:B------:R-:W-:Y:S04]  /*19500*/  LDGSTS.E [R19+-0x44000], desc[UR4][R16.64], !P5 ;  /* 0xbc00000010137fae */ /* 0x000fe8000e921844 */
[----:B------:R2:W-:Y:S04]  /*19510*/  STL.64 [R1+0x148], R6 ;  /* 0x0001480601007387 */ /* 0x0005e80000100a00 */
[----:B------:R1:W-:Y:S01]  /*19520*/  LDGSTS.E [R19+-0x47ffc], desc[UR4][R14.64], !P6 ;  /* 0xb80040000e137fae */ /* 0x0003e2000f121844 */
[----:B------:R-:W-:-:S03]  /*19530*/  IMAD.WIDE R204, R4, 0x4, R212 ;  /* 0x0000000404cc7825 */ /* 0x000fc600078e02d4 */
[----:B------:R-:W4:Y:S04]  /*19540*/  LDL.LU.64 R250, [R1+0x78] ;  /* 0x0000780001fa7983 */ /* 0x000f280000300a00 */
[----:B------:R2:W-:Y:S01]  /*19550*/  LDGSTS.E [R19+-0x43ffc], desc[UR4][R6.64], !P6 ;  /* 0xbc00400006137fae */ /* 0x0005e2000f121844 */
[----:B-1----:R-:W-:-:S03]  /*19560*/  IMAD.WIDE R14, R4, 0x4, R208 ;  /* 0x00000004040e7825 */ /* 0x002fc600078e02d0 */
[----:B------:R-:W4:Y:S01]  /*19570*/  LDL.LU.64 R16, [R1+0x70] ;  /* 0x0000700001107983 */ /* 0x000f220000300a00 */
[----:B------:R-:W-:-:S04]  /*19580*/  IMAD.WIDE R202, R4, 0x4, R214 ;  /* 0x0000000404ca7825 */ /* 0x000fc800078e02d6 */
[----:B--2---:R-:W-:Y:S01]  /*19590*/  IMAD.WIDE R6, R4, 0x4, R210 ;  /* 0x0000000404067825 */ /* 0x004fe200078e02d2 */
[----:B------:R1:W-:Y:S04]  /*195a0*/  STL.64 [R1+0x140], R14 ;  /* 0x0001400e01007387 */ /* 0x0003e80000100a00 */
[----:B------:R2:W-:Y:S04]  /*195b0*/  STL.64 [R1+0x138], R6 ;  /* 0x0001380601007387 */ /* 0x0005e80000100a00 */
[----:B------:R-:W-:Y:S04]  /*195c0*/  LDGSTS.E [R19+-0x47ff8], desc[UR4][R14.64], !P1 ;  /* 0xb80080000e137fae */ /* 0x000fe8000c921844 */
[----:B------:R-:W-:Y:S04]  /*195d0*/  LDGSTS.E [R19+-0x43ff8], desc[UR4][R6.64], !P1 ;  /* 0xbc00800006137fae */ /* 0x000fe8000c921844 */
[----:B-1----:R-:W4:Y:S04]  /*195e0*/  LDL.LU.64 R14, [R1+0x68] ;  /* 0x00006800010e7983 */ /* 0x002f280000300a00 */
[----:B------:R-:W-:Y:S04]  /*195f0*/  STL.64 [R1+0x130], R204 ;  /* 0x000130cc01007387 */ /* 0x000fe80000100a00 */
[----:B------:R1:W-:Y:S04]  /*19600*/  STL.64 [R1+0x128], R202 ;  /* 0x000128ca01007387 */ /* 0x0003e80000100a00 */
[----:B--2---:R-:W2:Y:S01]  /*19610*/  LDL.LU.64 R6, [R1+0x58] ;  /* 0x0000580001067983 */ /* 0x004ea20000300a00 */
[----:B------:R-:W1:Y:S01]  /*19620*/  S2R R252, SR_TID.X ;  /* 0x0000000000fc7919 */ /* 0x000e620000002100 */
[----:B------:R-:W-:-:S02]  /*19630*/  VIADD R198, R232, 0xffffffa3 ;  /* 0xffffffa3e8c67836 */ /* 0x000fc40000000000 */
[----:B------:R-:W1:Y:S01]  /*19640*/  LDC R232, c[0x0][0x230] ;  /* 0x00008c00ffe87b82 */ /* 0x000e620000000800 */
[----:B------:R-:W-:Y:S01]  /*19650*/  ISETP.GE.U32.AND P2, PT, R2, 0x7fffff45, PT ;  /* 0x7fffff450200780c */ /* 0x000fe20003f46070 */
[----:B------:R-:W-:Y:S01]  /*19660*/  VIADD R2, R244, 0xffffffa2 ;  /* 0xffffffa2f4027836 */ /* 0x000fe20000000000 */
[----:B------:R-:W-:Y:S01]  /*19670*/  ISETP.GE.U32.AND P3, PT, R198, 0x7fffff64, PT ;  /* 0x7fffff64c600780c */ /* 0x000fe20003f66070 */
[----:B------:R-:W-:-:S03]  /*19680*/  VIADD R198, R201, 0xffffffa1 ;  /* 0xffffffa1c9c67836 */ /* 0x000fc60000000000 */
[----:B------:R-:W-:Y:S01]  /*19690*/  ISETP.GE.U32.AND P4, PT, R2, 0x7fffff63, PT ;  /* 0x7fffff630200780c */ /* 0x000fe20003f86070 */
[----:B------:R-:W-:Y:S01]  /*196a0*/  VIADD R2, R237, 0xffffffa0 ;  /* 0xffffffa0ed027836 */ /* 0x000fe20000000000 */
[----:B------:R-:W-:Y:S01]  /*196b0*/  ISETP.GE.U32.AND P5, PT, R198, 0x7fffff62, PT ;  /* 0x7fffff62c600780c */ /* 0x000fe20003fa6070 */
[----:B------:R-:W-:Y:S01]  /*196c0*/  VIADD R198, R199, 0xffffff83 ;  /* 0xffffff83c7c67836 */ /* 0x000fe20000000000 */
[----:B------:R4:W-:Y:S01]  /*196d0*/  STL.64 [R1+0x1ed0], R18 ;  /* 0x001ed01201007387 */ /* 0x0009e20000100a00 */
[----:B------:R-:W-:-:S03]  /*196e0*/  UISETP.GT.AND UP0, UPT, UR7, 0xbf, UPT ;  /* 0x000000bf0700788c */ /* 0x000fc6000bf04270 */
[----:B------:R-:W-:Y:S01]  /*196f0*/  LDGSTS.E [R19+-0x47ff4], desc[UR4][R204.64], !P2 ;  /* 0xb800c000cc137fae */ /* 0x000fe2000d121844 */
[----:B------:R-:W-:Y:S01]  /*19700*/  ISETP.GE.U32.AND P6, PT, R2, 0x7fffff61, PT ;  /* 0x7fffff610200780c */ /* 0x000fe20003fc6070 */
[----:B------:R-:W-:Y:S01]  /*19710*/  IMAD.WIDE R8, R4, 0x4, R8 ;  /* 0x0000000404087825 */ /* 0x000fe200078e0208 */
[----:B------:R-:W2:Y:S01]  /*19720*/  LDC R199, c[0x0][0x230] ;  /* 0x00008c00ffc77b82 */ /* 0x000ea20000000800 */
[----:B------:R1:W-:Y:S02]  /*19730*/  LDGSTS.E [R19+-0x43ff4], desc[UR4][R202.64], !P2 ;  /* 0xbc00c000ca137fae */ /* 0x0003e4000d121844 */
[----:B------:R-:W-:Y:S01]  /*19740*/  VIADD R2, R236, 0xffffff82 ;  /* 0xffffff82ec027836 */ /* 0x000fe20000000000 */
[----:B------:R-:W-:Y:S01]  /*19750*/  ISETP.GE.U32.AND P1, PT, R198, 0x7fffff44, PT ;  /* 0x7fffff44c600780c */ /* 0x000fe20003f26070 */
[----:B-1----:R-:W-:-:S03]  /*19760*/  VIADD R198, R232, 0xffffff80 ;  /* 0xffffff80e8c67836 */ /* 0x002fc60000000000 */
[----:B------:R-:W1:Y:S01]  /*19770*/  LDC R201, c[0x0][0x230] ;  /* 0x00008c00ffc97b82 */ /* 0x000e620000000800 */
[----:B------:R-:W-:-:S07]  /*19780*/  ISETP.GE.U32.AND P2, PT, R2, 0x7fffff43, PT ;  /* 0x7fffff430200780c */ /* 0x000fce0003f46070 */
[----:B------:R-:W1:Y:S01]  /*19790*/  LDC R203, c[0x0][0x230] ;  /* 0x00008c00ffcb7b82 */ /* 0x000e620000000800 */
[----:B------:R-:W-:Y:S01]  /*197a0*/  LOP3.LUT R252, R252, 0x3f, RZ, 0xc0, !PT ;  /* 0x0000003ffcfc7812 */ /* 0x000fe200078ec0ff */
[----:B------:R-:W-:-:S06]  /*197b0*/  VIADD R2, R200, 0xffffff81 ;  /* 0xffffff81c8027836 */ /* 0x000fcc0000000000 */
[----:B------:R-:W2:Y:S08]  /*197c0*/  LDC R202, c[0x0][0x230] ;  /* 0x00008c00ffca7b82 */ /* 0x000eb00000000800 */
[----:B------:R-:W2:Y:S01]  /*197d0*/  LDC R200, c[0x0][0x230] ;  /* 0x00008c00ffc87b82 */ /* 0x000ea20000000800 */
[----:B---3--:R-:W-:-:S04]  /*197e0*/  IMAD.WIDE R208, R4, 0x4, R242 ;  /* 0x0000000404d07825 */ /* 0x008fc800078e02f2 */
[----:B------:R-:W-:Y:S01]  /*197f0*/  IMAD.WIDE R206, R4, 0x4, R246 ;  /* 0x0000000404ce7825 */ /* 0x000fe200078e02f6 */
[----:B------:R-:W-:Y:S04]  /*19800*/  LDGSTS.E [R10+-0x50000], desc[UR4][R208.64], !P3 ;  /* 0xb0000000d00a7fae */ /* 0x000fe8000d921844 */
[----:B------:R-:W-:Y:S01]  /*19810*/  LDGSTS.E [R10+-0x4c000], desc[UR4][R206.64], !P3 ;  /* 0xb4000000ce0a7fae */ /* 0x000fe2000d921844 */
[----:B------:R-:W-:Y:S01]  /*19820*/  ISETP.GE.AND P3, PT, R252, R198, PT ;  /* 0x000000c6fc00720c */ /* 0x000fe20003f66270 */
[C---:B----4-:R-:W-:Y:S02]  /*19830*/  IMAD.WIDE R204, R4.reuse, 0x4, R248 ;  /* 0x0000000404cc7825 */ /* 0x050fe400078e02f8 */
[----:B------:R-:W-:Y:S04]  /*19840*/  STL.64 [R1+0x1a0], R208 ;  /* 0x0001a0d001007387 */ /* 0x000fe80000100a00 */
[----:B------:R-:W-:Y:S04]  /*19850*/  LDGSTS.E [R10+-0x4fffc], desc[UR4][R204.64], !P4 ;  /* 0xb0004000cc0a7fae */ /* 0x000fe8000e121844 */
[----:B------:R-:W-:Y:S01]  /*19860*/  STL.64 [R1+0x198], R206 ;  /* 0x000198ce01007387 */ /* 0x000fe20000100a00 */
[----:B------:R-:W-:-:S03]  /*19870*/  IMAD.WIDE R18, R4, 0x4, R250 ;  /* 0x0000000404127825 */ /* 0x000fc600078e02fa */
[----:B------:R-:W-:Y:S04]  /*19880*/  STL.64 [R1+0x190], R204 ;  /* 0x000190cc01007387 */ /* 0x000fe80000100a00 */
[----:B------:R-:W-:Y:S01]  /*19890*/  LDGSTS.E [R10+-0x4bffc], desc[UR4][R18.64], !P4 ;  /* 0xb4004000120a7fae */ /* 0x000fe2000e121844 */
[----:B------:R-:W-:Y:S02]  /*198a0*/  ISETP.GE.U32.AND P4, PT, R2, 0x7fffff42, PT ;  /* 0x7fffff420200780c */ /* 0x000fe40003f86070 */
[----:B------:R-:W-:Y:S01]  /*198b0*/  SEL R2, RZ, 0x4, P3 ;  /* 0x00000004ff027807 */ /* 0x000fe20001800000 */
[----:B------:R-:W-:Y:S01]  /*198c0*/  IMAD.WIDE R16, R4, 0x4, R16 ;  /* 0x0000000404107825 */ /* 0x000fe200078e0210 */
[----:B------:R-:W-:Y:S01]  /*198d0*/  PLOP3.LUT P3, PT, PT, PT, UP0, 0x80, 0x0 ;  /* 0x000000000000781c */ /* 0x000fe20003f6f008 */
[----:B------:R-:W-:Y:S03]  /*198e0*/  STL.64 [R1+0x188], R18 ;  /* 0x0001881201007387 */ /* 0x000fe60000100a00 */
[----:B------:R-:W-:Y:S01]  /*198f0*/  SEL R2, R2, RZ, P3 ;  /* 0x000000ff02027207 */ /* 0x000fe20001800000 */
[----:B------:R3:W-:Y:S04]  /*19900*/  STL [R1+0x1ea0], R252 ;  /* 0x001ea0fc01007387 */ /* 0x0007e80000100800 */
[----:B------:R4:W-:Y:S04]  /*19910*/  LDGSTS.E [R10+-0x4fff8], desc[UR4][R16.64], !P5 ;  /* 0xb0008000100a7fae */ /* 0x0009e8000e921844 */
[----:B------:R4:W-:Y:S01]  /*19920*/  STL.64 [R1+0x180], R16 ;  /* 0x0001801001007387 */ /* 0x0009e20000100a00 */
[----:B------:R-:W-:Y:S01]  /*19930*/  ISETP.NE.U32.AND P3, PT, R2, RZ, PT ;  /* 0x000000ff0200720c */ /* 0x000fe20003f65070 */
[----:B-1----:R-:W-:Y:S01]  /*19940*/  VIADD R2, R203, 0xffffff7d ;  /* 0xffffff7dcb027836 */ /* 0x002fe20000000000 */
[----:B---3--:R-:W1:Y:S01]  /*19950*/  LDC R252, c[0x0][0x230] ;  /* 0x00008c00fffc7b82 */ /* 0x008e620000000800 */
[----:B------:R-:W-:-:S04]  /*19960*/  IMAD.WIDE R14, R4, 0x4, R14 ;  /* 0x00000004040e7825 */ /* 0x000fc800078e020e */
[----:B----4-:R-:W-:Y:S01]  /*19970*/  IMAD.WIDE R16, R4, 0x4, R216 ;  /* 0x0000000404107825 */ /* 0x010fe200078e02d8 */
[----:B------:R3:W-:Y:S01]  /*19980*/  LDGSTS.E [R10+-0x4bff8], desc[UR4][R14.64], !P5 ;  /* 0xb40080000e0a7fae */ /* 0x0007e2000e921844 */
[----:B------:R-:W-:-:S03]  /*19990*/  ISETP.GE.U32.AND P5, PT, R198, 0x7fffff41, PT ;  /* 0x7fffff41c600780c */ /* 0x000fc60003fa6070 */
[----:B------:R3:W-:Y:S01]  /*199a0*/  STL.64 [R1+0x178], R14 ;  /* 0x0001780e01007387 */ /* 0x0007e20000100a00 */
[----:B--2---:R-:W-:-:S03]  /*199b0*/  IMAD.WIDE R6, R4, 0x4, R6 ;  /* 0x0000000404067825 */ /* 0x004fc600078e0206 */
[----:B------:R2:W-:Y:S04]  /*199c0*/  STL.64 [R1+0xbb0], R8 ;  /* 0x000bb00801007387 */ /* 0x0005e80000100a00 */
[----:B------:R2:W-:Y:S01]  /*199d0*/  LDGSTS.E [R10+-0x4fff4], desc[UR4][R8.64], !P6 ;  /* 0xb000c000080a7fae */ /* 0x0005e2000f121844 */
[----:B---3--:R-:W-:-:S03]  /*199e0*/  IMAD.WIDE R14, R4, 0x4, R218 ;  /* 0x00000004040e7825 */ /* 0x008fc600078e02da */
[----:B------:R3:W-:Y:S04]  /*199f0*/  STL.64 [R1+0xbd0], R6 ;  /* 0x000bd00601007387 */ /* 0x0007e80000100a00 */
[----:B------:R3:W-:Y:S01]  /*19a00*/  LDGSTS.E [R10+-0x4bff4], desc[UR4][R6.64], !P6 ;  /* 0xb400c000060a7fae */ /* 0x0007e2000f121844 */
        /* <DEDUP_REMOVED lines=12> */
[----:B------:R-:W-:Y:S01]  /*19ad0*/  ISETP.GE.U32.AND P2, PT, R2, 0x7fffff3e, PT ;  /* 0x7fffff3e0200780c */ /* 0x000fe20003f46070 */
[----:B--2---:R-:W-:Y:S02]  /*19ae0*/  IMAD.WIDE R8, R4, 0x4, R228 ;  /* 0x0000000404087825 */ /* 0x004fe400078e02e4 */
[----:B------:R-:W-:Y:S02]  /*19af0*/  LDGSTS.E [R10+-0x47ff8], desc[UR4][R16.64], !P4 ;  /* 0xb8008000100a7fae */ /* 0x000fe4000e121844 */
[----:B------:R-:W-:-:S02]  /*19b00*/  VIADD R2, R202, 0xffffff5f ;  /* 0xffffff5fca027836 */ /* 0x000fc40000000000 */
[----:B------:R-:W-:Y:S01]  /*19b10*/  LDGSTS.E [R10+-0x43ff8], desc[UR4][R14.64], !P4 ;  /* 0xbc0080000e0a7fae */ /* 0x000fe2000e121844 */
[----:B---3--:R-:W-:-:S03]  /*19b20*/  IMAD.WIDE R6, R4, 0x4, R230 ;  /* 0x0000000404067825 */ /* 0x008fc600078e02e6 */
[----:B------:R2:W-:Y:S04]  /*19b30*/  LDGSTS.E [R10+-0x47ff4], desc[UR4][R8.64], !P5 ;  /* 0xb800c000080a7fae */ /* 0x0005e8000e921844 */
[----:B------:R3:W-:Y:S01]  /*19b40*/  LDGSTS.E [R10+-0x43ff4], desc[UR4][R6.64], !P5 ;  /* 0xbc00c000060a7fae */ /* 0x0007e2000e921844 */
[----:B------:R-:W-:Y:S01]  /*19b50*/  ISETP.GE.U32.AND P5, PT, R2, 0x7fffff20, PT ;  /* 0x7fffff200200780c */ /* 0x000fe20003fa6070 */
[----:B------:R-:W-:Y:S02]  /*19b60*/  IMAD.SHL.U32 R2, R233, 0x40, RZ ;  /* 0x00000040e9027824 */ /* 0x000fe400078e00ff */
[----:B------:R-:W-:Y:S04]  /*19b70*/  STL.64 [R1+0xb90], R16 ;  /* 0x000b901001007387 */ /* 0x000fe80000100a00 */
[----:B------:R-:W-:Y:S04]  /*19b80*/  STL.64 [R1+0xbb8], R14 ;  /* 0x000bb80e01007387 */ /* 0x000fe80000100a00 */
[----:B------:R-:W-:Y:S04]  /*19b90*/  STL.64 [R1+0x2020], R4 ;  /* 0x0020200401007387 */ /* 0x000fe80000100a00 */
[----:B------:R2:W-:Y:S04]  /*19ba0*/  STL.64 [R1+0xb88], R8 ;  /* 0x000b880801007387 */ /* 0x0005e80000100a00 */
[----:B------:R3:W-:Y:S04]  /*19bb0*/  STL.64 [R1+0xba8], R6 ;  /* 0x000ba80601007387 */ /* 0x0007e80000100a00 */
[----:B------:R-:W-:Y:S01]  /*19bc0*/  STL.64 [R1+0x1ed8], R10 ;  /* 0x001ed80a01007387 */ /* 0x000fe20000100a00 */
[----:B--2---:R-:W-:-:S03]  /*19bd0*/  IMAD.WIDE R8, R2, 0x4, R12 ;  /* 0x0000000402087825 */ /* 0x004fc600078e020c */
[----:B------:R-:W0:Y:S01]  /*19be0*/  LDGDEPBAR ;  /* 0x00000000000079af */ /* 0x000e220000000000 */
[----:B---3--:R-:W-:-:S03]  /*19bf0*/  IMAD.WIDE R6, R2, 0x4, R20 ;  /* 0x0000000402067825 */ /* 0x008fc600078e0214 */
[----:B------:R2:W-:Y:S01]  /*19c00*/  STL.64 [R1+0x120], R8 ;  /* 0x0001200801007387 */ /* 0x0005e20000100a00 */
[----:B------:R-:W-:-:S03]  /*19c10*/  IMAD.WIDE R4, R2, 0x4, R22 ;  /* 0x0000000402047825 */ /* 0x000fc600078e0216 */
[----:B------:R3:W-:Y:S04]  /*19c20*/  STL.64 [R1+0x118], R6 ;  /* 0x0001180601007387 */ /* 0x0007e80000100a00 */
[----:B------:R4:W-:Y:S01]  /*19c30*/  STL.64 [R1+0x110], R4 ;  /* 0x0001100401007387 */ /* 0x0009e20000100a00 */
[----:B--2---:R-:W-:-:S04]  /*19c40*/  IMAD.WIDE R8, R2, 0x4, R24 ;  /* 0x0000000402087825 */ /* 0x004fc800078e0218 */
[C---:B---3--:R-:W-:Y:S01]  /*19c50*/  IMAD.WIDE R6, R2.reuse, 0x4, R26 ;  /* 0x0000000402067825 */ /* 0x048fe200078e021a */
[----:B------:R2:W-:Y:S03]  /*19c60*/  STL.64 [R1+0x108], R8 ;  /* 0x0001080801007387 */ /* 0x0005e60000100a00 */
[C---:B----4-:R-:W-:Y:S01]  /*19c70*/  IMAD.WIDE R4, R2.reuse, 0x4, R28 ;  /* 0x0000000402047825 */ /* 0x050fe200078e021c */
        /* <DEDUP_REMOVED lines=58> */
[----:B------:R-:W-:Y:S04]  /*1a020*/  STL.64 [R1+0x18], R8 ;  /* 0x0000180801007387 */ /* 0x000fe80000100a00 */
[----:B------:R-:W2:Y:S01]  /*1a030*/  LDL.LU.64 R246, [R1+0x328] ;  /* 0x0003280001f67983 */ /* 0x000ea20000300a00 */
[----:B----4-:R-:W-:-:S03]  /*1a040*/  IMAD.WIDE R4, R2, 0x4, R88 ;  /* 0x0000000402047825 */ /* 0x010fc600078e0258 */
[----:B------:R3:W-:Y:S04]  /*1a050*/  STL.64 [R1+0x10], R6 ;  /* 0x0000100601007387 */ /* 0x0007e80000100a00 */
[----:B------:R-:W4:Y:S04]  /*1a060*/  LDL.LU.64 R248, [R1+0x338] ;  /* 0x0003380001f87983 */ /* 0x000f280000300a00 */
[----:B------:R-:W-:Y:S04]  /*1a070*/  STL.64 [R1+0x8], R4 ;  /* 0x0000080401007387 */ /* 0x000fe80000100a00 */
[----:B------:R-:W4:Y:S04]  /*1a080*/  LDL.LU.64 R16, [R1+0x340] ;  /* 0x0003400001107983 */ /* 0x000f280000300a00 */
[----:B------:R-:W4:Y:S04]  /*1a090*/  LDL.LU.64 R250, [R1+0x348] ;  /* 0x0003480001fa7983 */ /* 0x000f280000300a00 */
[----:B------:R-:W4:Y:S04]  /*1a0a0*/  LDL.LU.64 R14, [R1+0x350] ;  /* 0x00035000010e7983 */ /* 0x000f280000300a00 */
[----:B---3--:R-:W3:Y:S04]  /*1a0b0*/  LDL.LU.64 R6, [R1+0x358] ;  /* 0x0003580001067983 */ /* 0x008ee80000300a00 */
[----:B------:R-:W3:Y:S04]  /*1a0c0*/  LDL.LU.64 R234, [R1+0x360] ;  /* 0x0003600001ea7983 */ /* 0x000ee80000300a00 */
[----:B------:R-:W3:Y:S01]  /*1a0d0*/  LDL.LU.64 R244, [R1+0x368] ;  /* 0x0003680001f47983 */ /* 0x000ee20000300a00 */
[----:B------:R-:W-:-:S03]  /*1a0e0*/  IMAD.WIDE R8, R2, 0x4, R90 ;  /* 0x0000000402087825 */ /* 0x000fc600078e025a */
        /* <DEDUP_REMOVED lines=8> */
[----:B------:R-:W-:Y:S01]  /*1a170*/  STL.64 [R1+0x2180], R8 ;  /* 0x0021800801007387 */ /* 0x000fe20000100a00 */
[----:B------:R-:W-:-:S03]  /*1a180*/  IMAD.WIDE R222, R2, 0x4, R100 ;  /* 0x0000000402de7825 */ /* 0x000fc600078e0264 */
[----:B------:R1:W-:Y:S01]  /*1a190*/  STL.64 [R1+0x20c0], R230 ;  /* 0x0020c0e601007387 */ /* 0x0003e20000100a00 */
[----:B------:R-:W-:-:S03]  /*1a1a0*/  IMAD.WIDE R220, R2, 0x4, R102 ;  /* 0x0000000402dc7825 */ /* 0x000fc600078e0266 */
[----:B------:R1:W-:Y:S01]  /*1a1b0*/  STL.64 [R1+0x1ff8], R228 ;  /* 0x001ff8e401007387 */ /* 0x0003e20000100a00 */
[----:B------:R-:W-:-:S03]  /*1a1c0*/  IMAD.WIDE R218, R2, 0x4, R104 ;  /* 0x0000000402da7825 */ /* 0x000fc600078e0268 */
[----:B------:R-:W-:Y:S01]  /*1a1d0*/  STL.64 [R1+0x1f30], R226 ;  /* 0x001f30e201007387 */ /* 0x000fe20000100a00 */
[----:B------:R-:W-:-:S03]  /*1a1e0*/  IMAD.WIDE R216, R2, 0x4, R106 ;  /* 0x0000000402d87825 */ /* 0x000fc600078e026a */
[----:B------:R-:W-:Y:S01]  /*1a1f0*/  STL.64 [R1+0x2188], R224 ;  /* 0x002188e001007387 */ /* 0x000fe20000100a00 */
[----:B------:R-:W-:-:S03]  /*1a200*/  IMAD.WIDE R214, R2, 0x4, R108 ;  /* 0x0000000402d67825 */ /* 0x000fc600078e026c */
[----:B------:R-:W-:Y:S01]  /*1a210*/  STL.64 [R1+0x20c8], R222 ;  /* 0x0020c8de01007387 */ /* 0x000fe20000100a00 */
        /* <DEDUP_REMOVED lines=71> */
[----:B------:R-:W-:Y:S04]  /*1a690*/  STL.64 [R1+0x1f90], R184 ;  /* 0x001f90b801007387 */ /* 0x000fe80000100a00 */
[----:B------:R-:W-:Y:S04]  /*1a6a0*/  STL.64 [R1+0x2120], R188 ;  /* 0x002120bc01007387 */ /* 0x000fe80000100a00 */
[----:B------:R-:W-:Y:S04]  /*1a6b0*/  STL.64 [R1+0x2060], R190 ;  /* 0x002060be01007387 */ /* 0x000fe80000100a00 */
[----:B------:R-:W-:Y:S04]  /*1a6c0*/  STL.64 [R1+0x1f98], R192 ;  /* 0x001f98c001007387 */ /* 0x000fe80000100a00 */
[----:B------:R-:W-:Y:S01]  /*1a6d0*/  STL.64 [R1+0x2128], R196 ;  /* 0x002128c401007387 */ /* 0x000fe20000100a00 */
[----:B--2---:R-:W-:-:S03]  /*1a6e0*/  IMAD.WIDE R32, R2, 0x4, R246 ;  /* 0x0000000402207825 */ /* 0x004fc600078e02f6 */
[----:B------:R-:W2:Y:S04]  /*1a6f0*/  LDL.LU.64 R246, [R1+0x390] ;  /* 0x0003900001f67983 */ /* 0x000ea80000300a00 */
[----:B------:R-:W-:Y:S01]  /*1a700*/  STL.64 [R1+0x2068], R32 ;  /* 0x0020682001007387 */ /* 0x000fe20000100a00 */
[----:B----4-:R-:W-:-:S03]  /*1a710*/  IMAD.WIDE R34, R2, 0x4, R248 ;  /* 0x0000000402227825 */ /* 0x010fc600078e02f8 */
[----:B------:R-:W4:Y:S04]  /*1a720*/  LDL.LU.64 R248, [R1+0x398] ;  /* 0x0003980001f87983 */ /* 0x000f280000300a00 */
[----:B------:R1:W-:Y:S01]  /*1a730*/  STL.64 [R1+0x1fa0], R34 ;  /* 0x001fa02201007387 */ /* 0x0003e20000100a00 */
[----:B------:R-:W-:-:S03]  /*1a740*/  IMAD.WIDE R36, R2, 0x4, R16 ;  /* 0x0000000402247825 */ /* 0x000fc600078e0210 */
[----:B------:R-:W4:Y:S01]  /*1a750*/  LDL.LU.64 R16, [R1+0x3a0] ;  /* 0x0003a00001107983 */ /* 0x000f220000300a00 */
[----:B------:R-:W-:-:S03]  /*1a760*/  IMAD.WIDE R38, R2, 0x4, R250 ;  /* 0x0000000402267825 */ /* 0x000fc600078e02fa */
[----:B------:R-:W4:Y:S01]  /*1a770*/  LDL.LU.64 R250, [R1+0x3a8] ;  /* 0x0003a80001fa7983 */ /* 0x000f220000300a00 */
[----:B------:R-:W-:-:S03]  /*1a780*/  IMAD.WIDE R40, R2, 0x4, R14 ;  /* 0x0000000402287825 */ /* 0x000fc600078e020e */
[----:B------:R-:W-:Y:S04]  /*1a790*/  STL.64 [R1+0x2130], R38 ;  /* 0x0021302601007387 */ /* 0x000fe80000100a00 */
[----:B------:R-:W4:Y:S01]  /*1a7a0*/  LDL.LU.64 R14, [R1+0x3b0] ;  /* 0x0003b000010e7983 */ /* 0x000f220000300a00 */
[----:B---3--:R-:W-:-:S03]  /*1a7b0*/  IMAD.WIDE R42, R2, 0x4, R6 ;  /* 0x00000004022a7825 */ /* 0x008fc600078e0206 */
[----:B------:R-:W-:Y:S04]  /*1a7c0*/  STL.64 [R1+0x2070], R40 ;  /* 0x0020702801007387 */ /* 0x000fe80000100a00 */
[----:B------:R-:W3:Y:S01]  /*1a7d0*/  LDL.LU.64 R6, [R1+0x3b8] ;  /* 0x0003b80001067983 */ /* 0x000ee20000300a00 */
[----:B------:R-:W-:-:S03]  /*1a7e0*/  IMAD.WIDE R44, R2, 0x4, R234 ;  /* 0x00000004022c7825 */ /* 0x000fc600078e02ea */
[----:B------:R-:W-:Y:S01]  /*1a7f0*/  STL.64 [R1+0x1fa8], R42 ;  /* 0x001fa82a01007387 */ /* 0x000fe20000100a00 */
[----:B------:R-:W-:-:S03]  /*1a800*/  IMAD.WIDE R46, R2, 0x4, R244 ;  /* 0x00000004022e7825 */ /* 0x000fc600078e02f4 */
[----:B------:R-:W3:Y:S04]  /*1a810*/  LDL.LU.64 R234, [R1+0x3c0] ;  /* 0x0003c00001ea7983 */ /* 0x000ee80000300a00 */
[----:B------:R-:W3:Y:S01]  /*1a820*/  LDL.LU.64 R244, [R1+0x3c8] ;  /* 0x0003c80001f47983 */ /* 0x000ee20000300a00 */
[----:B------:R-:W-:-:S04]  /*1a830*/  IMAD.WIDE R48, R2, 0x4, R204 ;  /* 0x0000000402307825 */ /* 0x000fc800078e02cc */
[C---:B------:R-:W-:Y:S01]  /*1a840*/  IMAD.WIDE R50, R2.reuse, 0x4, R238 ;  /* 0x0000000402327825 */ /* 0x040fe200078e02ee */
[----:B------:R-:W-:Y:S03]  /*1a850*/  STL.64 [R1+0x2138], R46 ;  /* 0x0021382e01007387 */ /* 0x000fe60000100a00 */
[C---:B------:R-:W-:Y:S01]  /*1a860*/  IMAD.WIDE R54, R2.reuse, 0x4, R242 ;  /* 0x0000000402367825 */ /* 0x040fe200078e02f2 */
[----:B------:R-:W-:Y:S03]  /*1a870*/  STL.64 [R1+0x2078], R48 ;  /* 0x0020783001007387 */ /* 0x000fe60000100a00 */
[C---:B------:R-:W-:Y:S01]  /*1a880*/  IMAD.WIDE R52, R2.reuse, 0x4, R240 ;  /* 0x0000000402347825 */ /* 0x040fe200078e02f0 */
[----:B------:R-:W3:Y:S04]  /*1a890*/  LDL.LU.64 R238, [R1+0x3d0] ;  /* 0x0003d00001ee7983 */ /* 0x000ee80000300a00 */
[----:B------:R-:W-:Y:S04]  /*1a8a0*/  STL.64 [R1+0x1fb0], R50 ;  /* 0x001fb03201007387 */ /* 0x000fe80000100a00 */
[----:B------:R-:W3:Y:S04]  /*1a8b0*/  LDL.LU.64 R240, [R1+0x3d8] ;  /* 0x0003d80001f07983 */ /* 0x000ee80000300a00 */
[----:B------:R-:W3:Y:S04]  /*1a8c0*/  LDL.LU.64 R242, [R1+0x3e0] ;  /* 0x0003e00001f27983 */ /* 0x000ee80000300a00 */
[----:B------:R-:W-:Y:S01]  /*1a8d0*/  STL.64 [R1+0x2140], R54 ;  /* 0x0021403601007387 */ /* 0x000fe20000100a00 */
[----:B--2---:R-:W-:-:S03]  /*1a8e0*/  IMAD.WIDE R56, R2, 0x4, R246 ;  /* 0x0000000402387825 */ /* 0x004fc600078e02f6 */
[----:B------:R-:W2:Y:S01]  /*1a8f0*/  LDL.LU.64 R246, [R1+0x3e8] ;  /* 0x0003e80001f67983 */ /* 0x000ea20000300a00 */
[----:B----4-:R-:W-:-:S03]  /*1a900*/  IMAD.WIDE R58, R2, 0x4, R248 ;  /* 0x00000004023a7825 */ /* 0x010fc600078e02f8 */
[----:B------:R-:W-:Y:S04]  /*1a910*/  STL.64 [R1+0x2080], R56 ;  /* 0x0020803801007387 */ /* 0x000fe80000100a00 */
[----:B------:R-:W4:Y:S01]  /*1a920*/  LDL.LU.64 R248, [R1+0x3f0] ;  /* 0x0003f00001f87983 */ /* 0x000f220000300a00 */
[----:B------:R-:W-:-:S03]  /*1a930*/  IMAD.WIDE R60, R2, 0x4, R16 ;  /* 0x00000004023c7825 */ /* 0x000fc600078e0210 */
[----:B------:R-:W-:Y:S04]  /*1a940*/  STL.64 [R1+0x1fb8], R58 ;  /* 0x001fb83a01007387 */ /* 0x000fe80000100a00 */
        /* <DEDUP_REMOVED lines=8> */
[----:B------:R-:W3:Y:S04]  /*1a9d0*/  LDL.LU.64 R206, [R1+0x410] ;  /* 0x0004100001ce7983 */ /* 0x000ee80000300a00 */
[----:B------:R-:W3:Y:S01]  /*1a9e0*/  LDL.LU.64 R6, [R1+0x418] ;  /* 0x0004180001067983 */ /* 0x000ee20000300a00 */
[----:B------:R-:W-:-:S03]  /*1a9f0*/  IMAD.WIDE R68, R2, 0x4, R234 ;  /* 0x0000000402447825 */ /* 0x000fc600078e02ea */
[----:B------:R-:W-:Y:S01]  /*1aa00*/  STL.64 [R1+0x1fc0], R66 ;  /* 0x001fc04201007387 */ /* 0x000fe20000100a00 */
[----:B------:R-:W-:-:S03]  /*1aa10*/  IMAD.WIDE R70, R2, 0x4, R244 ;  /* 0x0000000402467825 */ /* 0x000fc600078e02f4 */
[----:B------:R-:W3:Y:S04]  /*1aa20*/  LDL.LU.64 R204, [R1+0x420] ;  /* 0x0004200001cc7983 */ /* 0x000ee80000300a00 */
[----:B------:R-:W3:Y:S04]  /*1aa30*/  LDL.LU.64 R234, [R1+0x428] ;  /* 0x0004280001ea7983 */ /* 0x000ee80000300a00 */
[----:B------:R-:W3:Y:S01]  /*1aa40*/  LDL.LU.64 R244, [R1+0x430] ;  /* 0x0004300001f47983 */ /* 0x000ee20000300a00 */
[----:B------:R-:W-:-:S03]  /*1aa50*/  IMAD.WIDE R72, R2, 0x4, R238 ;  /* 0x0000000402487825 */ /* 0x000fc600078e02ee */
[----:B------:R-:W-:Y:S04]  /*1aa60*/  STL.64 [R1+0x2150], R70 ;  /* 0x0021504601007387 */ /* 0x000fe80000100a00 */
[----:B------:R-:W3:Y:S01]  /*1aa70*/  LDL.LU.64 R238, [R1+0x438] ;  /* 0x0004380001ee7983 */ /* 0x000ee20000300a00 */
[----:B------:R-:W-:-:S03]  /*1aa80*/  IMAD.WIDE R74, R2, 0x4, R240 ;  /* 0x00000004024a7825 */ /* 0x000fc600078e02f0 */
[----:B------:R-:W-:Y:S01]  /*1aa90*/  STL.64 [R1+0x2090], R72 ;  /* 0x0020904801007387 */ /* 0x000fe20000100a00 */
[----:B------:R-:W-:-:S03]  /*1aaa0*/  IMAD.WIDE R76, R2, 0x4, R242 ;  /* 0x00000004024c7825 */ /* 0x000fc600078e02f2 */
[----:B------:R-:W3:Y:S04]  /*1aab0*/  LDL.LU.64 R240, [R1+0x440] ;  /* 0x0004400001f07983 */ /* 0x000ee80000300a00 */
[----:B------:R-:W-:Y:S04]  /*1aac0*/  STL.64 [R1+0x1fc8], R74 ;  /* 0x001fc84a01007387 */ /* 0x000fe80000100a00 */
[----:B------:R-:W3:Y:S01]  /*1aad0*/  LDL.LU.64 R242, [R1+0x448] ;  /* 0x0004480001f27983 */ /* 0x000ee20000300a00 */
[----:B--2---:R-:W-:-:S03]  /*1aae0*/  IMAD.WIDE R78, R2, 0x4, R246 ;  /* 0x00000004024e7825 */ /* 0x004fc600078e02f6 */
[----:B------:R-:W2:Y:S04]  /*1aaf0*/  LDL.LU.64 R246, [R1+0x450] ;  /* 0x0004500001f67983 */ /* 0x000ea80000300a00 */
[----:B------:R-:W-:Y:S01]  /*1ab00*/  STL.64 [R1+0x2158], R78 ;  /* 0x0021584e01007387 */ /* 0x000fe20000100a00 */
[----:B----4-:R-:W-:-:S03]  /*1ab10*/  IMAD.WIDE R80, R2, 0x4, R248 ;  /* 0x0000000402507825 */ /* 0x010fc600078e02f8 */
[----:B------:R-:W4:Y:S01]  /*1ab20*/  LDL.LU.64 R248, [R1+0x458] ;  /* 0x0004580001f87983 */ /* 0x000f220000300a00 */
[----:B------:R-:W-:-:S03]  /*1ab30*/  IMAD.WIDE R82, R2, 0x4, R16 ;  /* 0x0000000402527825 */ /* 0x000fc600078e0210 */
[----:B------:R-:W-:Y:S01]  /*1ab40*/  STL.64 [R1+0x2098], R80 ;  /* 0x0020985001007387 */ /* 0x000fe20000100a00 */
[----:B------:R-:W-:-:S03]  /*1ab50*/  IMAD.WIDE R84, R2, 0x4, R250 ;  /* 0x0000000402547825 */ /* 0x000fc600078e02fa */
[----:B------:R-:W4:Y:S04]  /*1ab60*/  LDL.LU.64 R16, [R1+0x460] ;  /* 0x0004600001107983 */ /* 0x000f280000300a00 */
[----:B------:R-:W-:Y:S04]  /*1ab70*/  STL.64 [R1+0x1fd0], R82 ;  /* 0x001fd05201007387 */ /* 0x000fe80000100a00 */
[----:B------:R-:W4:Y:S01]  /*1ab80*/  LDL.LU.64 R250, [R1+0x468] ;  /* 0x0004680001fa7983 */ /* 0x000f220000300a00 */
[----:B------:R-:W-:-:S03]  /*1ab90*/  IMAD.WIDE R86, R2, 0x4, R14 ;  /* 0x0000000402567825 */ /* 0x000fc600078e020e */
[----:B------:R-:W4:Y:S01]  /*1aba0*/  LDL.LU.64 R14, [R1+0x470] ;  /* 0x00047000010e7983 */ /* 0x000f220000300a00 */
[----:B---3--:R-:W-:-:S03]  /*1abb0*/  IMAD.WIDE R88, R2, 0x4, R206 ;  /* 0x0000000402587825 */ /* 0x008fc600078e02ce */
[----:B------:R-:W-:Y:S01]  /*1abc0*/  STL.64 [R1+0x2160], R86 ;  /* 0x0021605601007387 */ /* 0x000fe20000100a00 */
[----:B------:R-:W-:-:S03]  /*1abd0*/  IMAD.WIDE R90, R2, 0x4, R6 ;  /* 0x00000004025a7825 */ /* 0x000fc600078e0206 */
[----:B------:R-:W-:Y:S04]  /*1abe0*/  STL.64 [R1+0x20a0], R88 ;  /* 0x0020a05801007387 */ /* 0x000fe80000100a00 */
[----:B------:R-:W3:Y:S01]  /*1abf0*/  LDL.LU.64 R6, [R1+0x478] ;  /* 0x0004780001067983 */ /* 0x000ee20000300a00 */
[----:B------:R-:W-:-:S03]  /*1ac00*/  IMAD.WIDE R94, R2, 0x4, R234 ;  /* 0x00000004025e7825 */ /* 0x000fc600078e02ea */
[----:B------:R-:W-:Y:S01]  /*1ac10*/  STL.64 [R1+0x1fd8], R90 ;  /* 0x001fd85a01007387 */ /* 0x000fe20000100a00 */
[----:B------:R-:W-:-:S03]  /*1ac20*/  IMAD.WIDE R96, R2, 0x4, R244 ;  /* 0x0000000402607825 */ /* 0x000fc600078e02f4 */
[----:B------:R-:W-:Y:S04]  /*1ac30*/  STL.64 [R1+0x2168], R94 ;  /* 0x0021685e01007387 */ /* 0x000fe80000100a00 */
[----:B------:R-:W-:Y:S04]  /*1ac40*/  STL.64 [R1+0x20a8], R96 ;  /* 0x0020a86001007387 */ /* 0x000fe80000100a00 */
[----:B------:R-:W3:Y:S01]  /*1ac50*/  LDL.LU.64 R18, [R1+0x480] ;  /* 0x0004800001127983 */ /* 0x000ee20000300a00 */
[----:B------:R-:W-:-:S04]  /*1ac60*/  IMAD.WIDE R98, R2, 0x4, R238 ;  /* 0x0000000402627825 */ /* 0x000fc800078e02ee */
[C---:B------:R-:W-:Y:S01]  /*1ac70*/  IMAD.WIDE R92, R2.reuse, 0x4, R204 ;  /* 0x00000004025c7825 */ /* 0x040fe200078e02cc */
[----:B------:R-:W-:Y:S04]  /*1ac80*/  STL.64 [R1+0x1fe0], R98 ;  /* 0x001fe06201007387 */ /* 0x000fe80000100a00 */
[----:B------:R-:W3:Y:S04]  /*1ac90*/  LDL.LU.64 R236, [R1+0x488] ;  /* 0x0004880001ec7983 */ /* 0x000ee80000300a00 */
[----:B------:R-:W3:Y:S01]  /*1aca0*/  LDL.LU.64 R204, [R1+0x490] ;  /* 0x0004900001cc7983 */ /* 0x000ee20000300a00 */
[----:B------:R-:W-:-:S05]  /*1acb0*/  IMAD.WIDE R102, R2, 0x4, R242 ;  /* 0x0000000402667825 */ /* 0x000fca00078e02f2 */
[----:B------:R-:W-:Y:S01]  /*1acc0*/  STL.64 [R1+0x2170], R102 ;  /* 0x0021706601007387 */ /* 0x000fe20000100a00 */
[----:B------:R-:W-:-:S03]  /*1acd0*/  VIADD R198, R199, 0xffffff7f ;  /* 0xffffff7fc7c67836 */ /* 0x000fc60000000000 */
[----:B------:R-:W3:Y:S02]  /*1ace0*/  LDL.LU.64 R206, [R1+0x498] ;  /* 0x0004980001ce7983 */ /* 0x000ee40000300a00 */
[----:B------:R-:W-:Y:S02]  /*1acf0*/  ISETP.GE.U32.AND P6, PT, R198, 0x7fffff40, PT ;  /* 0x7fffff40c600780c */ /* 0x000fe40003fc6070 */
[----:B------:R-:W-:-:S04]  /*1ad00*/  IADD3 R198, R201, -0x82, RZ ;  /* 0xffffff7ec9c67810 */ /* 0x000fc80007ffe0ff */
[----:B------:R-:W-:Y:S01]  /*1ad10*/  ISETP.GE.U32.AND P1, PT, R198, 0x7fffff3f, PT ;  /* 0x7fffff3fc600780c */ /* 0x000fe20003f26070 */
[----:B------:R-:W-:Y:S02]  /*1ad20*/  VIADD R198, R200, 0xffffff7c ;  /* 0xffffff7cc8c67836 */ /* 0x000fe40000000000 */
[----:B------:R-:W-:-:S03]  /*1ad30*/  IMAD.WIDE R100, R2, 0x4, R240 ;  /* 0x0000000402647825 */ /* 0x000fc600078e02f0 */
[----:B------:R-:W-:Y:S01]  /*1ad40*/  ISETP.GE.U32.AND P4, PT, R198, 0x7fffff3d, PT ;  /* 0x7fffff3dc600780c */ /* 0x000fe20003f86070 */
[----:B--2---:R-:W-:-:S05]  /*1ad50*/  IMAD.WIDE R104, R2, 0x4, R246 ;  /* 0x0000000402687825 */ /* 0x004fca00078e02f6 */
[----:B------:R-:W-:Y:S04]  /*1ad60*/  STL.64 [R1+0x20b0], R104 ;  /* 0x0020b06801007387 */ /* 0x000fe80000100a00 */
[----:B------:R-:W2:Y:S01]  /*1ad70*/  LDL.LU.64 R208, [R1+0x4a0] ;  /* 0x0004a00001d07983 */ /* 0x000ea20000300a00 */
[----:B----4-:R-:W-:-:S05]  /*1ad80*/  IMAD.WIDE R106, R2, 0x4, R248 ;  /* 0x00000004026a7825 */ /* 0x010fca00078e02f8 */
[----:B------:R-:W-:Y:S04]  /*1ad90*/  STL.64 [R1+0x1fe8], R106 ;  /* 0x001fe86a01007387 */ /* 0x000fe80000100a00 */
[----:B------:R-:W4:Y:S01]  /*1ada0*/  LDL.LU.64 R244, [R1+0x4a8] ;  /* 0x0004a80001f47983 */ /* 0x000f220000300a00 */
[----:B------:R-:W-:-:S03]  /*1adb0*/  IMAD.WIDE R108, R2, 0x4, R16 ;  /* 0x00000004026c7825 */ /* 0x000fc600078e0210 */
[----:B------:R-:W2:Y:S01]  /*1adc0*/  LDL.LU.64 R16, [R1+0x4b0] ;  /* 0x0004b00001107983 */ /* 0x000ea20000300a00 */
[----:B------:R-:W-:-:S04]  /*1add0*/  IMAD.WIDE R110, R2, 0x4, R250 ;  /* 0x00000004026e7825 */ /* 0x000fc800078e02fa */
[C---:B------:R-:W-:Y:S01]  /*1ade0*/  IMAD.WIDE R112, R2.reuse, 0x4, R14 ;  /* 0x0000000402707825 */ /* 0x040fe200078e020e */
[----:B------:R4:W-:Y:S04]  /*1adf0*/  STL.64 [R1+0x2178], R110 ;  /* 0x0021786e01007387 */ /* 0x0009e80000100a00 */
[----:B------:R-:W4:Y:S04]  /*1ae00*/  LDL.LU.64 R250, [R1+0x4b8] ;  /* 0x0004b80001fa7983 */ /* 0x000f280000300a00 */
[----:B------:R-:W4:Y:S04]  /*1ae10*/  LDL.LU.64 R248, [R1+0x4c0] ;  /* 0x0004c00001f87983 */ /* 0x000f280000300a00 */
[----:B------:R-:W4:Y:S04]  /*1ae20*/  LDL.LU.64 R246, [R1+0x4c8] ;  /* 0x0004c80001f67983 */ /* 0x000f280000300a00 */
[----:B------:R-:W4:Y:S04]  /*1ae30*/  LDL.LU.64 R14, [R1+0x4d0] ;  /* 0x0004d000010e7983 */ /* 0x000f280000300a00 */
[----:B------:R-:W-:Y:S01]  /*1ae40*/  STL.64 [R1+0x20b8], R112 ;  /* 0x0020b87001007387 */ /* 0x000fe20000100a00 */
[----:B---3--:R-:W-:-:S03]  /*1ae50*/  IMAD.WIDE R198, R2, 0x4, R6 ;  /* 0x0000000402c67825 */ /* 0x008fc600078e0206 */
[----:B------:R-:W3:Y:S04]  /*1ae60*/  LDL.LU.64 R242, [R1+0x4d8] ;  /* 0x0004d80001f27983 */ /* 0x000ee80000300a00 */
[----:B------:R-:W3:Y:S04]  /*1ae70*/  LDL.LU.64 R240, [R1+0x4e0] ;  /* 0x0004e00001f07983 */ /* 0x000ee80000300a00 */
[----:B------:R-:W3:Y:S04]  /*1ae80*/  LDL.LU.64 R238, [R1+0x4e8] ;  /* 0x0004e80001ee7983 */ /* 0x000ee80000300a00 */
[----:B------:R-:W3:Y:S04]  /*1ae90*/  LDL.LU.64 R234, [R1+0x4f0] ;  /* 0x0004f00001ea7983 */ /* 0x000ee80000300a00 */
[----:B------:R-:W3:Y:S01]  /*1aea0*/  LDL.LU.64 R6, [R1+0x4f8] ;  /* 0x0004f80001067983 */ /* 0x000ee20000300a00 */
[----:B------:R-:W-:-:S03]  /*1aeb0*/  IMAD.WIDE R200, R2, 0x4, R18 ;  /* 0x0000000402c87825 */ /* 0x000fc600078e0212 */
[----:B------:R3:W-:Y:S04]  /*1aec0*/  STL.64 [R1+0x1ff0], R198 ;  /* 0x001ff0c601007387 */ /* 0x0007e80000100a00 */
[----:B------:R-:W3:Y:S04]  /*1aed0*/  LDL.LU.64 R232, [R1+0x500] ;  /* 0x0005000001e87983 */ /* 0x000ee80000300a00 */
[----:B------:R-:W3:Y:S04]  /*1aee0*/  LDL.LU.64 R18, [R1+0x508] ;  /* 0x0005080001127983 */ /* 0x000ee80000300a00 */
[----:B------:R-:W3:Y:S04]  /*1aef0*/  LDL.LU.64 R20, [R1+0x510] ;  /* 0x0005100001147983 */ /* 0x000ee80000300a00 */
[----:B------:R-:W3:Y:S04]  /*1af00*/  LDL.LU.64 R22, [R1+0x518] ;  /* 0x0005180001167983 */ /* 0x000ee80000300a00 */
[----:B------:R-:W3:Y:S04]  /*1af10*/  LDL.LU.64 R24, [R1+0x520] ;  /* 0x0005200001187983 */ /* 0x000ee80000300a00 */
[----:B------:R-:W3:Y:S04]  /*1af20*/  LDL.LU.64 R26, [R1+0x530] ;  /* 0x00053000011a7983 */ /* 0x000ee80000300a00 */
[----:B-1----:R-:W3:Y:S04]  /*1af30*/  LDL.LU.64 R230, [R1+0x858] ;  /* 0x0008580001e67983 */ /* 0x002ee80000300a00 */
[----:B------:R-:W3:Y:S04]  /*1af40*/  LDL.LU.64 R228, [R1+0x850] ;  /* 0x0008500001e47983 */ /* 0x000ee80000300a00 */
[----:B------:R-:W3:Y:S04]  /*1af50*/  LDL.LU.64 R8, [R1+0x848] ;  /* 0x0008480001087983 */ /* 0x000ee80000300a00 */
[----:B------:R-:W3:Y:S04]  /*1af60*/  LDL.LU.64 R220, [R1+0x840] ;  /* 0x0008400001dc7983 */ /* 0x000ee80000300a00 */
[----:B------:R-:W3:Y:S01]  /*1af70*/  LDL.LU.64 R10, [R1+0x838] ;  /* 0x00083800010a7983 */ /* 0x000ee20000300a00 */
[----:B------:R-:W-:-:S04]  /*1af80*/  IMAD.WIDE R202, R2, 0x4, R236 ;  /* 0x0000000402ca7825 */ /* 0x000fc800078e02ec */
[C---:B--2---:R-:W-:Y:S02]  /*1af90*/  IMAD.WIDE R28, R2.reuse, 0x4, R16 ;  /* 0x00000004021c7825 */ /* 0x044fe400078e0210 */
[----:B------:R-:W2:Y:S02]  /*1afa0*/  LDL.LU.64 R16, [R1+0x830] ;  /* 0x0008300001107983 */ /* 0x000ea40000300a00 */
[C---:B----4-:R-:W-:Y:S02]  /*1afb0*/  IMAD.WIDE R30, R2.reuse, 0x4, R244 ;  /* 0x00000004021e7825 */ /* 0x050fe400078e02f4 */
[----:B------:R-:W4:Y:S02]  /*1afc0*/  LDL.LU.64 R4, [R1+0x828] ;  /* 0x0008280001047983 */ /* 0x000f240000300a00 */
[C---:B------:R-:W-:Y:S02]  /*1afd0*/  IMAD.WIDE R244, R2.reuse, 0x4, R14 ;  /* 0x0000000402f47825 */ /* 0x040fe400078e020e */
[----:B------:R-:W4:Y:S04]  /*1afe0*/  LDL.LU.64 R14, [R1+0x820] ;  /* 0x00082000010e7983 */ /* 0x000f280000300a00 */
[----:B------:R-:W4:Y:S01]  /*1aff0*/  LDL.LU.64 R222, [R1+0x818] ;  /* 0x0008180001de7983 */ /* 0x000f220000300a00 */
[----:B---3--:R-:W-:-:S04]  /*1b000*/  IMAD.WIDE R236, R2, 0x4, R234 ;  /* 0x0000000402ec7825 */ /* 0x008fc800078e02ea */
[C---:B------:R-:W-:Y:S02]  /*1b010*/  IMAD.WIDE R234, R2.reuse, 0x4, R6 ;  /* 0x0000000402ea7825 */ /* 0x040fe400078e0206 */
[----:B------:R-:W3:Y:S04]  /*1b020*/  LDL.LU.64 R6, [R1+0x810] ;  /* 0x0008100001067983 */ /* 0x000ee80000300a00 */
[----:B------:R-:W3:Y:S01]  /*1b030*/  LDL.LU.64 R224, [R1+0x808] ;  /* 0x0008080001e07983 */ /* 0x000ee20000300a00 */
[----:B------:R-:W-:-:S03]  /*1b040*/  IMAD.WIDE R12, R2, 0x4, R18 ;  /* 0x00000004020c7825 */ /* 0x000fc600078e0212 */
[----:B------:R-:W3:Y:S04]  /*1b050*/  LDL.LU.64 R18, [R1+0x800] ;  /* 0x0008000001127983 */ /* 0x000ee80000300a00 */
[----:B------:R-:W3:Y:S01]  /*1b060*/  LDL.LU.64 R226, [R1+0x7f8] ;  /* 0x0007f80001e27983 */ /* 0x000ee20000300a00 */
[----:B------:R-:W-:-:S03]  /*1b070*/  IMAD.WIDE R34, R2, 0x4, R230 ;  /* 0x0000000402227825 */ /* 0x000fc600078e02e6 */
[----:B------:R-:W3:Y:S01]  /*1b080*/  LDL.LU.64 R230, [R1+0x7f0] ;  /* 0x0007f00001e67983 */ /* 0x000ee20000300a00 */
[----:B------:R-:W-:-:S03]  /*1b090*/  IMAD.WIDE R32, R2, 0x4, R228 ;  /* 0x0000000402207825 */ /* 0x000fc600078e02e4 */
[----:B------:R-:W-:Y:S01]  /*1b0a0*/  STL.64 [R1+0x858], R34 ;  /* 0x0008582201007387 */ /* 0x000fe20000100a00 */
[----:B------:R-:W-:-:S03]  /*1b0b0*/  IMAD.WIDE R110, R2, 0x4, R8 ;  /* 0x00000004026e7825 */ /* 0x000fc600078e0208 */
[----:B------:R-:W3:Y:S04]  /*1b0c0*/  LDL.LU.64 R228, [R1+0x7e8] ;  /* 0x0007e80001e47983 */ /* 0x000ee80000300a00 */
[----:B------:R-:W-:Y:S01]  /*1b0d0*/  STL.64 [R1+0x850], R32 ;  /* 0x0008502001007387 */ /* 0x000fe20000100a00 */
[----:B------:R-:W-:-:S03]  /*1b0e0*/  IMAD.WIDE R198, R2, 0x4, R10 ;  /* 0x0000000402c67825 */ /* 0x000fc600078e020a */
[----:B------:R-:W3:Y:S01]  /*1b0f0*/  LDL.LU.64 R8, [R1+0x7e0] ;  /* 0x0007e00001087983 */ /* 0x000ee20000300a00 */
[----:B------:R-:W-:-:S04]  /*1b100*/  IMAD.WIDE R112, R2, 0x4, R220 ;  /* 0x0000000402707825 */ /* 0x000fc800078e02dc */
[C---:B--2---:R-:W-:Y:S02]  /*1b110*/  IMAD.WIDE R10, R2.reuse, 0x4, R16 ;  /* 0x00000004020a7825 */ /* 0x044fe400078e0210 */
[----:B------:R-:W2:Y:S04]  /*1b120*/  LDL.LU.64 R16, [R1+0x7d8] ;  /* 0x0007d80001107983 */ /* 0x000ea80000300a00 */
[----:B------:R-:W-:Y:S01]  /*1b130*/  STL.64 [R1+0x848], R110 ;  /* 0x0008486e01007387 */ /* 0x000fe20000100a00 */
[----:B----4-:R-:W-:-:S03]  /*1b140*/  IMAD.WIDE R102, R2, 0x4, R4 ;  /* 0x0000000402667825 */ /* 0x010fc600078e0204 */
[----:B------:R1:W-:Y:S04]  /*1b150*/  STL.64 [R1+0x830], R10 ;  /* 0x0008300a01007387 */ /* 0x0003e80000100a00 */
[----:B-1----:R-:W4:Y:S04]  /*1b160*/  LDL.LU.64 R10, [R1+0x7d0] ;  /* 0x0007d000010a7983 */ /* 0x002f280000300a00 */
[----:B------:R-:W-:Y:S01]  /*1b170*/  STL.64 [R1+0x840], R112 ;  /* 0x0008407001007387 */ /* 0x000fe20000100a00 */
[----:B------:R-:W-:-:S03]  /*1b180*/  IMAD.WIDE R104, R2, 0x4, R14 ;  /* 0x0000000402687825 */ /* 0x000fc600078e020e */
[----:B------:R-:W4:Y:S01]  /*1b190*/  LDL.LU.64 R4, [R1+0x7c8] ;  /* 0x0007c80001047983 */ /* 0x000f220000300a00 */
[----:B------:R-:W-:-:S03]  /*1b1a0*/  IMAD.WIDE R106, R2, 0x4, R222 ;  /* 0x00000004026a7825 */ /* 0x000fc600078e02de */
[----:B------:R-:W4:Y:S04]  /*1b1b0*/  LDL.LU.64 R14, [R1+0x7c0] ;  /* 0x0007c000010e7983 */ /* 0x000f280000300a00 */
[----:B------:R-:W-:Y:S04]  /*1b1c0*/  STL.64 [R1+0x838], R198 ;  /* 0x000838c601007387 */ /* 0x000fe80000100a00 */
[----:B------:R-:W-:Y:S04]  /*1b1d0*/  STL.64 [R1+0x828], R102 ;  /* 0x0008286601007387 */ /* 0x000fe80000100a00 */
[----:B------:R-:W4:Y:S01]  /*1b1e0*/  LDL.LU.64 R222, [R1+0x7b8] ;  /* 0x0007b80001de7983 */ /* 0x000f220000300a00 */
[----:B---3--:R-:W-:-:S03]  /*1b1f0*/  IMAD.WIDE R32, R2, 0x4, R6 ;  /* 0x0000000402207825 */ /* 0x008fc600078e0206 */
[----:B------:R-:W3:Y:S01]  /*1b200*/  LDL.LU.64 R6, [R1+0x7b0] ;  /* 0x0007b00001067983 */ /* 0x000ee20000300a00 */
[----:B------:R-:W-:-:S03]  /*1b210*/  IMAD.WIDE R94, R2, 0x4, R224 ;  /* 0x00000004025e7825 */ /* 0x000fc600078e02e0 */
[----:B------:R-:W-:Y:S04]  /*1b220*/  STL.64 [R1+0x820], R104 ;  /* 0x0008206801007387 */ /* 0x000fe80000100a00 */
[----:B------:R1:W-:Y:S01]  /*1b230*/  STL.64 [R1+0x810], R32 ;  /* 0x0008102001007387 */ /* 0x0003e20000100a00 */
[----:B------:R-:W-:-:S03]  /*1b240*/  IMAD.WIDE R96, R2, 0x4, R18 ;  /* 0x0000000402607825 */ /* 0x000fc600078e0212 */
[----:B------:R-:W3:Y:S01]  /*1b250*/  LDL.LU.64 R224, [R1+0x7a8] ;  /* 0x0007a80001e07983 */ /* 0x000ee20000300a00 */
[----:B------:R-:W-:-:S03]  /*1b260*/  IMAD.WIDE R98, R2, 0x4, R226 ;  /* 0x0000000402627825 */ /* 0x000fc600078e02e2 */
[----:B------:R-:W3:Y:S04]  /*1b270*/  LDL.LU.64 R18, [R1+0x7a0] ;  /* 0x0007a00001127983 */ /* 0x000ee80000300a00 */
[----:B------:R-:W-:Y:S04]  /*1b280*/  STL.64 [R1+0x818], R106 ;  /* 0x0008186a01007387 */ /* 0x000fe80000100a00 */
[----:B------:R-:W3:Y:S04]  /*1b290*/  LDL.LU.64 R226, [R1+0x798] ;  /* 0x0007980001e27983 */ /* 0x000ee80000300a00 */
[----:B------:R-:W-:Y:S01]  /*1b2a0*/  STL.64 [R1+0x808], R94 ;  /* 0x0008085e01007387 */ /* 0x000fe20000100a00 */
[----:B-1----:R-:W-:-:S03]  /*1b2b0*/  IMAD.WIDE R32, R2, 0x4, R230 ;  /* 0x0000000402207825 */ /* 0x002fc600078e02e6 */
[----:B------:R-:W3:Y:S04]  /*1b2c0*/  LDL.LU.64 R230, [R1+0x790] ;  /* 0x0007900001e67983 */ /* 0x000ee80000300a00 */
[----:B------:R-:W-:Y:S01]  /*1b2d0*/  STL.64 [R1+0x800], R96 ;  /* 0x0008006001007387 */ /* 0x000fe20000100a00 */
[----:B------:R-:W-:-:S03]  /*1b2e0*/  IMAD.WIDE R86, R2, 0x4, R228 ;  /* 0x0000000402567825 */ /* 0x000fc600078e02e4 */
[----:B------:R4:W-:Y:S04]  /*1b2f0*/  STL.64 [R1+0x7f0], R32 ;  /* 0x0007f02001007387 */ /* 0x0009e80000100a00 */
[----:B------:R-:W3:Y:S01]  /*1b300*/  LDL.LU.64 R228, [R1+0x788] ;  /* 0x0007880001e47983 */ /* 0x000ee20000300a00 */
[----:B------:R-:W-:-:S03]  /*1b310*/  IMAD.WIDE R88, R2, 0x4, R8 ;  /* 0x0000000402587825 */ /* 0x000fc600078e0208 */
[----:B------:R-:W3:Y:S04]  /*1b320*/  LDL.LU.64 R8, [R1+0x780] ;  /* 0x0007800001087983 */ /* 0x000ee80000300a00 */
[----:B------:R-:W-:Y:S01]  /*1b330*/  STL.64 [R1+0x7f8], R98 ;  /* 0x0007f86201007387 */ /* 0x000fe20000100a00 */
[----:B--2---:R-:W-:-:S03]  /*1b340*/  IMAD.WIDE R90, R2, 0x4, R16 ;  /* 0x00000004025a7825 */ /* 0x004fc600078e0210 */
[----:B------:R-:W2:Y:S04]  /*1b350*/  LDL.LU.64 R16, [R1+0x778] ;  /* 0x0007780001107983 */ /* 0x000ea80000300a00 */
[----:B------:R-:W-:Y:S01]  /*1b360*/  STL.64 [R1+0x7e8], R86 ;  /* 0x0007e85601007387 */ /* 0x000fe20000100a00 */
[----:B----4-:R-:W-:-:S03]  /*1b370*/  IMAD.WIDE R32, R2, 0x4, R10 ;  /* 0x0000000402207825 */ /* 0x010fc600078e020a */
[----:B------:R-:W4:Y:S04]  /*1b380*/  LDL.LU.64 R10, [R1+0x770] ;  /* 0x00077000010a7983 */ /* 0x000f280000300a00 */
[----:B------:R-:W-:Y:S01]  /*1b390*/  STL.64 [R1+0x7e0], R88 ;  /* 0x0007e05801007387 */ /* 0x000fe20000100a00 */
[----:B------:R-:W-:-:S03]  /*1b3a0*/  IMAD.WIDE R78, R2, 0x4, R4 ;  /* 0x00000004024e7825 */ /* 0x000fc600078e0204 */
[----:B------:R3:W-:Y:S01]  /*1b3b0*/  STL.64 [R1+0x7d0], R32 ;  /* 0x0007d02001007387 */ /* 0x0007e20000100a00 */
[----:B------:R-:W-:-:S03]  /*1b3c0*/  IMAD.WIDE R80, R2, 0x4, R14 ;  /* 0x0000000402507825 */ /* 0x000fc600078e020e */
[----:B------:R-:W4:Y:S04]  /*1b3d0*/  LDL.LU.64 R4, [R1+0x768] ;  /* 0x0007680001047983 */ /* 0x000f280000300a00 */
[----:B------:R-:W4:Y:S04]  /*1b3e0*/  LDL.LU.64 R14, [R1+0x760] ;  /* 0x00076000010e7983 */ /* 0x000f280000300a00 */
[----:B------:R-:W-:Y:S01]  /*1b3f0*/  STL.64 [R1+0x7d8], R90 ;  /* 0x0007d85a01007387 */ /* 0x000fe20000100a00 */
[----:B------:R-:W-:-:S03]  /*1b400*/  IMAD.WIDE R82, R2, 0x4, R222 ;  /* 0x0000000402527825 */ /* 0x000fc600078e02de */
[----:B------:R-:W4:Y:S04]  /*1b410*/  LDL.LU.64 R222, [R1+0x758] ;  /* 0x0007580001de7983 */ /* 0x000f280000300a00 */
[----:B------:R-:W-:Y:S01]  /*1b420*/  STL.64 [R1+0x7c8], R78 ;  /* 0x0007c84e01007387 */ /* 0x000fe20000100a00 */
[----:B---3--:R-:W-:-:S03]  /*1b430*/  IMAD.WIDE R32, R2, 0x4, R6 ;  /* 0x0000000402207825 */ /* 0x008fc600078e0206 */
[----:B------:R-:W3:Y:S04]  /*1b440*/  LDL.LU.64 R6, [R1+0x750] ;  /* 0x0007500001067983 */ /* 0x000ee80000300a00 */
[----:B------:R-:W-:Y:S04]  /*1b450*/  STL.64 [R1+0x7c0], R80 ;  /* 0x0007c05001007387 */ /* 0x000fe80000100a00 */
[----:B------:R1:W-:Y:S01]  /*1b460*/  STL.64 [R1+0x7b0], R32 ;  /* 0x0007b02001007387 */ /* 0x0003e20000100a00 */
[----:B------:R-:W-:-:S03]  /*1b470*/  IMAD.WIDE R70, R2, 0x4, R224 ;  /* 0x0000000402467825 */ /* 0x000fc600078e02e0 */
[----:B------:R-:W3:Y:S01]  /*1b480*/  LDL.LU.64 R224, [R1+0x748] ;  /* 0x0007480001e07983 */ /* 0x000ee20000300a00 */
[----:B------:R-:W-:-:S03]  /*1b490*/  IMAD.WIDE R72, R2, 0x4, R18 ;  /* 0x0000000402487825 */ /* 0x000fc600078e0212 */
[----:B------:R-:W3:Y:S04]  /*1b4a0*/  LDL.LU.64 R18, [R1+0x740] ;  /* 0x0007400001127983 */ /* 0x000ee80000300a00 */
[----:B------:R-:W-:Y:S01]  /*1b4b0*/  STL.64 [R1+0x7b8], R82 ;  /* 0x0007b85201007387 */ /* 0x000fe20000100a00 */
[----:B------:R-:W-:-:S03]  /*1b4c0*/  IMAD.WIDE R74, R2, 0x4, R226 ;  /* 0x00000004024a7825 */ /* 0x000fc600078e02e2 */
[----:B------:R-:W3:Y:S04]  /*1b4d0*/  LDL.LU.64 R226, [R1+0x738] ;  /* 0x0007380001e27983 */ /* 0x000ee80000300a00 */
[----:B------:R-:W-:Y:S01]  /*1b4e0*/  STL.64 [R1+0x7a8], R70 ;  /* 0x0007a84601007387 */ /* 0x000fe20000100a00 */
[----:B-1----:R-:W-:-:S03]  /*1b4f0*/  IMAD.WIDE R32, R2, 0x4, R230 ;  /* 0x0000000402207825 */ /* 0x002fc600078e02e6 */
        /* <DEDUP_REMOVED lines=13> */
[----:B------:R-:W-:Y:S04]  /*1b5d0*/  STL.64 [R1+0x780], R64 ;  /* 0x0007804001007387 */ /* 0x000fe80000100a00 */
[----:B------:R3:W-:Y:S01]  /*1b5e0*/  STL.64 [R1+0x770], R32 ;  /* 0x0007702001007387 */ /* 0x0007e20000100a00 */
[----:B------:R-:W-:-:S03]  /*1b5f0*/  IMAD.WIDE R54, R2, 0x4, R4 ;  /* 0x0000000402367825 */ /* 0x000fc600078e0204 */
[----:B------:R-:W4:Y:S01]  /*1b600*/  LDL.LU.64 R4, [R1+0x708] ;  /* 0x0007080001047983 */ /* 0x000f220000300a00 */
[----:B------:R-:W-:-:S03]  /*1b610*/  IMAD.WIDE R56, R2, 0x4, R14 ;  /* 0x0000000402387825 */ /* 0x000fc600078e020e */
        /* <DEDUP_REMOVED lines=35> */
[----:B-1----:R-:W-:-:S03]  /*1b850*/  IMAD.WIDE R32, R2, 0x4, R14 ;  /* 0x0000000402207825 */ /* 0x002fc600078e020e */
[----:B------:R-:W4:Y:S04]  /*1b860*/  LDL.LU.64 R14, [R1+0x6a0] ;  /* 0x0006a000010e7983 */ /* 0x000f280000300a00 */
[----:B------:R-:W-:Y:S04]  /*1b870*/  STL.64 [R1+0x718], R42 ;  /* 0x0007182a01007387 */ /* 0x000fe80000100a00 */
[----:B------:R-:W-:Y:S01]  /*1b880*/  STL.64 [R1+0x708], R196 ;  /* 0x000708c401007387 */ /* 0x000fe20000100a00 */
[----:B---3--:R-:W-:-:S03]  /*1b890*/  IMAD.WIDE R114, R2, 0x4, R6 ;  /* 0x0000000402727825 */ /* 0x008fc600078e0206 */
[----:B------:R-:W3:Y:S01]  /*1b8a0*/  LDL.LU.64 R220, [R1+0x698] ;  /* 0x0006980001dc7983 */ /* 0x000ee20000300a00 */
[----:B------:R-:W-:-:S03]  /*1b8b0*/  IMAD.WIDE R34, R2, 0x4, R222 ;  /* 0x0000000402227825 */ /* 0x000fc600078e02de */
[----:B------:R-:W3:Y:S04]  /*1b8c0*/  LDL.LU.64 R6, [R1+0x690] ;  /* 0x0006900001067983 */ /* 0x000ee80000300a00 */
[----:B------:R1:W-:Y:S01]  /*1b8d0*/  STL.64 [R1+0x6f0], R114 ;  /* 0x0006f07201007387 */ /* 0x0003e20000100a00 */
[----:B------:R-:W-:-:S03]  /*1b8e0*/  IMAD.WIDE R188, R2, 0x4, R224 ;  /* 0x0000000402bc7825 */ /* 0x000fc600078e02e0 */
[----:B------:R-:W-:Y:S01]  /*1b8f0*/  STL.64 [R1+0x700], R32 ;  /* 0x0007002001007387 */ /* 0x000fe20000100a00 */
[----:B------:R-:W-:-:S03]  /*1b900*/  IMAD.WIDE R190, R2, 0x4, R18 ;  /* 0x0000000402be7825 */ /* 0x000fc600078e0212 */
[----:B------:R-:W3:Y:S04]  /*1b910*/  LDL.LU.64 R224, [R1+0x688] ;  /* 0x0006880001e07983 */ /* 0x000ee80000300a00 */
[----:B------:R-:W3:Y:S04]  /*1b920*/  LDL.LU.64 R18, [R1+0x680] ;  /* 0x0006800001127983 */ /* 0x000ee80000300a00 */
[----:B------:R-:W-:Y:S04]  /*1b930*/  STL.64 [R1+0x6f8], R34 ;  /* 0x0006f82201007387 */ /* 0x000fe80000100a00 */
[----:B------:R-:W3:Y:S01]  /*1b940*/  LDL.LU.64 R222, [R1+0x678] ;  /* 0x0006780001de7983 */ /* 0x000ee20000300a00 */
[----:B-1----:R-:W-:-:S03]  /*1b950*/  IMAD.WIDE R114, R2, 0x4, R230 ;  /* 0x0000000402727825 */ /* 0x002fc600078e02e6 */
[----:B------:R-:W-:Y:S04]  /*1b960*/  STL.64 [R1+0x6e8], R188 ;  /* 0x0006e8bc01007387 */ /* 0x000fe80000100a00 */
[----:B------:R-:W3:Y:S01]  /*1b970*/  LDL.LU.64 R230, [R1+0x670] ;  /* 0x0006700001e67983 */ /* 0x000ee20000300a00 */
[----:B------:R-:W-:-:S03]  /*1b980*/  IMAD.WIDE R192, R2, 0x4, R226 ;  /* 0x0000000402c07825 */ /* 0x000fc600078e02e2 */
[----:B------:R-:W-:Y:S01]  /*1b990*/  STL.64 [R1+0x6e0], R190 ;  /* 0x0006e0be01007387 */ /* 0x000fe20000100a00 */
[----:B------:R-:W-:-:S03]  /*1b9a0*/  IMAD.WIDE R180, R2, 0x4, R228 ;  /* 0x0000000402b47825 */ /* 0x000fc600078e02e4 */
[----:B------:R-:W-:Y:S01]  /*1b9b0*/  STL.64 [R1+0x6d0], R114 ;  /* 0x0006d07201007387 */ /* 0x000fe20000100a00 */
[----:B------:R-:W-:-:S03]  /*1b9c0*/  IMAD.WIDE R182, R2, 0x4, R8 ;  /* 0x0000000402b67825 */ /* 0x000fc600078e0208 */
[----:B------:R-:W3:Y:S04]  /*1b9d0*/  LDL.LU.64 R226, [R1+0x668] ;  /* 0x0006680001e27983 */ /* 0x000ee80000300a00 */
        /* <DEDUP_REMOVED lines=10> */
[----:B-1----:R-:W4:Y:S01]  /*1ba80*/  LDL.LU.64 R8, [R1+0x648] ;  /* 0x0006480001087983 */ /* 0x002f220000300a00 */
[----:B------:R-:W-:-:S03]  /*1ba90*/  IMAD.WIDE R174, R2, 0x4, R14 ;  /* 0x0000000402ae7825 */ /* 0x000fc600078e020e */
[----:B------:R-:W4:Y:S04]  /*1baa0*/  LDL.LU.64 R4, [R1+0x640] ;  /* 0x0006400001047983 */ /* 0x000f280000300a00 */
[----:B------:R-:W4:Y:S04]  /*1bab0*/  LDL.LU.64 R14, [R1+0x638] ;  /* 0x00063800010e7983 */ /* 0x000f280000300a00 */
[----:B------:R-:W-:Y:S04]  /*1bac0*/  STL.64 [R1+0x6b8], R184 ;  /* 0x0006b8b801007387 */ /* 0x000fe80000100a00 */
[----:B------:R-:W-:Y:S01]  /*1bad0*/  STL.64 [R1+0x6a8], R172 ;  /* 0x0006a8ac01007387 */ /* 0x000fe20000100a00 */
[----:B---3--:R-:W-:-:S03]  /*1bae0*/  IMAD.WIDE R114, R2, 0x4, R6 ;  /* 0x0000000402727825 */ /* 0x008fc600078e0206 */
[----:B------:R-:W3:Y:S01]  /*1baf0*/  LDL.LU.64 R6, [R1+0x630] ;  /* 0x0006300001067983 */ /* 0x000ee20000300a00 */
[----:B------:R-:W-:-:S03]  /*1bb00*/  IMAD.WIDE R176, R2, 0x4, R220 ;  /* 0x0000000402b07825 */ /* 0x000fc600078e02dc */
[----:B------:R-:W-:Y:S04]  /*1bb10*/  STL.64 [R1+0x6a0], R174 ;  /* 0x0006a0ae01007387 */ /* 0x000fe80000100a00 */
[----:B------:R1:W-:Y:S01]  /*1bb20*/  STL.64 [R1+0x690], R114 ;  /* 0x0006907201007387 */ /* 0x0003e20000100a00 */
[----:B------:R-:W-:-:S04]  /*1bb30*/  IMAD.WIDE R164, R2, 0x4, R224 ;  /* 0x0000000402a47825 */ /* 0x000fc800078e02e0 */
[C---:B------:R-:W-:Y:S02]  /*1bb40*/  IMAD.WIDE R166, R2.reuse, 0x4, R18 ;  /* 0x0000000402a67825 */ /* 0x040fe400078e0212 */
[----:B------:R-:W3:Y:S04]  /*1bb50*/  LDL.LU.64 R18, [R1+0x628] ;  /* 0x0006280001127983 */ /* 0x000ee80000300a00 */
[----:B------:R-:W3:Y:S04]  /*1bb60*/  LDL.LU.64 R224, [R1+0x620] ;  /* 0x0006200001e07983 */ /* 0x000ee80000300a00 */
[----:B------:R-:W-:Y:S04]  /*1bb70*/  STL.64 [R1+0x698], R176 ;  /* 0x000698b001007387 */ /* 0x000fe80000100a00 */
[----:B------:R-:W-:Y:S01]  /*1bb80*/  STL.64 [R1+0x688], R164 ;  /* 0x000688a401007387 */ /* 0x000fe20000100a00 */
[----:B-1----:R-:W-:-:S03]  /*1bb90*/  IMAD.WIDE R114, R2, 0x4, R230 ;  /* 0x0000000402727825 */ /* 0x002fc600078e02e6 */
        /* <DEDUP_REMOVED lines=19> */
[----:B------:R-:W-:Y:S01]  /*1bcd0*/  STL.64 [R1+0x658], R160 ;  /* 0x000658a001007387 */ /* 0x000fe20000100a00 */
[----:B------:R-:W-:-:S03]  /*1bce0*/  IMAD.WIDE R152, R2, 0x4, R14 ;  /* 0x0000000402987825 */ /* 0x000fc600078e020e */
[----:B------:R-:W4:Y:S04]  /*1bcf0*/  LDL.LU.64 R14, [R1+0x5e8] ;  /* 0x0005e800010e7983 */ /* 0x000f280000300a00 */
[----:B------:R-:W4:Y:S04]  /*1bd00*/  LDL.LU.64 R4, [R1+0x5e0] ;  /* 0x0005e00001047983 */ /* 0x000f280000300a00 */
[----:B------:R-:W-:Y:S01]  /*1bd10*/  STL.64 [R1+0x648], R148 ;  /* 0x0006489401007387 */ /* 0x000fe20000100a00 */
[----:B---3--:R-:W-:-:S03]  /*1bd20*/  IMAD.WIDE R114, R2, 0x4, R6 ;  /* 0x0000000402727825 */ /* 0x008fc600078e0206 */
[----:B------:R-:W3:Y:S04]  /*1bd30*/  LDL.LU.64 R6, [R1+0x5d8] ;  /* 0x0005d80001067983 */ /* 0x000ee80000300a00 */
[----:B------:R-:W3:Y:S04]  /*1bd40*/  LDL.LU.64 R218, [R1+0x5d0] ;  /* 0x0005d00001da7983 */ /* 0x000ee80000300a00 */
[----:B------:R1:W-:Y:S04]  /*1bd50*/  STL.64 [R1+0x630], R114 ;  /* 0x0006307201007387 */ /* 0x0003e80000100a00 */
[----:B------:R-:W-:Y:S01]  /*1bd60*/  STL.64 [R1+0x640], R150 ;  /* 0x0006409601007387 */ /* 0x000fe20000100a00 */
[----:B------:R-:W-:-:S03]  /*1bd70*/  IMAD.WIDE R140, R2, 0x4, R18 ;  /* 0x00000004028c7825 */ /* 0x000fc600078e0212 */
[----:B------:R-:W3:Y:S04]  /*1bd80*/  LDL.LU.64 R18, [R1+0x5c8] ;  /* 0x0005c80001127983 */ /* 0x000ee80000300a00 */
[----:B------:R-:W3:Y:S04]  /*1bd90*/  LDL.LU.64 R220, [R1+0x5c0] ;  /* 0x0005c00001dc7983 */ /* 0x000ee80000300a00 */
[----:B------:R-:W3:Y:S04]  /*1bda0*/  LDL.LU.64 R222, [R1+0x5b8] ;  /* 0x0005b80001de7983 */ /* 0x000ee80000300a00 */
[----:B------:R-:W-:Y:S01]  /*1bdb0*/  STL.64 [R1+0x638], R152 ;  /* 0x0006389801007387 */ /* 0x000fe20000100a00 */
[----:B------:R-:W-:-:S03]  /*1bdc0*/  IMAD.WIDE R144, R2, 0x4, R230 ;  /* 0x0000000402907825 */ /* 0x000fc600078e02e6 */
[----:B------:R-:W3:Y:S01]  /*1bdd0*/  LDL.LU.64 R230, [R1+0x5b0] ;  /* 0x0005b00001e67983 */ /* 0x000ee20000300a00 */
[----:B------:R-:W-:-:S03]  /*1bde0*/  IMAD.WIDE R142, R2, 0x4, R224 ;  /* 0x00000004028e7825 */ /* 0x000fc600078e02e0 */
[----:B------:R-:W-:Y:S01]  /*1bdf0*/  STL.64 [R1+0x628], R140 ;  /* 0x0006288c01007387 */ /* 0x000fe20000100a00 */
[----:B-1----:R-:W-:-:S03]  /*1be00*/  IMAD.WIDE R114, R2, 0x4, R226 ;  /* 0x0000000402727825 */ /* 0x002fc600078e02e2 */
[----:B------:R-:W-:Y:S01]  /*1be10*/  STL.64 [R1+0x620], R142 ;  /* 0x0006208e01007387 */ /* 0x000fe20000100a00 */
[----:B------:R-:W-:-:S03]  /*1be20*/  IMAD.WIDE R132, R2, 0x4, R228 ;  /* 0x0000000402847825 */ /* 0x000fc600078e02e4 */
[----:B------:R1:W-:Y:S04]  /*1be30*/  STL.64 [R1+0x610], R114 ;  /* 0x0006107201007387 */ /* 0x0003e80000100a00 */
[----:B------:R-:W3:Y:S04]  /*1be40*/  LDL.LU.64 R226, [R1+0x5a8] ;  /* 0x0005a80001e27983 */ /* 0x000ee80000300a00 */
[----:B------:R-:W3:Y:S01]  /*1be50*/  LDL.LU.64 R228, [R1+0x5a0] ;  /* 0x0005a00001e47983 */ /* 0x000ee20000300a00 */
[----:B--2---:R-:W-:-:S03]  /*1be60*/  IMAD.WIDE R134, R2, 0x4, R16 ;  /* 0x0000000402867825 */ /* 0x004fc600078e0210 */
[----:B------:R-:W2:Y:S04]  /*1be70*/  LDL.LU.64 R16, [R1+0x598] ;  /* 0x0005980001107983 */ /* 0x000ea80000300a00 */
[----:B------:R-:W-:Y:S01]  /*1be80*/  STL.64 [R1+0x618], R144 ;  /* 0x0006189001007387 */ /* 0x000fe20000100a00 */
[----:B----4-:R-:W-:-:S03]  /*1be90*/  IMAD.WIDE R136, R2, 0x4, R10 ;  /* 0x0000000402887825 */ /* 0x010fc600078e020a */
[----:B------:R-:W4:Y:S04]  /*1bea0*/  LDL.LU.64 R10, [R1+0x590] ;  /* 0x00059000010a7983 */ /* 0x000f280000300a00 */
[----:B------:R-:W-:Y:S04]  /*1beb0*/  STL.64 [R1+0x608], R132 ;  /* 0x0006088401007387 */ /* 0x000fe80000100a00 */
[----:B------:R-:W4:Y:S01]  /*1bec0*/  LDL.LU.64 R224, [R1+0x588] ;  /* 0x0005880001e07983 */ /* 0x000f220000300a00 */
[----:B-1----:R-:W-:-:S03]  /*1bed0*/  IMAD.WIDE R114, R2, 0x4, R8 ;  /* 0x0000000402727825 */ /* 0x002fc600078e0208 */
[----:B------:R-:W4:Y:S04]  /*1bee0*/  LDL.LU.64 R8, [R1+0x580] ;  /* 0x0005800001087983 */ /* 0x000f280000300a00 */
[----:B------:R1:W-:Y:S01]  /*1bef0*/  STL.64 [R1+0x5f0], R114 ;  /* 0x0005f07201007387 */ /* 0x0003e20000100a00 */
[----:B------:R-:W-:-:S03]  /*1bf00*/  IMAD.WIDE R124, R2, 0x4, R14 ;  /* 0x00000004027c7825 */ /* 0x000fc600078e020e */
[----:B------:R-:W-:Y:S01]  /*1bf10*/  STL.64 [R1+0x600], R134 ;  /* 0x0006008601007387 */ /* 0x000fe20000100a00 */
[----:B------:R-:W-:-:S03]  /*1bf20*/  IMAD.WIDE R4, R2, 0x4, R4 ;  /* 0x0000000402047825 */ /* 0x000fc600078e0204 */
[----:B------:R-:W4:Y:S04]  /*1bf30*/  LDL.LU.64 R14, [R1+0x578] ;  /* 0x00057800010e7983 */ /* 0x000f280000300a00 */
[----:B------:R-:W-:Y:S01]  /*1bf40*/  STL.64 [R1+0x5f8], R136 ;  /* 0x0005f88801007387 */ /* 0x000fe20000100a00 */
[----:B---3--:R-:W-:-:S04]  /*1bf50*/  IMAD.WIDE R6, R2, 0x4, R6 ;  /* 0x0000000402067825 */ /* 0x008fc800078e0206 */
[C---:B-1----:R-:W-:Y:S01]  /*1bf60*/  IMAD.WIDE R114, R2.reuse, 0x4, R218 ;  /* 0x0000000402727825 */ /* 0x042fe200078e02da */
[----:B------:R-:W-:Y:S04]  /*1bf70*/  STL.64 [R1+0x5e8], R124 ;  /* 0x0005e87c01007387 */ /* 0x000fe80000100a00 */
[----:B------:R-:W-:Y:S04]  /*1bf80*/  STL.64 [R1+0x5e0], R4 ;  /* 0x0005e00401007387 */ /* 0x000fe80000100a00 */
[----:B------:R1:W-:Y:S01]  /*1bf90*/  STL.64 [R1+0x5d0], R114 ;  /* 0x0005d07201007387 */ /* 0x0003e20000100a00 */
[----:B------:R-:W-:-:S03]  /*1bfa0*/  IMAD.WIDE R116, R2, 0x4, R18 ;  /* 0x0000000402747825 */ /* 0x000fc600078e0212 */
[----:B------:R-:W3:Y:S04]  /*1bfb0*/  LDL.LU.64 R18, [R1+0x570] ;  /* 0x0005700001127983 */ /* 0x000ee80000300a00 */
[----:B------:R-:W-:Y:S04]  /*1bfc0*/  STL.64 [R1+0x5d8], R6 ;  /* 0x0005d80601007387 */ /* 0x000fe80000100a00 */
[----:B------:R-:W-:Y:S01]  /*1bfd0*/  STL.64 [R1+0x5c8], R116 ;  /* 0x0005c87401007387 */ /* 0x000fe20000100a00 */
[----:B-1----:R-:W-:-:S03]  /*1bfe0*/  IMAD.WIDE R114, R2, 0x4, R230 ;  /* 0x0000000402727825 */ /* 0x002fc600078e02e6 */
[----:B------:R-:W3:Y:S01]  /*1bff0*/  LDL.LU.64 R230, [R1+0x568] ;  /* 0x0005680001e67983 */ /* 0x000ee20000300a00 */
[----:B------:R-:W-:-:S03]  /*1c000*/  IMAD.WIDE R126, R2, 0x4, R220 ;  /* 0x00000004027e7825 */ /* 0x000fc600078e02dc */
[----:B------:R-:W3:Y:S01]  /*1c010*/  LDL.LU.64 R220, [R1+0x560] ;  /* 0x0005600001dc7983 */ /* 0x000ee20000300a00 */
[----:B------:R-:W-:-:S03]  /*1c020*/  IMAD.WIDE R128, R2, 0x4, R222 ;  /* 0x0000000402807825 */ /* 0x000fc600078e02de */
[----:B------:R1:W-:Y:S04]  /*1c030*/  STL.64 [R1+0x520], R114 ;  /* 0x0005207201007387 */ /* 0x0003e80000100a00 */
[----:B------:R-:W3:Y:S01]  /*1c040*/  LDL.LU.64 R218, [R1+0x558] ;  /* 0x0005580001da7983 */ /* 0x000ee20000300a00 */
[----:B------:R-:W-:-:S03]  /*1c050*/  IMAD.WIDE R214, R2, 0x4, R226 ;  /* 0x0000000402d67825 */ /* 0x000fc600078e02e2 */
[----:B------:R-:W-:Y:S01]  /*1c060*/  STL.64 [R1+0x5c0], R126 ;  /* 0x0005c07e01007387 */ /* 0x000fe20000100a00 */
[----:B------:R-:W-:-:S03]  /*1c070*/  IMAD.WIDE R118, R2, 0x4, R228 ;  /* 0x0000000402767825 */ /* 0x000fc600078e02e4 */
[----:B------:R-:W-:Y:S01]  /*1c080*/  STL.64 [R1+0x530], R128 ;  /* 0x0005308001007387 */ /* 0x000fe20000100a00 */
[----:B--2---:R-:W-:-:S03]  /*1c090*/  IMAD.WIDE R120, R2, 0x4, R16 ;  /* 0x0000000402787825 */ /* 0x004fc600078e0210 */
[----:B------:R-:W2:Y:S04]  /*1c0a0*/  LDL.LU.64 R16, [R1+0x550] ;  /* 0x0005500001107983 */ /* 0x000ea80000300a00 */
[----:B------:R-:W-:Y:S04]  /*1c0b0*/  STL.64 [R1+0x518], R214 ;  /* 0x000518d601007387 */ /* 0x000fe80000100a00 */
[----:B------:R-:W2:Y:S04]  /*1c0c0*/  LDL.LU.64 R228, [R1+0x540] ;  /* 0x0005400001e47983 */ /* 0x000ea80000300a00 */
[----:B------:R-:W2:Y:S04]  /*1c0d0*/  LDL.LU.64 R226, [R1+0x528] ;  /* 0x0005280001e27983 */ /* 0x000ea80000300a00 */
[----:B------:R-:W-:Y:S01]  /*1c0e0*/  STL.64 [R1+0x510], R118 ;  /* 0x0005107601007387 */ /* 0x000fe20000100a00 */
[----:B----4-:R-:W-:-:S03]  /*1c0f0*/  IMAD.WIDE R10, R2, 0x4, R10 ;  /* 0x00000004020a7825 */ /* 0x010fc600078e020a */
[----:B------:R-:W-:Y:S01]  /*1c100*/  STL.64 [R1+0x508], R120 ;  /* 0x0005087801007387 */ /* 0x000fe20000100a00 */
[----:B------:R-:W-:-:S04]  /*1c110*/  IMAD.WIDE R222, R2, 0x4, R224 ;  /* 0x0000000402de7825 */ /* 0x000fc800078e02e0 */
[----:B------:R-:W-:-:S04]  /*1c120*/  IMAD.WIDE R212, R2, 0x4, R8 ;  /* 0x0000000402d47825 */ /* 0x000fc800078e0208 */
[C---:B------:R-:W-:Y:S02]  /*1c130*/  IMAD.WIDE R210, R2.reuse, 0x4, R14 ;  /* 0x0000000402d27825 */ /* 0x040fe400078e020e */
[----:B------:R-:W4:Y:S04]  /*1c140*/  LDL.LU.64 R14, [R1+0x538] ;  /* 0x00053800010e7983 */ /* 0x000f280000300a00 */
[----:B------:R-:W4:Y:S04]  /*1c150*/  LDL.64 R130, [R1+0x120] ;  /* 0x0001200001827983 */ /* 0x000f280000100a00 */
[----:B------:R-:W4:Y:S04]  /*1c160*/  LDL.64 R122, [R1+0x100] ;  /* 0x00010000017a7983 */ /* 0x000f280000100a00 */
[----:B------:R-:W-:Y:S04]  /*1c170*/  STL.64 [R1+0x4f8], R222 ;  /* 0x0004f8de01007387 */ /* 0x000fe80000100a00 */
[----:B------:R-:W-:Y:S04]  /*1c180*/  STL.64 [R1+0x500], R10 ;  /* 0x0005000a01007387 */ /* 0x000fe80000100a00 */
[----:B------:R-:W-:Y:S01]  /*1c190*/  STL.64 [R1+0x4f0], R212 ;  /* 0x0004f0d401007387 */ /* 0x000fe20000100a00 */
[----:B---3--:R-:W-:-:S03]  /*1c1a0*/  IMAD.WIDE R18, R2, 0x4, R18 ;  /* 0x0000000402127825 */ /* 0x008fc600078e0212 */
[----:B------:R3:W-:Y:S04]  /*1c1b0*/  STL.64 [R1+0x1ee0], R10 ;  /* 0x001ee00a01007387 */ /* 0x0007e80000100a00 */
[----:B-1----:R-:W4:Y:S04]  /*1c1c0*/  LDL.64 R114, [R1+0xe0] ;  /* 0x0000e00001727983 */ /* 0x002f280000100a00 */
[----:B------:R-:W4:Y:S04]  /*1c1d0*/  LDL.64 R216, [R1+0xc0] ;  /* 0x0000c00001d87983 */ /* 0x000f280000100a00 */
[----:B------:R-:W4:Y:S01]  /*1c1e0*/  LDL.64 R224, [R1+0xa0] ;  /* 0x0000a00001e07983 */ /* 0x000f220000100a00 */
[----:B------:R-:W-:-:S03]  /*1c1f0*/  IMAD.WIDE R230, R2, 0x4, R230 ;  /* 0x0000000402e67825 */ /* 0x000fc600078e02e6 */
[----:B------:R-:W4:Y:S04]  /*1c200*/  LDL.64 R8, [R1+0x80] ;  /* 0x0000800001087983 */ /* 0x000f280000100a00 */
[----:B---3--:R-:W3:Y:S04]  /*1c210*/  LDL.64 R10, [R1+0x20] ;  /* 0x00002000010a7983 */ /* 0x008ee80000100a00 */
[----:B------:R-:W-:Y:S04]  /*1c220*/  STL.64 [R1+0x4e8], R210 ;  /* 0x0004e8d201007387 */ /* 0x000fe80000100a00 */
[----:B------:R-:W-:Y:S04]  /*1c230*/  STL.64 [R1+0x4e0], R18 ;  /* 0x0004e01201007387 */ /* 0x000fe80000100a00 */
[----:B------:R-:W-:Y:S04]  /*1c240*/  STL.64 [R1+0x4d8], R230 ;  /* 0x0004d8e601007387 */ /* 0x000fe80000100a00 */
[----:B------:R1:W-:Y:S04]  /*1c250*/  STL.64 [R1+0x1ee8], R18 ;  /* 0x001ee81201007387 */ /* 0x0003e80000100a00 */
[----:B-1----:R-:W3:Y:S01]  /*1c260*/  LDL.LU.64 R18, [R1+0x548] ;  /* 0x0005480001127983 */ /* 0x002ee20000300a00 */
[----:B------:R-:W-:-:S04]  /*1c270*/  IMAD.WIDE R220, R2, 0x4, R220 ;  /* 0x0000000402dc7825 */ /* 0x000fc800078e02dc */
[C---:B------:R-:W-:Y:S01]  /*1c280*/  IMAD.WIDE R218, R2.reuse, 0x4, R218 ;  /* 0x0000000402da7825 */ /* 0x040fe200078e02da */
[----:B------:R-:W-:Y:S04]  /*1c290*/  STL.64 [R1+0x4d0], R220 ;  /* 0x0004d0dc01007387 */ /* 0x000fe80000100a00 */
[----:B------:R-:W-:Y:S01]  /*1c2a0*/  STL.64 [R1+0x4c8], R218 ;  /* 0x0004c8da01007387 */ /* 0x000fe20000100a00 */
[----:B--2---:R-:W-:-:S05]  /*1c2b0*/  IMAD.WIDE R16, R2, 0x4, R16 ;  /* 0x0000000402107825 */ /* 0x004fca00078e0210 */
[----:B------:R-:W-:Y:S01]  /*1c2c0*/  STL.64 [R1+0x4c0], R16 ;  /* 0x0004c01001007387 */ /* 0x000fe20000100a00 */
[----:B------:R-:W-:-:S04]  /*1c2d0*/  IMAD.WIDE R228, R2, 0x4, R228 ;  /* 0x0000000402e47825 */ /* 0x000fc800078e02e4 */
[----:B------:R-:W-:-:S04]  /*1c2e0*/  IMAD.WIDE R226, R2, 0x4, R226 ;  /* 0x0000000402e27825 */ /* 0x000fc800078e02e2 */
[C---:B----4-:R-:W-:Y:S01]  /*1c2f0*/  IMAD.WIDE R14, R2.reuse, 0x4, R14 ;  /* 0x00000004020e7825 */ /* 0x050fe200078e020e */
[----:B------:R-:W-:Y:S04]  /*1c300*/  LDGSTS.E [R0+0x20000], desc[UR4][R130.64], P0 ;  /* 0x2000000082007fae */ /* 0x000fe80008121844 */
[----:B------:R-:W-:Y:S04]  /*1c310*/  LDGSTS.E [R0+0x20400], desc[UR4][R122.64], P0 ;  /* 0x204000007a007fae */ /* 0x000fe80008121844 */
[----:B------:R-:W-:Y:S04]  /*1c320*/  LDGSTS.E [R0+0x20800], desc[UR4][R114.64], P0 ;  /* 0x2080000072007fae */ /* 0x000fe80008121844 */
[----:B------:R-:W-:Y:S04]  /*1c330*/  LDGSTS.E [R0+0x20c00], desc[UR4][R216.64], P0 ;  /* 0x20c00000d8007fae */ /* 0x000fe80008121844 */
[----:B------:R-:W-:Y:S04]  /*1c340*/  LDGSTS.E [R0+0x21000], desc[UR4][R224.64], P0 ;  /* 0x21000000e0007fae */ /* 0x000fe80008121844 */
[----:B------:R-:W-:Y:S01]  /*1c350*/  LDGSTS.E [R0+0x21400], desc[UR4][R8.64], P0 ;  /* 0x2140000008007fae */ /* 0x000fe20008121844 */
[----:B---3--:R-:W-:-:S05]  /*1c360*/  IMAD.WIDE R18, R2, 0x4, R18 ;  /* 0x0000000402127825 */ /* 0x008fca00078e0212 */
[----:B------:R-:W-:Y:S04]  /*1c370*/  STL.64 [R1+0x4b8], R18 ;  /* 0x0004b81201007387 */ /* 0x000fe80000100a00 */
[----:B------:R1:W-:Y:S04]  /*1c380*/  STL.64 [R1+0x1ef0], R16 ;  /* 0x001ef01001007387 */ /* 0x0003e80000100a00 */
[----:B-1----:R-:W2:Y:S04]  /*1c390*/  LDL.64 R16, [R1+0x40] ;  /* 0x0000400001107983 */ /* 0x002ea80000100a00 */
[----:B------:R-:W-:Y:S04]  /*1c3a0*/  STL.64 [R1+0x4b0], R228 ;  /* 0x0004b0e401007387 */ /* 0x000fe80000100a00 */
[----:B------:R-:W-:Y:S04]  /*1c3b0*/  STL.64 [R1+0x4a8], R226 ;  /* 0x0004a8e201007387 */ /* 0x000fe80000100a00 */
[----:B------:R-:W3:Y:S04]  /*1c3c0*/  LDL.LU.64 R130, [R1+0x21a8] ;  /* 0x0021a80001827983 */ /* 0x000ee80000300a00 */
[----:B------:R-:W4:Y:S04]  /*1c3d0*/  LDL.LU.64 R122, [R1+0x21a0] ;  /* 0x0021a000017a7983 */ /* 0x000f280000300a00 */
[----:B------:R-:W-:Y:S04]  /*1c3e0*/  STL.64 [R1+0x4a0], R14 ;  /* 0x0004a00e01007387 */ /* 0x000fe80000100a00 */
[----:B------:R1:W-:Y:S04]  /*1c3f0*/  STL.64 [R1+0x1ef8], R14 ;  /* 0x001ef80e01007387 */ /* 0x0003e80000100a00 */
[----:B-1----:R-:W2:Y:S04]  /*1c400*/  LDL.64 R14, [R1+0x60] ;  /* 0x00006000010e7983 */ /* 0x002ea80000100a00 */
[----:B------:R-:W3:Y:S04]  /*1c410*/  LDL.LU.64 R114, [R1+0x2198] ;  /* 0x0021980001727983 */ /* 0x000ee80000300a00 */
[----:B------:R-:W4:Y:S04]  /*1c420*/  LDL.LU.64 R216, [R1+0x2190] ;  /* 0x0021900001d87983 */ /* 0x000f280000300a00 */
[----:B------:R-:W3:Y:S04]  /*1c430*/  LDL.LU.64 R224, [R1+0x2188] ;  /* 0x0021880001e07983 */ /* 0x000ee80000300a00 */
[----:B------:R-:W4:Y:S01]  /*1c440*/  LDL.LU.64 R8, [R1+0x2180] ;  /* 0x0021800001087983 */ /* 0x000f220000300a00 */
[----:B------:R-:W-:-:S04]  /*1c450*/  IMAD.WIDE R138, R2, 0x4, R138 ;  /* 0x00000004028a7825 */ /* 0x000fc800078e028a */
        /* <DEDUP_REMOVED lines=11> */
[C---:B------:R-:W-:Y:S01]  /*1c510*/  IMAD.WIDE R24, R2.reuse, 0x4, R24 ;  /* 0x0000000402187825 */ /* 0x040fe200078e0218 */
[----:B--2---:R-:W-:Y:S04]  /*1c520*/  LDGSTS.E [R0+0x21800], desc[UR4][R14.64], P0 ;  /* 0x218000000e007fae */ /* 0x004fe80008121844 */
[----:B------:R-:W-:Y:S04]  /*1c530*/  LDGSTS.E [R0+0x21c00], desc[UR4][R16.64], P0 ;  /* 0x21c0000010007fae */ /* 0x000fe80008121844 */
[----:B------:R-:W-:Y:S04]  /*1c540*/  LDGSTS.E [R0+0x22000], desc[UR4][R10.64], P0 ;  /* 0x220000000a007fae */ /* 0x000fe80008121844 */
[----:B----4-:R-:W-:Y:S04]  /*1c550*/  LDGSTS.E [R0+0x22400], desc[UR4][R8.64], P0 ;  /* 0x2240000008007fae */ /* 0x010fe80008121844 */
[----:B------:R-:W-:Y:S04]  /*1c560*/  STL.64 [R1+0x1da0], R8 ;  /* 0x001da00801007387 */ /* 0x000fe80000100a00 */
[----:B---3--:R-:W-:Y:S04]  /*1c570*/  LDGSTS.E [R0+0x22800], desc[UR4][R224.64], P0 ;  /* 0x22800000e0007fae */ /* 0x008fe80008121844 */
[----:B------:R-:W-:Y:S04]  /*1c580*/  STL.64 [R1+0x1da8], R224 ;  /* 0x001da8e001007387 */ /* 0x000fe80000100a00 */
[----:B------:R-:W-:Y:S04]  /*1c590*/  LDGSTS.E [R0+0x22c00], desc[UR4][R216.64], P0 ;  /* 0x22c00000d8007fae */ /* 0x000fe80008121844 */
[----:B------:R-:W-:Y:S04]  /*1c5a0*/  STL.64 [R1+0x1db0], R216 ;  /* 0x001db0d801007387 */ /* 0x000fe80000100a00 */
[----:B------:R-:W-:Y:S04]  /*1c5b0*/  LDGSTS.E [R0+0x23000], desc[UR4][R114.64], P0 ;  /* 0x2300000072007fae */ /* 0x000fe80008121844 */
[----:B------:R1:W-:Y:S04]  /*1c5c0*/  STL.64 [R1+0x1db8], R114 ;  /* 0x001db87201007387 */ /* 0x0003e80000100a00 */
[----:B------:R-:W-:Y:S04]  /*1c5d0*/  LDGSTS.E [R0+0x23400], desc[UR4][R122.64], P0 ;  /* 0x234000007a007fae */ /* 0x000fe80008121844 */
[----:B------:R-:W-:Y:S04]  /*1c5e0*/  STL.64 [R1+0x1dc0], R122 ;  /* 0x001dc07a01007387 */ /* 0x000fe80000100a00 */
        /* <DEDUP_REMOVED lines=51> */
[----:B------:R-:W-:Y:S04]  /*1c920*/  LDGSTS.E [R0+0x32000], desc[UR4][R102.64], P0 ;  /* 0x3200000066007fae */ /* 0x000fe80008121844 */
[----:B------:R-:W-:Y:S04]  /*1c930*/  LDGSTS.E [R0+0x32400], desc[UR4][R94.64], P0 ;  /* 0x324000005e007fae */ /* 0x000fe80008121844 */
[----:B------:R-:W3:Y:S04]  /*1c940*/  LDL.LU.64 R110, [R1+0x2178] ;  /* 0x00217800016e7983 */ /* 0x000ee80000300a00 */
[----:B------:R-:W4:Y:S04]  /*1c950*/  LDL.LU.64 R102, [R1+0x2170] ;  /* 0x0021700001667983 */ /* 0x000f280000300a00 */
[----:B-1----:R-:W3:Y:S04]  /*1c960*/  LDL.LU.64 R114, [R1+0x118] ;  /* 0x0001180001727983 */ /* 0x002ee80000300a00 */
[----:B--2---:R-:W2:Y:S04]  /*1c970*/  LDL.LU.64 R248, [R1+0xf8] ;  /* 0x0000f80001f87983 */ /* 0x004ea80000300a00 */
[----:B------:R-:W4:Y:S04]  /*1c980*/  LDL.LU.64 R100, [R1+0xd8] ;  /* 0x0000d80001647983 */ /* 0x000f280000300a00 */
[----:B------:R-:W4:Y:S04]  /*1c990*/  LDL.LU.64 R68, [R1+0xb8] ;  /* 0x0000b80001447983 */ /* 0x000f280000300a00 */
[----:B------:R-:W4:Y:S04]  /*1c9a0*/  LDL.LU.64 R36, [R1+0x98] ;  /* 0x0000980001247983 */ /* 0x000f280000300a00 */
[----:B------:R-:W4:Y:S04]  /*1c9b0*/  LDL.LU.64 R170, [R1+0x78] ;  /* 0x0000780001aa7983 */ /* 0x000f280000300a00 */
        /* <DEDUP_REMOVED lines=20> */
[----:B------:R-:W4:Y:S04]  /*1cb00*/  LDL.64 R10, [R1+0x18] ;  /* 0x00001800010a7983 */ /* 0x000f280000100a00 */
        /* <DEDUP_REMOVED lines=25> */
[----:B------:R-:W-:Y:S01]  /*1cca0*/  LDGSTS.E [R0+0x37c00], desc[UR4][R18.64], P0 ;  /* 0x37c0000012007fae */ /* 0x000fe20008121844 */
[----:B------:R-:W-:-:S04]  /*1ccb0*/  IMAD.WIDE R246, R2, 0x4, R246 ;  /* 0x0000000402f67825 */ /* 0x000fc800078e02f6 */
[----:B------:R-:W-:-:S04]  /*1ccc0*/  IMAD.WIDE R238, R2, 0x4, R238 ;  /* 0x0000000402ee7825 */ /* 0x000fc800078e02ee */
[C---:B------:R-:W-:Y:S01]  /*1ccd0*/  IMAD.WIDE R26, R2.reuse, 0x4, R26 ;  /* 0x00000004021a7825 */ /* 0x040fe200078e021a */
[----:B---3--:R-:W-:Y:S04]  /*1cce0*/  LDGSTS.E [R3+0x20100], desc[UR4][R114.64], P0 ;  /* 0x2010000072037fae */ /* 0x008fe80008121844 */
[----:B--2---:R-:W-:Y:S04]  /*1ccf0*/  LDGSTS.E [R3+0x20500], desc[UR4][R248.64], P0 ;  /* 0x20500000f8037fae */ /* 0x004fe80008121844 */
[----:B----4-:R-:W-:Y:S04]  /*1cd00*/  LDGSTS.E [R3+0x20900], desc[UR4][R100.64], P0 ;  /* 0x2090000064037fae */ /* 0x010fe80008121844 */
[----:B------:R-:W-:Y:S04]  /*1cd10*/  LDGSTS.E [R3+0x20d00], desc[UR4][R68.64], P0 ;  /* 0x20d0000044037fae */ /* 0x000fe80008121844 */
[----:B------:R-:W-:Y:S04]  /*1cd20*/  LDGSTS.E [R3+0x21100], desc[UR4][R36.64], P0 ;  /* 0x2110000024037fae */ /* 0x000fe80008121844 */
[----:B------:R-:W-:Y:S04]  /*1cd30*/  LDGSTS.E [R3+0x21500], desc[UR4][R170.64], P0 ;  /* 0x21500000aa037fae */ /* 0x000fe80008121844 */
[----:B------:R-:W-:Y:S04]  /*1cd40*/  LDGSTS.E [R3+0x21900], desc[UR4][R138.64], P0 ;  /* 0x219000008a037fae */ /* 0x000fe80008121844 */
[----:B------:R-:W-:Y:S04]  /*1cd50*/  LDGSTS.E [R3+0x21d00], desc[UR4][R216.64], P0 ;  /* 0x21d00000d8037fae */ /* 0x000fe80008121844 */
        /* <DEDUP_REMOVED lines=38> */
[----:B------:R-:W-:Y:S04]  /*1cfc0*/  STL.64 [R1+0x1f20], R230 ;  /* 0x001f20e601007387 */ /* 0x000fe80000100a00 */
[----:B------:R-:W-:Y:S04]  /*1cfd0*/  LDGSTS.E [R3+0x31900], desc[UR4][R26.64], P0 ;  /* 0x319000001a037fae */ /* 0x000fe80008121844 */
[----:B------:R1:W-:Y:S04]  /*1cfe0*/  STL.64 [R1+0x1f28], R222 ;  /* 0x001f28de01007387 */ /* 0x0003e80000100a00 */
[----:B------:R-:W-:Y:S04]  /*1cff0*/  LDGSTS.E [R3+0x31d00], desc[UR4][R112.64], P0 ;  /* 0x31d0000070037fae */ /* 0x000fe80008121844 */
[----:B------:R-:W-:Y:S04]  /*1d000*/  LDGSTS.E [R3+0x32100], desc[UR4][R104.64], P0 ;  /* 0x3210000068037fae */ /* 0x000fe80008121844 */
[----:B------:R-:W-:Y:S04]  /*1d010*/  LDGSTS.E [R3+0x32500], desc[UR4][R96.64], P0 ;  /* 0x3250000060037fae */ /* 0x000fe80008121844 */
[----:B------:R-:W2:Y:S04]  /*1d020*/  LDL.LU.64 R112, [R1+0x20b8] ;  /* 0x0020b80001707983 */ /* 0x000ea80000300a00 */
[----:B------:R-:W3:Y:S04]  /*1d030*/  LDL.LU.64 R104, [R1+0x20b0] ;  /* 0x0020b00001687983 */ /* 0x000ee80000300a00 */
[----:B------:R-:W4:Y:S04]  /*1d040*/  LDL.64 R10, [R1+0x110] ;  /* 0x00011000010a7983 */ /* 0x000f280000100a00 */
[----:B------:R-:W2:Y:S04]  /*1d050*/  LDL.LU.64 R208, [R1+0xf0] ;  /* 0x0000f00001d07983 */ /* 0x000ea80000300a00 */
[----:B------:R-:W3:Y:S04]  /*1d060*/  LDL.LU.64 R92, [R1+0xd0] ;  /* 0x0000d000015c7983 */ /* 0x000ee80000300a00 */
[----:B------:R-:W3:Y:S04]  /*1d070*/  LDL.LU.64 R60, [R1+0xb0] ;  /* 0x0000b000013c7983 */ /* 0x000ee80000300a00 */
[----:B------:R-:W3:Y:S04]  /*1d080*/  LDL.LU.64 R194, [R1+0x90] ;  /* 0x0000900001c27983 */ /* 0x000ee80000300a00 */
[----:B------:R-:W3:Y:S04]  /*1d090*/  LDL.LU.64 R162, [R1+0x70] ;  /* 0x0000700001a27983 */ /* 0x000ee80000300a00 */
[----:B------:R-:W3:Y:S04]  /*1d0a0*/  LDL.LU.64 R130, [R1+0x50] ;  /* 0x0000500001827983 */ /* 0x000ee80000300a00 */
[----:B------:R-:W3:Y:S04]  /*1d0b0*/  LDL.LU.64 R224, [R1+0x30] ;  /* 0x0000300001e07983 */ /* 0x000ee80000300a00 */
[----:B------:R-:W3:Y:S04]  /*1d0c0*/  LDL.LU.64 R96, [R1+0x20a8] ;  /* 0x0020a80001607983 */ /* 0x000ee80000300a00 */
[----:B------:R-:W-:Y:S04]  /*1d0d0*/  LDGSTS.E [R3+0x32900], desc[UR4][R88.64], P0 ;  /* 0x3290000058037fae */ /* 0x000fe80008121844 */
[----:B------:R-:W-:Y:S04]  /*1d0e0*/  LDGSTS.E [R3+0x32d00], desc[UR4][R80.64], P0 ;  /* 0x32d0000050037fae */ /* 0x000fe80008121844 */
[----:B------:R-:W-:Y:S04]  /*1d0f0*/  LDGSTS.E [R3+0x33100], desc[UR4][R72.64], P0 ;  /* 0x3310000048037fae */ /* 0x000fe80008121844 */
[----:B------:R-:W3:Y:S04]  /*1d100*/  LDL.LU.64 R88, [R1+0x20a0] ;  /* 0x0020a00001587983 */ /* 0x000ee80000300a00 */
[----:B------:R-:W3:Y:S04]  /*1d110*/  LDL.64 R18, [R1+0x10] ;  /* 0x0000100001127983 */ /* 0x000ee80000100a00 */
[----:B------:R-:W3:Y:S04]  /*1d120*/  LDL.LU.64 R80, [R1+0x2098] ;  /* 0x0020980001507983 */ /* 0x000ee80000300a00 */
[----:B------:R-:W3:Y:S04]  /*1d130*/  LDL.LU.64 R72, [R1+0x2090] ;  /* 0x0020900001487983 */ /* 0x000ee80000300a00 */
[----:B------:R-:W-:Y:S04]  /*1d140*/  LDGSTS.E [R3+0x33500], desc[UR4][R64.64], P0 ;  /* 0x3350000040037fae */ /* 0x000fe80008121844 */
[----:B------:R-:W-:Y:S04]  /*1d150*/  LDGSTS.E [R3+0x33900], desc[UR4][R56.64], P0 ;  /* 0x3390000038037fae */ /* 0x000fe80008121844 */
[----:B------:R-:W-:Y:S04]  /*1d160*/  LDGSTS.E [R3+0x33d00], desc[UR4][R48.64], P0 ;  /* 0x33d0000030037fae */ /* 0x000fe80008121844 */
[----:B------:R-:W3:Y:S04]  /*1d170*/  LDL.LU.64 R64, [R1+0x2088] ;  /* 0x0020880001407983 */ /* 0x000ee80000300a00 */
        /* <DEDUP_REMOVED lines=24> */
[----:B------:R-:W4:Y:S04]  /*1d300*/  LDL.LU.64 R4, [R1+0x2020] ;  /* 0x0020200001047983 */ /* 0x000f280000300a00 */
        /* <DEDUP_REMOVED lines=8> */
[----:B------:R-:W3:Y:S04]  /*1d390*/  LDL.LU.64 R228, [R1+0x1ff8] ;  /* 0x001ff80001e47983 */ /* 0x000ee80000300a00 */
[----:B----4-:R-:W-:Y:S04]  /*1d3a0*/  LDGSTS.E [R5+0x20200], desc[UR4][R10.64], P0 ;  /* 0x202000000a057fae */ /* 0x010fe80008121844 */
[----:B--2---:R-:W-:Y:S04]  /*1d3b0*/  LDGSTS.E [R5+0x20600], desc[UR4][R208.64], P0 ;  /* 0x20600000d0057fae */ /* 0x004fe80008121844 */
[----:B---3--:R-:W-:Y:S04]  /*1d3c0*/  LDGSTS.E [R5+0x20a00], desc[UR4][R92.64], P0 ;  /* 0x20a000005c057fae */ /* 0x008fe80008121844 */
[----:B------:R-:W2:Y:S04]  /*1d3d0*/  LDL.64 R10, [R1+0x858] ;  /* 0x00085800010a7983 */ /* 0x000ea80000100a00 */
        /* <DEDUP_REMOVED lines=21> */
[----:B------:R-:W-:Y:S01]  /*1d530*/  LDGSTS.E [R5+0x26200], desc[UR4][R48.64], P0 ;  /* 0x2620000030057fae */ /* 0x000fe20008121844 */
[----:B------:R-:W-:-:S03]  /*1d540*/  IMAD.WIDE R204, R2, 0x4, R204 ;  /* 0x0000000402cc7825 */ /* 0x000fc600078e02cc */
        /* <DEDUP_REMOVED lines=14> */
[----:B--2---:R-:W-:Y:S04]  /*1d630*/  LDGSTS.E [R5+0x31a00], desc[UR4][R10.64], P0 ;  /* 0x31a000000a057fae */ /* 0x004fe80008121844 */
        /* <DEDUP_REMOVED lines=14> */
[----:B------:R-:W3:Y:S04]  /*1d720*/  LDL.64 R10, [R1+0x8] ;  /* 0x00000800010a7983 */ /* 0x000ee80000100a00 */
        /* <DEDUP_REMOVED lines=44> */
[----:B-1----:R-:W3:Y:S04]  /*1d9f0*/  LDL.64 R222, [R1+0x850] ;  /* 0x0008500001de7983 */ /* 0x002ee80000100a00 */
[----:B------:R-:W3:Y:S04]  /*1da00*/  LDL.64 R230, [R1+0x830] ;  /* 0x0008300001e67983 */ /* 0x000ee80000100a00 */
[----:B------:R-:W3:Y:S04]  /*1da10*/  LDL.64 R216, [R1+0x810] ;  /* 0x0008100001d87983 */ /* 0x000ee80000100a00 */
[----:B------:R-:W3:Y:S04]  /*1da20*/  LDL.64 R76, [R1+0x7f0] ;  /* 0x0007f000014c7983 */ /* 0x000ee80000100a00 */
[----:B------:R-:W3:Y:S04]  /*1da30*/  LDL.64 R44, [R1+0x7d0] ;  /* 0x0007d000012c7983 */ /* 0x000ee80000100a00 */
[----:B------:R-:W3:Y:S04]  /*1da40*/  LDL.64 R138, [R1+0x7b0] ;  /* 0x0007b000018a7983 */ /* 0x000ee80000100a00 */
[----:B------:R-:W3:Y:S04]  /*1da50*/  LDL.64 R170, [R1+0x790] ;  /* 0x0007900001aa7983 */ /* 0x000ee80000100a00 */
[----:B------:R-:W3:Y:S04]  /*1da60*/  LDL.64 R36, [R1+0x770] ;  /* 0x0007700001247983 */ /* 0x000ee80000100a00 */
[----:B------:R-:W3:Y:S04]  /*1da70*/  LDL.64 R14, [R1+0x750] ;  /* 0x00075000010e7983 */ /* 0x000ee80000100a00 */
[----:B------:R-:W3:Y:S01]  /*1da80*/  LDL.64 R16, [R1+0x730] ;  /* 0x0007300001107983 */ /* 0x000ee20000100a00 */
[----:B------:R-:W-:-:S03]  /*1da90*/  IMAD.WIDE R206, R2, 0x4, R206 ;  /* 0x0000000402ce7825 */ /* 0x000fc600078e02ce */
[----:B------:R-:W3:Y:S01]  /*1daa0*/  LDL.64 R68, [R1+0x6d0] ;  /* 0x0006d00001447983 */ /* 0x000ee20000100a00 */
[----:B------:R-:W-:-:S03]  /*1dab0*/  IMAD.WIDE R250, R2, 0x4, R250 ;  /* 0x0000000402fa7825 */ /* 0x000fc600078e02fa */
[----:B------:R-:W3:Y:S01]  /*1dac0*/  LDL.64 R100, [R1+0x6b0] ;  /* 0x0006b00001647983 */ /* 0x000ee20000100a00 */
[----:B------:R-:W-:-:S03]  /*1dad0*/  IMAD.WIDE R242, R2, 0x4, R242 ;  /* 0x0000000402f27825 */ /* 0x000fc600078e02f2 */
[----:B------:R-:W3:Y:S01]  /*1dae0*/  LDL.64 R248, [R1+0x690] ;  /* 0x0006900001f87983 */ /* 0x000ee20000100a00 */
[----:B------:R-:W-:-:S03]  /*1daf0*/  IMAD.WIDE R22, R2, 0x4, R22 ;  /* 0x0000000402167825 */ /* 0x000fc600078e0216 */
[----:B------:R-:W3:Y:S04]  /*1db00*/  LDL.64 R114, [R1+0x670] ;  /* 0x0006700001727983 */ /* 0x000ee80000100a00 */
[----:B------:R-:W3:Y:S04]  /*1db10*/  LDL.64 R232, [R1+0x650] ;  /* 0x0006500001e87983 */ /* 0x000ee80000100a00 */
[----:B------:R-:W3:Y:S04]  /*1db20*/  LDL.64 R178, [R1+0x630] ;  /* 0x0006300001b27983 */ /* 0x000ee80000100a00 */
[----:B------:R-:W3:Y:S04]  /*1db30*/  LDL.64 R24, [R1+0x610] ;  /* 0x0006100001187983 */ /* 0x000ee80000100a00 */
[----:B------:R-:W3:Y:S04]  /*1db40*/  LDL.64 R146, [R1+0x5f0] ;  /* 0x0005f00001927983 */ /* 0x000ee80000100a00 */
[----:B------:R-:W3:Y:S04]  /*1db50*/  LDL.64 R240, [R1+0x5d0] ;  /* 0x0005d00001f07983 */ /* 0x000ee80000100a00 */
[----:B------:R-:W3:Y:S04]  /*1db60*/  LDL.64 R108, [R1+0x520] ;  /* 0x00052000016c7983 */ /* 0x000ee80000100a00 */
[----:B----4-:R-:W-:Y:S04]  /*1db70*/  LDGSTS.E [R6+0x20300], desc[UR4][R18.64], P0 ;  /* 0x2030000012067fae */ /* 0x010fe80008121844 */
[----:B--2---:R-:W-:Y:S04]  /*1db80*/  LDGSTS.E [R6+0x20700], desc[UR4][R200.64], P0 ;  /* 0x20700000c8067fae */ /* 0x004fe80008121844 */
[----:B---3--:R-:W-:Y:S04]  /*1db90*/  LDGSTS.E [R6+0x20b00], desc[UR4][R84.64], P0 ;  /* 0x20b0000054067fae */ /* 0x008fe80008121844 */
        /* <DEDUP_REMOVED lines=57> */
[----:B--2---:R-:W-:Y:S04]  /*1df30*/  LDGSTS.E [R6+0x34300], desc[UR4][R18.64], P0 ;  /* 0x3430000012067fae */ /* 0x004fe80008121844 */
[----:B---3--:R-:W-:Y:S04]  /*1df40*/  LDGSTS.E [R6+0x34700], desc[UR4][R10.64], P0 ;  /* 0x347000000a067fae */ /* 0x008fe80008121844 */
[----:B------:R-:W2:Y:S04]  /*1df50*/  LDL.LU.64 R18, [R1+0x1ee8] ;  /* 0x001ee80001127983 */ /* 0x000ea80000300a00 */
[----:B------:R-:W-:Y:S04]  /*1df60*/  LDGSTS.E [R6+0x34b00], desc[UR4][R68.64], P0 ;  /* 0x34b0000044067fae */ /* 0x000fe80008121844 */
[----:B------:R-:W3:Y:S04]  /*1df70*/  LDL.LU.64 R10, [R1+0x1ee0] ;  /* 0x001ee000010a7983 */ /* 0x000ee80000300a00 */
[----:B------:R1:W-:Y:S04]  /*1df80*/  LDGSTS.E [R6+0x34f00], desc[UR4][R100.64], P0 ;  /* 0x34f0000064067fae */ /* 0x0003e80008121844 */
[----:B------:R-:W-:Y:S04]  /*1df90*/  LDGSTS.E [R6+0x35300], desc[UR4][R248.64], P0 ;  /* 0x35300000f8067fae */ /* 0x000fe80008121844 */
[----:B------:R-:W-:Y:S04]  /*1dfa0*/  LDGSTS.E [R6+0x35700], desc[UR4][R114.64], P0 ;  /* 0x3570000072067fae */ /* 0x000fe80008121844 */
[----:B------:R-:W-:Y:S01]  /*1dfb0*/  LDGSTS.E [R6+0x35b00], desc[UR4][R232.64], P0 ;  /* 0x35b00000e8067fae */ /* 0x000fe20008121844 */
[----:B-1----:R-:W1:Y:S03]  /*1dfc0*/  LDC R101, c[0x0][0x230] ;  /* 0x00008c00ff657b82 */ /* 0x002e660000000800 */
[----:B------:R-:W-:Y:S04]  /*1dfd0*/  LDGSTS.E [R6+0x35f00], desc[UR4][R178.64], P0 ;  /* 0x35f00000b2067fae */ /* 0x000fe80008121844 */
[----:B------:R-:W-:Y:S01]  /*1dfe0*/  LDGSTS.E [R6+0x36300], desc[UR4][R24.64], P0 ;  /* 0x3630000018067fae */ /* 0x000fe20008121844 */
[----:B------:R-:W1:Y:S03]  /*1dff0*/  LDC R100, c[0x0][0x230] ;  /* 0x00008c00ff647b82 */ /* 0x000e660000000800 */
[----:B------:R-:W2:Y:S04]  /*1e000*/  LDL.LU.64 R232, [R1+0x9f8] ;  /* 0x0009f80001e87983 */ /* 0x000ea80000300a00 */
[----:B------:R-:W-:Y:S04]  /*1e010*/  LDGSTS.E [R6+0x36700], desc[UR4][R146.64], P0 ;  /* 0x3670000092067fae */ /* 0x000fe80008121844 */
[----:B------:R-:W2:Y:S04]  /*1e020*/  LDL.LU.64 R178, [R1+0x9f0] ;  /* 0x0009f00001b27983 */ /* 0x000ea80000300a00 */
[----:B------:R-:W-:Y:S04]  /*1e030*/  LDGSTS.E [R6+0x36b00], desc[UR4][R240.64], P0 ;  /* 0x36b00000f0067fae */ /* 0x000fe80008121844 */
[----:B------:R-:W2:Y:S04]  /*1e040*/  LDL.LU.64 R24, [R1+0x9e8] ;  /* 0x0009e80001187983 */ /* 0x000ea80000300a00 */
[----:B------:R1:W-:Y:S04]  /*1e050*/  LDGSTS.E [R6+0x36f00], desc[UR4][R108.64], P0 ;  /* 0x36f000006c067fae */ /* 0x0003e80008121844 */
[----:B------:R-:W2:Y:S01]  /*1e060*/  LDL.LU.64 R146, [R1+0x9e0] ;  /* 0x0009e00001927983 */ /* 0x000ea20000300a00 */
[----:B-1----:R-:W1:Y:S02]  /*1e070*/  LDC R109, c[0x0][0x230] ;  /* 0x00008c00ff6d7b82 */ /* 0x002e640000000800 */
[----:B-1----:R-:W-:-:S02]  /*1e080*/  VIADD R109, R109, 0xffffff5e ;  /* 0xffffff5e6d6d7836 */ /* 0x002fc40000000000 */
[----:B----4-:R-:W-:-:S04]  /*1e090*/  IMAD.WIDE R68, R4, 0x4, R44 ;  /* 0x0000000404447825 */ /* 0x010fc800078e022c */
[----:B------:R-:W1:Y:S01]  /*1e0a0*/  LDC R45, c[0x0][0x230] ;  /* 0x00008c00ff2d7b82 */ /* 0x000e620000000800 */
[----:B------:R-:W-:Y:S01]  /*1e0b0*/  IMAD.WIDE R114, R4, 0x4, R76 ;  /* 0x0000000404727825 */ /* 0x000fe200078e024c */
[----:B---3--:R-:W-:Y:S04]  /*1e0c0*/  LDGSTS.E [R6+0x37300], desc[UR4][R10.64], P0 ;  /* 0x373000000a067fae */ /* 0x008fe80008121844 */
[----:B--2---:R-:W-:Y:S04]  /*1e0d0*/  LDGSTS.E [R6+0x37700], desc[UR4][R18.64], P0 ;  /* 0x3770000012067fae */ /* 0x004fe80008121844 */
[----:B------:R-:W-:Y:S04]  /*1e0e0*/  LDGSTS.E [R6+0x37b00], desc[UR4][R16.64], P0 ;  /* 0x37b0000010067fae */ /* 0x000fe80008121844 */
[----:B------:R-:W2:Y:S04]  /*1e0f0*/  LDL.LU.64 R10, [R1+0x1ed8] ;  /* 0x001ed800010a7983 */ /* 0x000ea80000300a00 */
[----:B------:R-:W3:Y:S04]  /*1e100*/  LDL.LU.64 R18, [R1+0x1ed0] ;  /* 0x001ed00001127983 */ /* 0x000ee80000300a00 */
[----:B------:R-:W4:Y:S04]  /*1e110*/  LDL.LU.64 R16, [R1+0x1ec8] ;  /* 0x001ec80001107983 */ /* 0x000f280000300a00 */
[----:B------:R1:W-:Y:S01]  /*1e120*/  LDGSTS.E [R6+0x37f00], desc[UR4][R14.64], P0 ;  /* 0x37f000000e067fae */ /* 0x0003e20008121844 */
[----:B------:R-:W-:-:S03]  /*1e130*/  ISETP.GE.U32.AND P0, PT, R109, 0x7fffff1f, PT ;  /* 0x7fffff1f6d00780c */ /* 0x000fc60003f06070 */
[----:B------:R-:W0:Y:S01]  /*1e140*/  LDGDEPBAR ;  /* 0x00000000000079af */ /* 0x000e220000000000 */
[----:B------:R-:W-:Y:S06]  /*1e150*/  BAR.SYNC.DEFER_BLOCKING 0x0 ;  /* 0x0000000000007b1d */ /* 0x000fec0000010000 */
[----:B------:R-:W3:Y:S04]  /*1e160*/  LDL.LU.64 R14, [R1+0x1ec0] ;  /* 0x001ec000010e7983 */ /* 0x000ee80000300a00 */
[----:B------:R1:W-:Y:S04]  /*1e170*/  STL.64 [R1+0x1d50], R6 ;  /* 0x001d500601007387 */ /* 0x0003e80000100a00 */
[----:B------:R-:W4:Y:S04]  /*1e180*/  LDL.LU.64 R240, [R1+0x9d8] ;  /* 0x0009d80001f07983 */ /* 0x000f280000300a00 */
[----:B------:R-:W3:Y:S04]  /*1e190*/  LDL.LU.64 R108, [R1+0x9d0] ;  /* 0x0009d000016c7983 */ /* 0x000ee80000300a00 */
[----:B------:R2:W-:Y:S01]  /*1e1a0*/  STL.64 [R1+0x928], R114 ;  /* 0x0009287201007387 */ /* 0x0005e20000100a00 */
[----:B-1----:R-:W-:-:S03]  /*1e1b0*/  VIADD R6, R45, 0xffffff5d ;  /* 0xffffff5d2d067836 */ /* 0x002fc60000000000 */
[----:B------:R1:W-:Y:S04]  /*1e1c0*/  STL.64 [R1+0xb80], R68 ;  /* 0x000b804401007387 */ /* 0x0003e80000100a00 */
[----:B------:R-:W3:Y:S04]  /*1e1d0*/  LDL.LU.64 R76, [R1+0x9c8] ;  /* 0x0009c800014c7983 */ /* 0x000ee80000300a00 */
[----:B------:R-:W3:Y:S01]  /*1e1e0*/  LDL.LU.64 R44, [R1+0x9c0] ;  /* 0x0009c000012c7983 */ /* 0x000ee20000300a00 */
[----:B------:R-:W-:-:S04]  /*1e1f0*/  IMAD.WIDE R232, R4, 0x4, R232 ;  /* 0x0000000404e87825 */ /* 0x000fc800078e02e8 */
[C---:B------:R-:W-:Y:S01]  /*1e200*/  IMAD.WIDE R178, R4.reuse, 0x4, R178 ;  /* 0x0000000404b27825 */ /* 0x040fe200078e02b2 */
[----:B------:R1:W-:Y:S03]  /*1e210*/  STL.64 [R1+0xb78], R232 ;  /* 0x000b78e801007387 */ /* 0x0003e60000100a00 */
[----:B------:R-:W-:Y:S01]  /*1e220*/  IMAD.WIDE R248, R4, 0x4, R24 ;  /* 0x0000000404f87825 */ /* 0x000fe200078e0218 */
[----:B------:R1:W-:Y:S04]  /*1e230*/  STL.64 [R1+0xb70], R178 ;  /* 0x000b70b201007387 */ /* 0x0003e80000100a00 */
[----:B------:R-:W3:Y:S04]  /*1e240*/  LDL.LU.64 R24, [R1+0x9b8] ;  /* 0x0009b80001187983 */ /* 0x000ee80000300a00 */
[----:B------:R-:W-:Y:S01]  /*1e250*/  @!PT LDS RZ, [RZ] ;  /* 0x00000000fffff984 */ /* 0x000fe20000000800 */
[----:B------:R-:W-:Y:S01]  /*1e260*/  @!PT LDS RZ, [RZ] ;  /* 0x00000000fffff984 */ /* 0x000fe20000000800 */
[----:B------:R-:W-:Y:S01]  /*1e270*/  @!PT LDS RZ, [RZ] ;  /* 0x00000000fffff984 */ /* 0x000fe20000000800 */
[----:B--2---:R2:W-:Y:S04]  /*1e280*/  LDGSTS.E [R11+-0x40000], desc[UR4][R114.64], !P6 ;  /* 0xc0000000720b7fae */ /* 0x0045e8000f121844 */
[----:B------:R1:W-:Y:S04]  /*1e290*/  LDGSTS.E [R11+-0x3c000], desc[UR4][R68.64], !P6 ;  /* 0xc4000000440b7fae */ /* 0x0003e8000f121844 */
[----:B------:R-:W-:Y:S01]  /*1e2a0*/  LDGSTS.E [R11+-0x3fffc], desc[UR4][R232.64], !P1 ;  /* 0xc0004000e80b7fae */ /* 0x000fe2000c921844 */
[----:B--2---:R-:W2:Y:S03]  /*1e2b0*/  LDC R115, c[0x0][0x230] ;  /* 0x00008c00ff737b82 */ /* 0x004ea60000000800 */
[----:B------:R-:W-:Y:S04]  /*1e2c0*/  LDGSTS.E [R11+-0x3bffc], desc[UR4][R178.64], !P1 ;  /* 0xc4004000b20b7fae */ /* 0x000fe8000c921844 */
[----:B------:R3:W-:Y:S01]  /*1e2d0*/  LDGSTS.E [R11+-0x3fff8], desc[UR4][R248.64], !P2 ;  /* 0xc0008000f80b7fae */ /* 0x0007e2000d121844 */
[----:B------:R-:W-:Y:S01]  /*1e2e0*/  VIADD R101, R101, 0xffffff7a ;  /* 0xffffff7a65657836 */ /* 0x000fe20000000000 */
[----:B-1----:R-:W1:Y:S01]  /*1e2f0*/  LDC R69, c[0x0][0x230] ;  /* 0x00008c00ff457b82 */ /* 0x002e620000000800 */
[----:B------:R-:W-:-:S07]  /*1e300*/  IADD3 R100, R100, -0x87, RZ ;  /* 0xffffff7964647810 */ /* 0x000fce0007ffe0ff */
[----:B------:R-:W1:Y:S01]  /*1e310*/  LDC R68, c[0x0][0x230] ;  /* 0x00008c00ff447b82 */ /* 0x000e620000000800 */
[----:B--2---:R-:W-:Y:S02]  /*1e320*/  VIADD R7, R115, 0xffffff5c ;  /* 0xffffff5c73077836 */ /* 0x004fe40000000000 */
[C---:B------:R-:W-:Y:S02]  /*1e330*/  IMAD.WIDE R114, R4.reuse, 0x4, R146 ;  /* 0x0000000404727825 */ /* 0x040fe400078e0292 */
[----:B------:R-:W2:Y:S04]  /*1e340*/  LDL.LU.64 R146, [R1+0x9b0] ;  /* 0x0009b00001927983 */ /* 0x000ea80000300a00 */
[----:B------:R1:W-:Y:S04]  /*1e350*/  STL.64 [R1+0xb68], R248 ;  /* 0x000b68f801007387 */ /* 0x0003e80000100a00 */
[----:B------:R1:W-:Y:S04]  /*1e360*/  STL.64 [R1+0xb60], R114 ;  /* 0x000b607201007387 */ /* 0x0003e80000100a00 */
[----:B------:R-:W2:Y:S04]  /*1e370*/  LDL.LU.64 R232, [R1+0x9a8] ;  /* 0x0009a80001e87983 */ /* 0x000ea80000300a00 */
[----:B------:R-:W2:Y:S01]  /*1e380*/  LDL.LU.64 R178, [R1+0x9a0] ;  /* 0x0009a00001b27983 */ /* 0x000ea20000300a00 */
[----:B----4-:R-:W-:-:S03]  /*1e390*/  IMAD.WIDE R240, R4, 0x4, R240 ;  /* 0x0000000404f07825 */ /* 0x010fc600078e02f0 */
[----:B------:R4:W-:Y:S01]  /*1e3a0*/  LDGSTS.E [R11+-0x3bff8], desc[UR4][R114.64], !P2 ;  /* 0xc4008000720b7fae */ /* 0x0009e2000d121844 */
[----:B---3--:R-:W-:-:S03]  /*1e3b0*/  IMAD.WIDE R108, R4, 0x4, R108 ;  /* 0x00000004046c7825 */ /* 0x008fc600078e026c */
[----:B------:R3:W-:Y:S01]  /*1e3c0*/  STL.64 [R1+0xb58], R240 ;  /* 0x000b58f001007387 */ /* 0x0007e20000100a00 */
[----:B-1----:R-:W-:-:S03]  /*1e3d0*/  IMAD.WIDE R248, R4, 0x4, R76 ;  /* 0x0000000404f87825 */ /* 0x002fc600078e024c */
[----:B------:R1:W-:Y:S01]  /*1e3e0*/  STL.64 [R1+0xb50], R108 ;  /* 0x000b506c01007387 */ /* 0x0003e20000100a00 */
[----:B----4-:R-:W-:-:S03]  /*1e3f0*/  IMAD.WIDE R114, R4, 0x4, R44 ;  /* 0x0000000404727825 */ /* 0x010fc600078e022c */
[----:B------:R-:W4:Y:S04]  /*1e400*/  LDL.LU.64 R76, [R1+0x998] ;  /* 0x00099800014c7983 */ /* 0x000f280000300a00 */
[----:B------:R-:W4:Y:S04]  /*1e410*/  LDL.LU.64 R44, [R1+0x990] ;  /* 0x00099000012c7983 */ /* 0x000f280000300a00 */
[----:B------:R2:W-:Y:S04]  /*1e420*/  STL.64 [R1+0xb48], R248 ;  /* 0x000b48f801007387 */ /* 0x0005e80000100a00 */
[----:B------:R-:W-:Y:S04]  /*1e430*/  LDGSTS.E [R11+-0x3fff4], desc[UR4][R240.64], !P4 ;  /* 0xc000c000f00b7fae */ /* 0x000fe8000e121844 */
[----:B------:R2:W-:Y:S04]  /*1e440*/  STL.64 [R1+0xb40], R114 ;  /* 0x000b407201007387 */ /* 0x0005e80000100a00 */
[----:B------:R-:W-:Y:S04]  /*1e450*/  LDGSTS.E [R11+-0x3bff4], desc[UR4][R108.64], !P4 ;  /* 0xc400c0006c0b7fae */ /* 0x000fe8000e121844 */
[----:B---3--:R-:W3:Y:S01]  /*1e460*/  LDL.LU.64 R240, [R1+0x988] ;  /* 0x0009880001f07983 */ /* 0x008ee20000300a00 */
[----:B------:R-:W-:-:S03]  /*1e470*/  IMAD.WIDE R24, R4, 0x4, R24 ;  /* 0x0000000404187825 */ /* 0x000fc600078e0218 */
[----:B------:R2:W-:Y:S04]  /*1e480*/  LDGSTS.E [R11+-0x38000], desc[UR4][R248.64], !P5 ;  /* 0xc8000000f80b7fae */ /* 0x0005e8000e921844 */
[----:B-1----:R-:W3:Y:S04]  /*1e490*/  LDL.LU.64 R108, [R1+0x980] ;  /* 0x00098000016c7983 */ /* 0x002ee80000300a00 */
[----:B------:R1:W-:Y:S04]  /*1e4a0*/  LDGSTS.E [R11+-0x34000], desc[UR4][R114.64], !P5 ;  /* 0xcc000000720b7fae */ /* 0x0003e8000e921844 */
[----:B------:R4:W-:Y:S04]  /*1e4b0*/  STL.64 [R1+0xb38], R24 ;  /* 0x000b381801007387 */ /* 0x0009e80000100a00 */
[----:B------:R-:W-:Y:S01]  /*1e4c0*/  LDGSTS.E [R11+-0x37ffc], desc[UR4][R24.64], !P0 ;  /* 0xc8004000180b7fae */ /* 0x000fe2000c121844 */
[----:B------:R-:W-:-:S02]  /*1e4d0*/  ISETP.GE.U32.AND P6, PT, R6, 0x7fffff1e, PT ;  /* 0x7fffff1e0600780c */ /* 0x000fc40003fc6070 */
[----:B------:R-:W-:Y:S01]  /*1e4e0*/  ISETP.GE.U32.AND P1, PT, R7, 0x7fffff1d, PT ;  /* 0x7fffff1d0700780c */ /* 0x000fe20003f26070 */
[----:B--2---:R-:W-:-:S04]  /*1e4f0*/  IMAD.WIDE R146, R4, 0x4, R146 ;  /* 0x0000000404927825 */ /* 0x004fc800078e0292 */
[C---:B------:R-:W-:Y:S01]  /*1e500*/  IMAD.WIDE R248, R4.reuse, 0x4, R232 ;  /* 0x0000000404f87825 */ /* 0x040fe200078e02e8 */
[----:B------:R2:W-:Y:S03]  /*1e510*/  STL.64 [R1+0xb30], R146 ;  /* 0x000b309201007387 */ /* 0x0005e60000100a00 */
[C---:B-1----:R-:W-:Y:S01]  /*1e520*/  IMAD.WIDE R114, R4.reuse, 0x4, R178 ;  /* 0x0000000404727825 */ /* 0x042fe200078e02b2 */
[----:B------:R-:W3:Y:S03]  /*1e530*/  LDL.LU.64 R232, [R1+0x978] ;  /* 0x0009780001e87983 */ /* 0x000ee60000300a00 */
[C---:B----4-:R-:W-:Y:S01]  /*1e540*/  IMAD.WIDE R76, R4.reuse, 0x4, R76 ;  /* 0x00000004044c7825 */ /* 0x050fe200078e024c */
[----:B------:R-:W4:Y:S03]  /*1e550*/  LDL.LU.64 R178, [R1+0x970] ;  /* 0x0009700001b27983 */ /* 0x000f260000300a00 */
[----:B------:R-:W-:Y:S01]  /*1e560*/  IMAD.WIDE R44, R4, 0x4, R44 ;  /* 0x00000004042c7825 */ /* 0x000fe200078e022c */
[----:B------:R3:W-:Y:S01]  /*1e570*/  STL.64 [R1+0xb28], R248 ;  /* 0x000b28f801007387 */ /* 0x0007e20000100a00 */
[----:B------:R-:W-:Y:S01]  /*1e580*/  ISETP.GE.U32.AND P4, PT, R101, 0x7fffff3b, PT ;  /* 0x7fffff3b6500780c */ /* 0x000fe20003f86070 */
[----:B------:R-:W1:Y:S02]  /*1e590*/  LDC R7, c[0x0][0x230] ;  /* 0x00008c00ff077b82 */ /* 0x000e640000000800 */
[----:B------:R3:W-:Y:S04]  /*1e5a0*/  STL.64 [R1+0xb20], R114 ;  /* 0x000b207201007387 */ /* 0x0007e80000100a00 */
[----:B------:R-:W4:Y:S01]  /*1e5b0*/  LDL.LU.64 R24, [R1+0x968] ;  /* 0x0009680001187983 */ /* 0x000f220000300a00 */
[----:B------:R-:W-:Y:S01]  /*1e5c0*/  VIADD R6, R252, 0xffffff7b ;  /* 0xffffff7bfc067836 */ /* 0x000fe20000000000 */
[----:B------:R-:W-:Y:S01]  /*1e5d0*/  ISETP.GE.U32.AND P5, PT, R100, 0x7fffff3a, PT ;  /* 0x7fffff3a6400780c */ /* 0x000fe20003fa6070 */
[----:B------:R-:W-:Y:S01]  /*1e5e0*/  VIADD R69, R69, 0xffffff78 ;  /* 0xffffff7845457836 */ /* 0x000fe20000000000 */
[----:B------:R-:W-:Y:S01]  /*1e5f0*/  LDGSTS.E [R11+-0x33ffc], desc[UR4][R146.64], !P0 ;  /* 0xcc004000920b7fae */ /* 0x000fe2000c121844 */
[----:B------:R-:W-:Y:S01]  /*1e600*/  VIADD R68, R68, 0xffffff5b ;  /* 0xffffff5b44447836 */ /* 0x000fe20000000000 */
[----:B------:R-:W-:Y:S01]  /*1e610*/  ISETP.GE.U32.AND P2, PT, R6, 0x7fffff3c, PT ;  /* 0x7fffff3c0600780c */ /* 0x000fe20003f46070 */
[----:B------:R-:W1:Y:S01]  /*1e620*/  LDC R101, c[0x0][0x230] ;  /* 0x00008c00ff657b82 */ /* 0x000e620000000800 */
[----:B------:R3:W-:Y:S04]  /*1e630*/  LDGSTS.E [R11+-0x37ff8], desc[UR4][R248.64], !P6 ;  /* 0xc8008000f80b7fae */ /* 0x0007e8000f121844 */
[----:B------:R3:W-:Y:S03]  /*1e640*/  LDGSTS.E [R11+-0x33ff8], desc[UR4][R114.64], !P6 ;  /* 0xcc008000720b7fae */ /* 0x0007e6000f121844 */
[----:B------:R-:W1:Y:S01]  /*1e650*/  LDC R100, c[0x0][0x230] ;  /* 0x00008c00ff647b82 */ /* 0x000e620000000800 */
[----:B--2---:R-:W2:Y:S01]  /*1e660*/  LDL.LU.64 R146, [R1+0x960] ;  /* 0x0009600001927983 */ /* 0x004ea20000300a00 */
[----:B---3--:R-:W-:-:S03]  /*1e670*/  IMAD.WIDE R248, R4, 0x4, R240 ;  /* 0x0000000404f87825 */ /* 0x008fc600078e02f0 */
[----:B------:R3:W-:Y:S01]  /*1e680*/  STL.64 [R1+0xb18], R76 ;  /* 0x000b184c01007387 */ /* 0x0007e20000100a00 */
[----:B------:R-:W-:Y:S02]  /*1e690*/  ISETP.GE.U32.AND P0, PT, R69, 0x7fffff39, PT ;  /* 0x7fffff394500780c */ /* 0x000fe40003f06070 */
[----:B------:R-:W2:Y:S01]  /*1e6a0*/  LDC R6, c[0x0][0x230] ;  /* 0x00008c00ff067b82 */ /* 0x000ea20000000800 */
[C---:B------:R-:W-:Y:S01]  /*1e6b0*/  IMAD.WIDE R114, R4.reuse, 0x4, R108 ;  /* 0x0000000404727825 */ /* 0x040fe200078e026c */
[----:B------:R3:W-:Y:S04]  /*1e6c0*/  STL.64 [R1+0xb10], R44 ;  /* 0x000b102c01007387 */ /* 0x0007e80000100a00 */
[----:B------:R-:W2:Y:S01]  /*1e6d0*/  LDL.LU.64 R240, [R1+0x958] ;  /* 0x0009580001f07983 */ /* 0x000ea20000300a00 */
[----:B------:R-:W-:-:S03]  /*1e6e0*/  IMAD.WIDE R232, R4, 0x4, R232 ;  /* 0x0000000404e87825 */ /* 0x000fc600078e02e8 */
[----:B------:R-:W2:Y:S01]  /*1e6f0*/  LDL.LU.64 R108, [R1+0x950] ;  /* 0x00095000016c7983 */ /* 0x000ea20000300a00 */
[----:B----4-:R-:W-:-:S03]  /*1e700*/  IMAD.WIDE R178, R4, 0x4, R178 ;  /* 0x0000000404b27825 */ /* 0x010fc600078e02b2 */
[----:B------:R4:W-:Y:S01]  /*1e710*/  STL.64 [R1+0xb08], R248 ;  /* 0x000b08f801007387 */ /* 0x0009e20000100a00 */
[----:B------:R-:W-:Y:S01]  /*1e720*/  ISETP.GE.U32.AND P6, PT, R68, 0x7fffff1c, PT ;  /* 0x7fffff1c4400780c */ /* 0x000fe20003fc6070 */
[----:B------:R-:W2:Y:S02]  /*1e730*/  LDC R69, c[0x0][0x230] ;  /* 0x00008c00ff457b82 */ /* 0x000ea40000000800 */
[----:B------:R-:W-:Y:S04]  /*1e740*/  LDGSTS.E [R11+-0x37ff4], desc[UR4][R76.64], !P1 ;  /* 0xc800c0004c0b7fae */ /* 0x000fe8000c921844 */
[----:B------:R2:W-:Y:S01]  /*1e750*/  STL.64 [R1+0xb00], R114 ;  /* 0x000b007201007387 */ /* 0x0005e20000100a00 */
[----:B-1----:R-:W-:Y:S01]  /*1e760*/  VIADD R7, R7, 0xffffff5a ;  /* 0xffffff5a07077836 */ /* 0x002fe20000000000 */
[----:B------:R-:W1:Y:S02]  /*1e770*/  LDC R68, c[0x0][0x230] ;  /* 0x00008c00ff447b82 */ /* 0x000e640000000800 */
[----:B------:R-:W-:Y:S04]  /*1e780*/  LDGSTS.E [R11+-0x33ff4], desc[UR4][R44.64], !P1 ;  /* 0xcc00c0002c0b7fae */ /* 0x000fe8000c921844 */
[----:B---3--:R-:W3:Y:S04]  /*1e790*/  LDL.LU.64 R76, [R1+0x948] ;  /* 0x00094800014c7983 */ /* 0x008ee80000300a00 */
[----:B------:R4:W-:Y:S04]  /*1e7a0*/  LDGSTS.E [R14+-0x40000], desc[UR4][R248.64], !P2 ;  /* 0xc0000000f80e7fae */ /* 0x0009e8000d121844 */
[----:B------:R-:W3:Y:S04]  /*1e7b0*/  LDL.LU.64 R44, [R1+0x940] ;  /* 0x00094000012c7983 */ /* 0x000ee80000300a00 */
[----:B------:R2:W-:Y:S01]  /*1e7c0*/  LDGSTS.E [R14+-0x3c000], desc[UR4][R114.64], !P2 ;  /* 0xc4000000720e7fae */ /* 0x0005e2000d121844 */
[----:B----4-:R-:W-:-:S03]  /*1e7d0*/  IMAD.WIDE R248, R4, 0x4, R24 ;  /* 0x0000000404f87825 */ /* 0x010fc600078e0218 */
[----:B------:R4:W-:Y:S04]  /*1e7e0*/  STL.64 [R1+0xaf8], R232 ;  /* 0x000af8e801007387 */ /* 0x0009e80000100a00 */
[----:B------:R1:W-:Y:S01]  /*1e7f0*/  STL.64 [R1+0xaf0], R178 ;  /* 0x000af0b201007387 */ /* 0x0003e20000100a00 */
[----:B--2---:R-:W-:-:S03]  /*1e800*/  IMAD.WIDE R114, R4, 0x4, R146 ;  /* 0x0000000404727825 */ /* 0x004fc600078e0292 */
[----:B------:R-:W2:Y:S04]  /*1e810*/  LDL.LU.64 R24, [R1+0x938] ;  /* 0x0009380001187983 */ /* 0x000ea80000300a00 */
[----:B------:R-:W2:Y:S04]  /*1e820*/  LDL.LU.64 R146, [R1+0x930] ;  /* 0x0009300001927983 */ /* 0x000ea80000300a00 */
[----:B------:R3:W-:Y:S04]  /*1e830*/  STL.64 [R1+0xae8], R248 ;  /* 0x000ae8f801007387 */ /* 0x0007e80000100a00 */
[----:B------:R-:W-:Y:S04]  /*1e840*/  LDGSTS.E [R14+-0x3fffc], desc[UR4][R232.64], !P4 ;  /* 0xc0004000e80e7fae */ /* 0x000fe8000e121844 */
[----:B------:R3:W-:Y:S04]  /*1e850*/  STL.64 [R1+0xae0], R114 ;  /* 0x000ae07201007387 */ /* 0x0007e80000100a00 */
[----:B------:R-:W-:Y:S04]  /*1e860*/  LDGSTS.E [R14+-0x3bffc], desc[UR4][R178.64], !P4 ;  /* 0xc4004000b20e7fae */ /* 0x000fe8000e121844 */
[----:B----4-:R-:W4:Y:S01]  /*1e870*/  LDL.LU.64 R232, [R1+0x920] ;  /* 0x0009200001e87983 */ /* 0x010f220000300a00 */
[----:B------:R-:W-:-:S03]  /*1e880*/  IMAD.WIDE R240, R4, 0x4, R240 ;  /* 0x0000000404f07825 */ /* 0x000fc600078e02f0 */
[----:B------:R3:W-:Y:S04]  /*1e890*/  LDGSTS.E [R14+-0x3fff8], desc[UR4][R248.64], !P5 ;  /* 0xc0008000f80e7fae */ /* 0x0007e8000e921844 */
[----:B-1----:R-:W4:Y:S04]  /*1e8a0*/  LDL.LU.64 R178, [R1+0x918] ;  /* 0x0009180001b27983 */ /* 0x002f280000300a00 */
[----:B------:R1:W-:Y:S04]  /*1e8b0*/  LDGSTS.E [R14+-0x3bff8], desc[UR4][R114.64], !P5 ;  /* 0xc4008000720e7fae */ /* 0x0003e8000e921844 */
[----:B------:R1:W-:Y:S04]  /*1e8c0*/  STL.64 [R1+0xad8], R240 ;  /* 0x000ad8f001007387 */ /* 0x0003e80000100a00 */
[----:B------:R-:W-:Y:S01]  /*1e8d0*/  LDGSTS.E [R14+-0x3fff4], desc[UR4][R240.64], !P0 ;  /* 0xc000c000f00e7fae */ /* 0x000fe2000c121844 */
[----:B------:R-:W-:-:S05]  /*1e8e0*/  IMAD.WIDE R108, R4, 0x4, R108 ;  /* 0x00000004046c7825 */ /* 0x000fca00078e026c */
[----:B------:R1:W-:Y:S04]  /*1e8f0*/  STL.64 [R1+0xad0], R108 ;  /* 0x000ad06c01007387 */ /* 0x0003e80000100a00 */
[----:B------:R-:W-:Y:S01]  /*1e900*/  LDGSTS.E [R14+-0x3bff4], desc[UR4][R108.64], !P0 ;  /* 0xc400c0006c0e7fae */ /* 0x000fe2000c121844 */
[----:B---3--:R-:W-:-:S03]  /*1e910*/  IMAD.WIDE R248, R4, 0x4, R76 ;  /* 0x0000000404f87825 */ /* 0x008fc600078e024c */
[----:B------:R-:W3:Y:S01]  /*1e920*/  LDL.LU.64 R76, [R1+0x910] ;  /* 0x00091000014c7983 */ /* 0x000ee20000300a00 */
[----:B------:R-:W-:Y:S01]  /*1e930*/  ISETP.GE.U32.AND P1, PT, R7, 0x7fffff1b, PT ;  /* 0x7fffff1b0700780c */ /* 0x000fe20003f26070 */
[----:B------:R-:W-:Y:S01]  /*1e940*/  VIADD R6, R6, 0xffffff59 ;  /* 0xffffff5906067836 */ /* 0x000fe20000000000 */
[----:B------:R-:W3:Y:S01]  /*1e950*/  LDC R7, c[0x0][0x230] ;  /* 0x00008c00ff077b82 */ /* 0x000ee20000000800 */
[----:B------:R4:W-:Y:S01]  /*1e960*/  LDGSTS.E [R14+-0x38000], desc[UR4][R248.64], !P6 ;  /* 0xc8000000f80e7fae */ /* 0x0009e2000f121844 */
[----:B-1----:R-:W-:-:S03]  /*1e970*/  IMAD.WIDE R114, R4, 0x4, R44 ;  /* 0x0000000404727825 */ /* 0x002fc600078e022c */
[----:B------:R-:W3:Y:S04]  /*1e980*/  LDL.LU.64 R44, [R1+0x908] ;  /* 0x00090800012c7983 */ /* 0x000ee80000300a00 */
[----:B------:R4:W-:Y:S04]  /*1e990*/  STL.64 [R1+0xac8], R248 ;  /* 0x000ac8f801007387 */ /* 0x0009e80000100a00 */
[----:B------:R1:W-:Y:S04]  /*1e9a0*/  STL.64 [R1+0xac0], R114 ;  /* 0x000ac07201007387 */ /* 0x0003e80000100a00 */
[----:B------:R-:W3:Y:S04]  /*1e9b0*/  LDL.LU.64 R240, [R1+0x900] ;  /* 0x0009000001f07983 */ /* 0x000ee80000300a00 */
[----:B------:R-:W3:Y:S01]  /*1e9c0*/  LDL.LU.64 R108, [R1+0x8f8] ;  /* 0x0008f800016c7983 */ /* 0x000ee20000300a00 */
[----:B--2---:R-:W-:-:S03]  /*1e9d0*/  IMAD.WIDE R24, R4, 0x4, R24 ;  /* 0x0000000404187825 */ /* 0x004fc600078e0218 */
[----:B------:R1:W-:Y:S01]  /*1e9e0*/  LDGSTS.E [R14+-0x34000], desc[UR4][R114.64], !P6 ;  /* 0xcc000000720e7fae */ /* 0x0003e2000f121844 */
[----:B------:R-:W-:-:S03]  /*1e9f0*/  IMAD.WIDE R146, R4, 0x4, R146 ;  /* 0x0000000404927825 */ /* 0x000fc600078e0292 */
[----:B------:R2:W-:Y:S04]  /*1ea00*/  STL.64 [R1+0xab8], R24 ;  /* 0x000ab81801007387 */ /* 0x0005e80000100a00 */
[----:B------:R2:W-:Y:S04]  /*1ea10*/  STL.64 [R1+0xab0], R146 ;  /* 0x000ab09201007387 */ /* 0x0005e80000100a00 */
[----:B------:R-:W-:Y:S04]  /*1ea20*/  LDGSTS.E [R14+-0x37ffc], desc[UR4][R24.64], !P1 ;  /* 0xc8004000180e7fae */ /* 0x000fe8000c921844 */
[----:B------:R-:W-:Y:S01]  /*1ea30*/  LDGSTS.E [R14+-0x33ffc], desc[UR4][R146.64], !P1 ;  /* 0xcc004000920e7fae */ /* 0x000fe2000c921844 */
[----:B----4-:R-:W-:-:S03]  /*1ea40*/  IMAD.WIDE R248, R4, 0x4, R232 ;  /* 0x0000000404f87825 */ /* 0x010fc600078e02e8 */
[----:B------:R-:W4:Y:S01]  /*1ea50*/  LDL.LU.64 R232, [R1+0x8f0] ;  /* 0x0008f00001e87983 */ /* 0x000f220000300a00 */
[----:B-1----:R-:W-:-:S03]  /*1ea60*/  IMAD.WIDE R114, R4, 0x4, R178 ;  /* 0x0000000404727825 */ /* 0x002fc600078e02b2 */
[----:B------:R-:W4:Y:S04]  /*1ea70*/  LDL.LU.64 R178, [R1+0x8e8] ;  /* 0x0008e80001b27983 */ /* 0x000f280000300a00 */
[----:B------:R1:W-:Y:S04]  /*1ea80*/  STL.64 [R1+0xaa8], R248 ;  /* 0x000aa8f801007387 */ /* 0x0003e80000100a00 */
[----:B------:R1:W-:Y:S04]  /*1ea90*/  STL.64 [R1+0xaa0], R114 ;  /* 0x000aa07201007387 */ /* 0x0003e80000100a00 */
[----:B--2---:R-:W2:Y:S04]  /*1eaa0*/  LDL.LU.64 R24, [R1+0x8e0] ;  /* 0x0008e00001187983 */ /* 0x004ea80000300a00 */
[----:B------:R-:W2:Y:S01]  /*1eab0*/  LDL.LU.64 R146, [R1+0x8d8] ;  /* 0x0008d80001927983 */ /* 0x000ea20000300a00 */
[----:B------:R-:W-:Y:S01]  /*1eac0*/  ISETP.GE.U32.AND P2, PT, R6, 0x7fffff1a, PT ;  /* 0x7fffff1a0600780c */ /* 0x000fe20003f46070 */
[----:B------:R-:W-:Y:S01]  /*1ead0*/  VIADD R101, R101, 0xffffff58 ;  /* 0xffffff5865657836 */ /* 0x000fe20000000000 */
[----:B------:R-:W4:Y:S04]  /*1eae0*/  LDC R6, c[0x0][0x230] ;  /* 0x00008c00ff067b82 */ /* 0x000f280000000800 */
[----:B------:R-:W-:Y:S01]  /*1eaf0*/  ISETP.GE.U32.AND P4, PT, R101, 0x7fffff19, PT ;  /* 0x7fffff196500780c */ /* 0x000fe20003f86070 */
[----:B---3--:R-:W-:-:S06]  /*1eb00*/  IMAD.WIDE R76, R4, 0x4, R76 ;  /* 0x00000004044c7825 */ /* 0x008fcc00078e024c */
[----:B------:R1:W-:Y:S01]  /*1eb10*/  LDGSTS.E [R14+-0x37ff8], desc[UR4][R248.64], !P2 ;  /* 0xc8008000f80e7fae */ /* 0x0003e2000d121844 */
[----:B------:R-:W3:Y:S03]  /*1eb20*/  LDC R101, c[0x0][0x230] ;  /* 0x00008c00ff657b82 */ /* 0x000ee60000000800 */
[----:B------:R1:W-:Y:S01]  /*1eb30*/  LDGSTS.E [R14+-0x33ff8], desc[UR4][R114.64], !P2 ;  /* 0xcc008000720e7fae */ /* 0x0003e2000d121844 */
[----:B------:R-:W-:-:S03]  /*1eb40*/  IMAD.WIDE R44, R4, 0x4, R44 ;  /* 0x00000004042c7825 */ /* 0x000fc600078e022c */
[----:B------:R1:W-:Y:S04]  /*1eb50*/  STL.64 [R1+0xa98], R76 ;  /* 0x000a984c01007387 */ /* 0x0003e80000100a00 */
[----:B------:R3:W-:Y:S04]  /*1eb60*/  STL.64 [R1+0xa90], R44 ;  /* 0x000a902c01007387 */ /* 0x0007e80000100a00 */
[----:B------:R-:W-:Y:S01]  /*1eb70*/  LDGSTS.E [R14+-0x37ff4], desc[UR4][R76.64], !P4 ;  /* 0xc800c0004c0e7fae */ /* 0x000fe2000e121844 */
[----:B-1----:R-:W-:-:S03]  /*1eb80*/  IMAD.WIDE R248, R4, 0x4, R240 ;  /* 0x0000000404f87825 */ /* 0x002fc600078e02f0 */
[----:B------:R-:W-:Y:S01]  /*1eb90*/  LDGSTS.E [R14+-0x33ff4], desc[UR4][R44.64], !P4 ;  /* 0xcc00c0002c0e7fae */ /* 0x000fe2000e121844 */
[----:B------:R-:W-:-:S03]  /*1eba0*/  IMAD.WIDE R114, R4, 0x4, R108 ;  /* 0x0000000404727825 */ /* 0x000fc600078e026c */
[----:B------:R-:W2:Y:S04]  /*1ebb0*/  LDL.LU.64 R240, [R1+0x8d0] ;  /* 0x0008d00001f07983 */ /* 0x000ea80000300a00 */
[----:B------:R-:W2:Y:S04]  /*1ebc0*/  LDL.LU.64 R108, [R1+0x8c8] ;  /* 0x0008c800016c7983 */ /* 0x000ea80000300a00 */
[----:B------:R2:W-:Y:S04]  /*1ebd0*/  STL.64 [R1+0xa88], R248 ;  /* 0x000a88f801007387 */ /* 0x0005e80000100a00 */
[----:B------:R1:W-:Y:S04]  /*1ebe0*/  STL.64 [R1+0xa80], R114 ;  /* 0x000a807201007387 */ /* 0x0003e80000100a00 */
[----:B------:R-:W2:Y:S04]  /*1ebf0*/  LDL.LU.64 R76, [R1+0x8c0] ;  /* 0x0008c000014c7983 */ /* 0x000ea80000300a00 */
[----:B---3--:R-:W3:Y:S01]  /*1ec00*/  LDL.LU.64 R44, [R1+0x8b8] ;  /* 0x0008b800012c7983 */ /* 0x008ee20000300a00 */
[----:B------:R-:W-:-:S02]  /*1ec10*/  VIADD R100, R100, 0xffffff77 ;  /* 0xffffff7764647836 */ /* 0x000fc40000000000 */
[----:B------:R-:W-:-:S03]  /*1ec20*/  VIADD R69, R69, 0xffffff76 ;  /* 0xffffff7645457836 */ /* 0x000fc60000000000 */
[----:B------:R-:W-:Y:S02]  /*1ec30*/  ISETP.GE.U32.AND P5, PT, R100, 0x7fffff38, PT ;  /* 0x7fffff386400780c */ /* 0x000fe40003fa6070 */
[----:B------:R-:W-:Y:S01]  /*1ec40*/  ISETP.GE.U32.AND P0, PT, R69, 0x7fffff37, PT ;  /* 0x7fffff374500780c */ /* 0x000fe20003f06070 */
[----:B----4-:R-:W-:-:S04]  /*1ec50*/  IMAD.WIDE R232, R4, 0x4, R232 ;  /* 0x0000000404e87825 */ /* 0x010fc800078e02e8 */
[----:B------:R-:W-:Y:S01]  /*1ec60*/  IMAD.WIDE R178, R4, 0x4, R178 ;  /* 0x0000000404b27825 */ /* 0x000fe200078e02b2 */
[----:B------:R4:W-:Y:S03]  /*1ec70*/  STL.64 [R1+0xa78], R232 ;  /* 0x000a78e801007387 */ /* 0x0009e60000100a00 */
[----:B------:R-:W-:Y:S02]  /*1ec80*/  VIADD R68, R68, 0xffffff75 ;  /* 0xffffff7544447836 */ /* 0x000fe40000000000 */
[----:B------:R-:W-:Y:S01]  /*1ec90*/  VIADD R7, R7, 0xffffff74 ;  /* 0xffffff7407077836 */ /* 0x000fe20000000000 */
[----:B------:R2:W-:Y:S01]  /*1eca0*/  LDGSTS.E [R15+-0x40000], desc[UR4][R248.64], !P5 ;  /* 0xc0000000f80f7fae */ /* 0x0005e2000e921844 */
[----:B------:R-:W-:Y:S01]  /*1ecb0*/  IADD3 R6, R6, -0xa9, RZ ;  /* 0xffffff5706067810 */ /* 0x000fe20007ffe0ff */
[----:B------:R-:W-:Y:S01]  /*1ecc0*/  VIADD R101, R101, 0xffffff56 ;  /* 0xffffff5665657836 */ /* 0x000fe20000000000 */
[----:B------:R-:W3:Y:S01]  /*1ecd0*/  LDC R100, c[0x0][0x230] ;  /* 0x00008c00ff647b82 */ /* 0x000ee20000000800 */
[----:B------:R1:W-:Y:S04]  /*1ece0*/  LDGSTS.E [R15+-0x3c000], desc[UR4][R114.64], !P5 ;  /* 0xc4000000720f7fae */ /* 0x0003e8000e921844 */
[----:B------:R4:W-:Y:S03]  /*1ecf0*/  STL.64 [R1+0xa70], R178 ;  /* 0x000a70b201007387 */ /* 0x0009e60000100a00 */
[----:B------:R-:W3:Y:S01]  /*1ed00*/  LDC R69, c[0x0][0x230] ;  /* 0x00008c00ff457b82 */ /* 0x000ee20000000800 */
[C---:B--2---:R-:W-:Y:S01]  /*1ed10*/  IMAD.WIDE R248, R4.reuse, 0x4, R24 ;  /* 0x0000000404f87825 */ /* 0x044fe200078e0218 */
[----:B------:R-:W-:Y:S03]  /*1ed20*/  LDGSTS.E [R15+-0x3fffc], desc[UR4][R232.64], !P0 ;  /* 0xc0004000e80f7fae */ /* 0x000fe6000c121844 */
[----:B-1----:R-:W-:Y:S01]  /*1ed30*/  IMAD.WIDE R114, R4, 0x4, R146 ;  /* 0x0000000404727825 */ /* 0x002fe200078e0292 */
[----:B------:R-:W-:Y:S04]  /*1ed40*/  LDGSTS.E [R15+-0x3bffc], desc[UR4][R178.64], !P0 ;  /* 0xc4004000b20f7fae */ /* 0x000fe8000c121844 */
[----:B------:R-:W2:Y:S04]  /*1ed50*/  LDL.LU.64 R146, [R1+0x8b0] ;  /* 0x0008b00001927983 */ /* 0x000ea80000300a00 */
[----:B------:R-:W2:Y:S04]  /*1ed60*/  LDL.LU.64 R24, [R1+0x8a8] ;  /* 0x0008a80001187983 */ /* 0x000ea80000300a00 */
[----:B------:R1:W-:Y:S04]  /*1ed70*/  STL.64 [R1+0xa68], R248 ;  /* 0x000a68f801007387 */ /* 0x0003e80000100a00 */
[----:B------:R1:W-:Y:S04]  /*1ed80*/  STL.64 [R1+0xa60], R114 ;  /* 0x000a607201007387 */ /* 0x0003e80000100a00 */
[----:B----4-:R-:W4:Y:S04]  /*1ed90*/  LDL.LU.64 R232, [R1+0x8a0] ;  /* 0x0008a00001e87983 */ /* 0x010f280000300a00 */
[----:B------:R-:W4:Y:S01]  /*1eda0*/  LDL.LU.64 R178, [R1+0x898] ;  /* 0x0008980001b27983 */ /* 0x000f220000300a00 */
[----:B------:R-:W-:-:S02]  /*1edb0*/  ISETP.GE.U32.AND P6, PT, R68, 0x7fffff36, PT ;  /* 0x7fffff364400780c */ /* 0x000fc40003fc6070 */
[----:B------:R-:W-:Y:S01]  /*1edc0*/  ISETP.GE.U32.AND P1, PT, R7, 0x7fffff35, PT ;  /* 0x7fffff350700780c */ /* 0x000fe20003f26070 */
[----:B------:R-:W-:-:S10]  /*1edd0*/  IMAD.WIDE R240, R4, 0x4, R240 ;  /* 0x0000000404f07825 */ /* 0x000fd400078e02f0 */
[----:B------:R1:W-:Y:S01]  /*1ede0*/  LDGSTS.E [R15+-0x3fff8], desc[UR4][R248.64], !P6 ;  /* 0xc0008000f80f7fae */ /* 0x0003e2000f121844 */
[----:B------:R-:W-:-:S03]  /*1edf0*/  IMAD.WIDE R108, R4, 0x4, R108 ;  /* 0x00000004046c7825 */ /* 0x000fc600078e026c */
[----:B------:R1:W-:Y:S01]  /*1ee00*/  LDGSTS.E [R15+-0x3bff8], desc[UR4][R114.64], !P6 ;  /* 0xc4008000720f7fae */ /* 0x0003e2000f121844 */
[----:B------:R-:W-:Y:S01]  /*1ee10*/  ISETP.GE.U32.AND P2, PT, R6, 0x7fffff18, PT ;  /* 0x7fffff180600780c */ /* 0x000fe20003f46070 */
[----:B------:R-:W4:Y:S02]  /*1ee20*/  LDC R68, c[0x0][0x230] ;  /* 0x00008c00ff447b82 */ /* 0x000f240000000800 */
[----:B------:R1:W-:Y:S04]  /*1ee30*/  STL.64 [R1+0xa58], R240 ;  /* 0x000a58f001007387 */ /* 0x0003e80000100a00 */
[----:B------:R2:W-:Y:S01]  /*1ee40*/  STL.64 [R1+0xa50], R108 ;  /* 0x000a506c01007387 */ /* 0x0005e20000100a00 */
[----:B------:R-:W-:Y:S01]  /*1ee50*/  ISETP.GE.U32.AND P4, PT, R101, 0x7fffff17, PT ;  /* 0x7fffff176500780c */ /* 0x000fe20003f86070 */
[----:B---3--:R-:W-:Y:S01]  /*1ee60*/  VIADD R100, R100, 0xffffff55 ;  /* 0xffffff5564647836 */ /* 0x008fe20000000000 */
[----:B------:R-:W3:Y:S01]  /*1ee70*/  LDC R7, c[0x0][0x230] ;  /* 0x00008c00ff077b82 */ /* 0x000ee20000000800 */
[C---:B-1----:R-:W-:Y:S01]  /*1ee80*/  IMAD.WIDE R248, R4.reuse, 0x4, R76 ;  /* 0x0000000404f87825 */ /* 0x042fe200078e024c */
[----:B------:R-:W-:Y:S03]  /*1ee90*/  LDGSTS.E [R15+-0x3fff4], desc[UR4][R240.64], !P1 ;  /* 0xc000c000f00f7fae */ /* 0x000fe6000c921844 */
[C---:B------:R-:W-:Y:S01]  /*1eea0*/  IMAD.WIDE R114, R4.reuse, 0x4, R44 ;  /* 0x0000000404727825 */ /* 0x040fe200078e022c */
[----:B------:R-:W3:Y:S02]  /*1eeb0*/  LDL.LU.64 R76, [R1+0x890] ;  /* 0x00089000014c7983 */ /* 0x000ee40000300a00 */
[----:B------:R-:W1:Y:S02]  /*1eec0*/  LDC R101, c[0x0][0x230] ;  /* 0x00008c00ff657b82 */ /* 0x000e640000000800 */
[----:B------:R-:W3:Y:S04]  /*1eed0*/  LDL.LU.64 R44, [R1+0x888] ;  /* 0x00088800012c7983 */ /* 0x000ee80000300a00 */
[----:B------:R4:W-:Y:S01]  /*1eee0*/  STL.64 [R1+0xa48], R248 ;  /* 0x000a48f801007387 */ /* 0x0009e20000100a00 */
[----:B------:R-:W-:Y:S01]  /*1eef0*/  VIADD R69, R69, 0xffffff54 ;  /* 0xffffff5445457836 */ /* 0x000fe20000000000 */
[----:B------:R-:W1:Y:S02]  /*1ef00*/  LDC R6, c[0x0][0x230] ;  /* 0x00008c00ff067b82 */ /* 0x000e640000000800 */
[----:B------:R4:W-:Y:S04]  /*1ef10*/  STL.64 [R1+0xa40], R114 ;  /* 0x000a407201007387 */ /* 0x0009e80000100a00 */
[----:B------:R-:W3:Y:S04]  /*1ef20*/  LDL.LU.64 R240, [R1+0x880] ;  /* 0x0008800001f07983 */ /* 0x000ee80000300a00 */
[----:B------:R-:W-:Y:S04]  /*1ef30*/  LDGSTS.E [R15+-0x3bff4], desc[UR4][R108.64], !P1 ;  /* 0xc400c0006c0f7fae */ /* 0x000fe8000c921844 */
[----:B------:R4:W-:Y:S04]  /*1ef40*/  LDGSTS.E [R15+-0x38000], desc[UR4][R248.64], !P2 ;  /* 0xc8000000f80f7fae */ /* 0x0009e8000d121844 */
[----:B------:R4:W-:Y:S04]  /*1ef50*/  LDGSTS.E [R15+-0x34000], desc[UR4][R114.64], !P2 ;  /* 0xcc000000720f7fae */ /* 0x0009e8000d121844 */
[----:B--2---:R-:W2:Y:S01]  /*1ef60*/  LDL.LU.64 R108, [R1+0x878] ;  /* 0x00087800016c7983 */ /* 0x004ea20000300a00 */
[----:B------:R-:W-:-:S04]  /*1ef70*/  IMAD.WIDE R146, R4, 0x4, R146 ;  /* 0x0000000404927825 */ /* 0x000fc800078e0292 */
[C---:B------:R-:W-:Y:S01]  /*1ef80*/  IMAD.WIDE R24, R4.reuse, 0x4, R24 ;  /* 0x0000000404187825 */ /* 0x040fe200078e0218 */
[----:B------:R-:W-:Y:S04]  /*1ef90*/  STL.64 [R1+0xa38], R146 ;  /* 0x000a389201007387 */ /* 0x000fe80000100a00 */
[----:B------:R1:W-:Y:S04]  /*1efa0*/  STL.64 [R1+0xa30], R24 ;  /* 0x000a301801007387 */ /* 0x0003e80000100a00 */
[----:B------:R-:W-:Y:S01]  /*1efb0*/  LDGSTS.E [R15+-0x37ffc], desc[UR4][R146.64], !P4 ;  /* 0xc8004000920f7fae */ /* 0x000fe2000e121844 */
[----:B----4-:R-:W-:-:S03]  /*1efc0*/  IMAD.WIDE R248, R4, 0x4, R232 ;  /* 0x0000000404f87825 */ /* 0x010fc600078e02e8 */
[----:B------:R-:W-:Y:S01]  /*1efd0*/  LDGSTS.E [R15+-0x33ffc], desc[UR4][R24.64], !P4 ;  /* 0xcc004000180f7fae */ /* 0x000fe2000e121844 */
[----:B------:R-:W-:-:S03]  /*1efe0*/  IMAD.WIDE R114, R4, 0x4, R178 ;  /* 0x0000000404727825 */ /* 0x000fc600078e02b2 */
[----:B------:R-:W4:Y:S04]  /*1eff0*/  LDL.LU.64 R232, [R1+0x870] ;  /* 0x0008700001e87983 */ /* 0x000f280000300a00 */
[----:B------:R3:W-:Y:S04]  /*1f000*/  STL.64 [R1+0xa28], R248 ;  /* 0x000a28f801007387 */ /* 0x0007e80000100a00 */
[----:B------:R-:W4:Y:S04]  /*1f010*/  LDL.LU.64 R178, [R1+0x868] ;  /* 0x0008680001b27983 */ /* 0x000f280000300a00 */
[----:B------:R2:W-:Y:S04]  /*1f020*/  STL.64 [R1+0xa20], R114 ;  /* 0x000a207201007387 */ /* 0x0005e80000100a00 */
[----:B-1----:R-:W4:Y:S04]  /*1f030*/  LDL.LU.64 R24, [R1+0x860] ;  /* 0x0008600001187983 */ /* 0x002f280000300a00 */
[----:B------:R-:W4:Y:S01]  /*1f040*/  LDL.LU.64 R146, [R1+0x330] ;  /* 0x0003300001927983 */ /* 0x000f220000300a00 */
[----:B------:R-:W-:-:S02]  /*1f050*/  ISETP.GE.U32.AND P5, PT, R100, 0x7fffff16, PT ;  /* 0x7fffff166400780c */ /* 0x000fc40003fa6070 */
[----:B------:R-:W-:Y:S01]  /*1f060*/  ISETP.GE.U32.AND P0, PT, R69, 0x7fffff15, PT ;  /* 0x7fffff154500780c */ /* 0x000fe20003f06070 */
[----:B------:R-:W-:Y:S01]  /*1f070*/  VIADD R68, R68, 0xffffff73 ;  /* 0xffffff7344447836 */ /* 0x000fe20000000000 */
[----:B------:R-:W1:Y:S09]  /*1f080*/  LDC R100, c[0x0][0x230] ;  /* 0x00008c00ff647b82 */ /* 0x000e720000000800 */
[----:B------:R3:W-:Y:S02]  /*1f090*/  LDGSTS.E [R15+-0x37ff8], desc[UR4][R248.64], !P5 ;  /* 0xc8008000f80f7fae */ /* 0x0007e4000e921844 */
[----:B---3--:R-:W-:-:S02]  /*1f0a0*/  IMAD.WIDE R76, R4, 0x4, R76 ;  /* 0x00000004044c7825 */ /* 0x008fc400078e024c */
[----:B------:R2:W-:Y:S01]  /*1f0b0*/  LDGSTS.E [R15+-0x33ff8], desc[UR4][R114.64], !P5 ;  /* 0xcc008000720f7fae */ /* 0x0005e2000e921844 */
[----:B------:R-:W3:Y:S01]  /*1f0c0*/  LDC R69, c[0x0][0x230] ;  /* 0x00008c00ff457b82 */ /* 0x000ee20000000800 */
[C---:B------:R-:W-:Y:S02]  /*1f0d0*/  IMAD.WIDE R44, R4.reuse, 0x4, R44 ;  /* 0x00000004042c7825 */ /* 0x040fe400078e022c */
[----:B------:R1:W-:Y:S04]  /*1f0e0*/  STL.64 [R1+0xa18], R76 ;  /* 0x000a184c01007387 */ /* 0x0003e80000100a00 */
[----:B------:R1:W-:Y:S04]  /*1f0f0*/  STL.64 [R1+0xa10], R44 ;  /* 0x000a102c01007387 */ /* 0x0003e80000100a00 */
[----:B------:R-:W-:Y:S01]  /*1f100*/  LDGSTS.E [R15+-0x37ff4], desc[UR4][R76.64], !P0 ;  /* 0xc800c0004c0f7fae */ /* 0x000fe2000c121844 */
[----:B------:R-:W-:-:S03]  /*1f110*/  IMAD.WIDE R248, R4, 0x4, R240 ;  /* 0x0000000404f87825 */ /* 0x000fc600078e02f0 */
[----:B------:R-:W-:Y:S04]  /*1f120*/  LDGSTS.E [R15+-0x33ff4], desc[UR4][R44.64], !P0 ;  /* 0xcc00c0002c0f7fae */ /* 0x000fe8000c121844 */
[----:B------:R-:W3:Y:S04]  /*1f130*/  LDL.LU.64 R240, [R1+0x320] ;  /* 0x0003200001f07983 */ /* 0x000ee80000300a00 */
[----:B------:R-:W-:Y:S01]  /*1f140*/  STL.64 [R1+0xa08], R248 ;  /* 0x000a08f801007387 */ /* 0x000fe20000100a00 */
[----:B--2---:R-:W-:-:S03]  /*1f150*/  IMAD.WIDE R114, R4, 0x4, R108 ;  /* 0x0000000404727825 */ /* 0x004fc600078e026c */
[----:B------:R-:W2:Y:S04]  /*1f160*/  LDL.LU.64 R108, [R1+0x318] ;  /* 0x00031800016c7983 */ /* 0x000ea80000300a00 */
[----:B------:R4:W-:Y:S04]  /*1f170*/  STL.64 [R1+0xa00], R114 ;  /* 0x000a007201007387 */ /* 0x0009e80000100a00 */
[----:B-1----:R-:W2:Y:S04]  /*1f180*/  LDL.LU.64 R76, [R1+0x310] ;  /* 0x00031000014c7983 */ /* 0x002ea80000300a00 */
[----:B------:R-:W2:Y:S01]  /*1f190*/  LDL.LU.64 R44, [R1+0x308] ;  /* 0x00030800012c7983 */ /* 0x000ea20000300a00 */
[----:B------:R-:W-:Y:S01]  /*1f1a0*/  ISETP.GE.U32.AND P6, PT, R68, 0x7fffff34, PT ;  /* 0x7fffff344400780c */ /* 0x000fe20003fc6070 */
[----:B------:R-:W-:Y:S01]  /*1f1b0*/  VIADD R7, R7, 0xffffff72 ;  /* 0xffffff7207077836 */ /* 0x000fe20000000000 */
[----:B------:R-:W1:Y:S04]  /*1f1c0*/  LDC R68, c[0x0][0x230] ;  /* 0x00008c00ff447b82 */ /* 0x000e680000000800 */
[----:B------:R-:W-:Y:S01]  /*1f1d0*/  ISETP.GE.U32.AND P1, PT, R7, 0x7fffff33, PT ;  /* 0x7fffff330700780c */ /* 0x000fe20003f26070 */
[----:B------:R4:W-:Y:S02]  /*1f1e0*/  STL.64 [R1+0x1c48], R14 ;  /* 0x001c480e01007387 */ /* 0x0009e40000100a00 */
[----:B----4-:R-:W-:-:S04]  /*1f1f0*/  IMAD.WIDE R232, R4, 0x4, R232 ;  /* 0x0000000404e87825 */ /* 0x010fc800078e02e8 */
[----:B------:R-:W-:Y:S01]  /*1f200*/  LDGSTS.E [R16+-0x40000], desc[UR4][R248.64], !P6 ;  /* 0xc0000000f8107fae */ /* 0x000fe2000f121844 */
[----:B------:R-:W4:Y:S03]  /*1f210*/  LDC R7, c[0x0][0x230] ;  /* 0x00008c00ff077b82 */ /* 0x000f260000000800 */
[----:B------:R1:W-:Y:S01]  /*1f220*/  LDGSTS.E [R16+-0x3c000], desc[UR4][R114.64], !P6 ;  /* 0xc400000072107fae */ /* 0x0003e2000f121844 */
[----:B------:R-:W-:-:S03]  /*1f230*/  IMAD.WIDE R178, R4, 0x4, R178 ;  /* 0x0000000404b27825 */ /* 0x000fc600078e02b2 */
[----:B------:R1:W-:Y:S04]  /*1f240*/  STL.64 [R1+0x9f8], R232 ;  /* 0x0009f8e801007387 */ /* 0x0003e80000100a00 */
[----:B------:R4:W-:Y:S01]  /*1f250*/  STL.64 [R1+0x9f0], R178 ;  /* 0x0009f0b201007387 */ /* 0x0009e20000100a00 */
[----:B-1----:R-:W-:-:S03]  /*1f260*/  IMAD.WIDE R114, R4, 0x4, R24 ;  /* 0x0000000404727825 */ /* 0x002fc600078e0218 */
[----:B------:R-:W-:Y:S01]  /*1f270*/  LDGSTS.E [R16+-0x3fffc], desc[UR4][R232.64], !P1 ;  /* 0xc0004000e8107fae */ /* 0x000fe2000c921844 */
[----:B------:R-:W-:-:S03]  /*1f280*/  IMAD.WIDE R14, R4, 0x4, R146 ;  /* 0x00000004040e7825 */ /* 0x000fc600078e0292 */
[----:B------:R-:W2:Y:S04]  /*1f290*/  LDL.LU.64 R24, [R1+0x300] ;  /* 0x0003000001187983 */ /* 0x000ea80000300a00 */
[----:B------:R-:W2:Y:S01]  /*1f2a0*/  LDL.LU.64 R146, [R1+0x2f8] ;  /* 0x0002f80001927983 */ /* 0x000ea20000300a00 */
[----:B------:R-:W-:Y:S02]  /*1f2b0*/  VIADD R101, R101, 0xffffff70 ;  /* 0xffffff7065657836 */ /* 0x000fe40000000000 */
[----:B------:R-:W-:Y:S01]  /*1f2c0*/  VIADD R100, R100, 0xffffff53 ;  /* 0xffffff5364647836 */ /* 0x000fe20000000000 */
[----:B------:R1:W-:Y:S04]  /*1f2d0*/  STL.64 [R1+0x9e8], R114 ;  /* 0x0009e87201007387 */ /* 0x0003e80000100a00 */
[----:B------:R1:W-:Y:S04]  /*1f2e0*/  STL.64 [R1+0x9e0], R14 ;  /* 0x0009e00e01007387 */ /* 0x0003e80000100a00 */
[----:B------:R-:W2:Y:S04]  /*1f2f0*/  LDL.LU.64 R232, [R1+0x2f0] ;  /* 0x0002f00001e87983 */ /* 0x000ea80000300a00 */
[----:B------:R-:W-:Y:S01]  /*1f300*/  LDGSTS.E [R16+-0x3bffc], desc[UR4][R178.64], !P1 ;  /* 0xc4004000b2107fae */ /* 0x000fe2000c921844 */
[----:B------:R-:W-:-:S02]  /*1f310*/  ISETP.GE.U32.AND P4, PT, R101, 0x7fffff31, PT ;  /* 0x7fffff316500780c */ /* 0x000fc40003f86070 */
[----:B------:R-:W-:Y:S01]  /*1f320*/  ISETP.GE.U32.AND P5, PT, R100, 0x7fffff14, PT ;  /* 0x7fffff146400780c */ /* 0x000fe20003fa6070 */
[----:B------:R-:W1:Y:S01]  /*1f330*/  LDC R101, c[0x0][0x230] ;  /* 0x00008c00ff657b82 */ /* 0x000e620000000800 */
[----:B----4-:R-:W4:Y:S07]  /*1f340*/  LDL.LU.64 R178, [R1+0x2e8] ;  /* 0x0002e80001b27983 */ /* 0x010f2e0000300a00 */
[----:B------:R-:W1:Y:S01]  /*1f350*/  LDC R100, c[0x0][0x230] ;  /* 0x00008c00ff647b82 */ /* 0x000e620000000800 */
[----:B------:R-:W-:-:S05]  /*1f360*/  VIADD R6, R6, 0xffffff71 ;  /* 0xffffff7106067836 */ /* 0x000fca0000000000 */
[----:B------:R-:W-:Y:S01]  /*1f370*/  ISETP.GE.U32.AND P2, PT, R6, 0x7fffff32, PT ;  /* 0x7fffff320600780c */ /* 0x000fe20003f46070 */
[----:B---3--:R-:W-:-:S12]  /*1f380*/  IMAD.WIDE R240, R4, 0x4, R240 ;  /* 0x0000000404f07825 */ /* 0x008fd800078e02f0 */
[----:B------:R1:W-:Y:S01]  /*1f390*/  LDGSTS.E [R16+-0x3fff8], desc[UR4][R114.64], !P2 ;  /* 0xc000800072107fae */ /* 0x0003e2000d121844 */
[----:B--2---:R-:W-:-:S03]  /*1f3a0*/  IMAD.WIDE R108, R4, 0x4, R108 ;  /* 0x00000004046c7825 */ /* 0x004fc600078e026c */
[----:B------:R2:W-:Y:S01]  /*1f3b0*/  LDGSTS.E [R16+-0x3bff8], desc[UR4][R14.64], !P2 ;  /* 0xc40080000e107fae */ /* 0x0005e2000d121844 */
[----:B------:R-:W-:-:S03]  /*1f3c0*/  VIADD R69, R69, 0xffffff52 ;  /* 0xffffff5245457836 */ /* 0x000fc60000000000 */
[----:B------:R3:W-:Y:S01]  /*1f3d0*/  STL.64 [R1+0x9d8], R240 ;  /* 0x0009d8f001007387 */ /* 0x0007e20000100a00 */
[----:B------:R-:W-:Y:S01]  /*1f3e0*/  IADD3 R68, R68, -0xaf, RZ ;  /* 0xffffff5144447810 */ /* 0x000fe20007ffe0ff */
[----:B------:R-:W-:Y:S01]  /*1f3f0*/  VIADD R7, R7, 0xffffff50 ;  /* 0xffffff5007077836 */ /* 0x000fe20000000000 */
[----:B------:R-:W4:Y:S01]  /*1f400*/  LDC R6, c[0x0][0x230] ;  /* 0x00008c00ff067b82 */ /* 0x000f220000000800 */
[----:B-1----:R-:W-:Y:S01]  /*1f410*/  IMAD.WIDE R114, R4, 0x4, R76 ;  /* 0x0000000404727825 */ /* 0x002fe200078e024c */
[----:B------:R1:W-:Y:S03]  /*1f420*/  STL.64 [R1+0x9d0], R108 ;  /* 0x0009d06c01007387 */ /* 0x0003e60000100a00 */
[----:B--2---:R-:W-:Y:S01]  /*1f430*/  VIADD R15, R101, 0xffffff6e ;  /* 0xffffff6e650f7836 */ /* 0x004fe20000000000 */
[----:B------:R-:W2:Y:S01]  /*1f440*/  LDL.LU.64 R76, [R1+0x2e0] ;  /* 0x0002e000014c7983 */ /* 0x000ea20000300a00 */
[----:B------:R-:W-:-:S02]  /*1f450*/  VIADD R14, R100, 0xffffff6d ;  /* 0xffffff6d640e7836 */ /* 0x000fc40000000000 */
[----:B------:R-:W-:Y:S01]  /*1f460*/  IMAD.WIDE R100, R4, 0x4, R44 ;  /* 0x0000000404647825 */ /* 0x000fe200078e022c */
[----:B------:R-:W-:Y:S04]  /*1f470*/  LDGSTS.E [R16+-0x3fff4], desc[UR4][R240.64], !P4 ;  /* 0xc000c000f0107fae */ /* 0x000fe8000e121844 */
[----:B------:R-:W2:Y:S04]  /*1f480*/  LDL.LU.64 R44, [R1+0x2d8] ;  /* 0x0002d800012c7983 */ /* 0x000ea80000300a00 */
[----:B------:R2:W-:Y:S04]  /*1f490*/  STL.64 [R1+0x9c8], R114 ;  /* 0x0009c87201007387 */ /* 0x0005e80000100a00 */
[----:B------:R2:W-:Y:S04]  /*1f4a0*/  STL.64 [R1+0x9c0], R100 ;  /* 0x0009c06401007387 */ /* 0x0005e80000100a00 */
[----:B---3--:R-:W3:Y:S04]  /*1f4b0*/  LDL.LU.64 R240, [R1+0x2d0] ;  /* 0x0002d00001f07983 */ /* 0x008ee80000300a00 */
[----:B------:R-:W-:Y:S01]  /*1f4c0*/  LDGSTS.E [R16+-0x3bff4], desc[UR4][R108.64], !P4 ;  /* 0xc400c0006c107fae */ /* 0x000fe2000e121844 */
[----:B------:R-:W-:-:S03]  /*1f4d0*/  ISETP.GE.U32.AND P0, PT, R69, 0x7fffff13, PT ;  /* 0x7fffff134500780c */ /* 0x000fc60003f06070 */
[----:B-1----:R-:W3:Y:S01]  /*1f4e0*/  LDL.LU.64 R108, [R1+0x2c8] ;  /* 0x0002c800016c7983 */ /* 0x002ee20000300a00 */
[----:B------:R-:W-:-:S04]  /*1f4f0*/  IMAD.WIDE R24, R4, 0x4, R24 ;  /* 0x0000000404187825 */ /* 0x000fc800078e0218 */
[----:B------:R-:W-:Y:S01]  /*1f500*/  IMAD.WIDE R146, R4, 0x4, R146 ;  /* 0x0000000404927825 */ /* 0x000fe200078e0292 */
[----:B------:R1:W-:Y:S01]  /*1f510*/  LDGSTS.E [R16+-0x38000], desc[UR4][R114.64], !P5 ;  /* 0xc800000072107fae */ /* 0x0003e2000e921844 */
[----:B------:R-:W-:Y:S01]  /*1f520*/  ISETP.GE.U32.AND P6, PT, R68, 0x7fffff12, PT ;  /* 0x7fffff124400780c */ /* 0x000fe20003fc6070 */
[----:B------:R-:W1:Y:S02]  /*1f530*/  LDC R69, c[0x0][0x230] ;  /* 0x00008c00ff457b82 */ /* 0x000e640000000800 */
[----:B------:R1:W-:Y:S04]  /*1f540*/  LDGSTS.E [R16+-0x34000], desc[UR4][R100.64], !P5 ;  /* 0xcc00000064107fae */ /* 0x0003e8000e921844 */
[----:B------:R1:W-:Y:S01]  /*1f550*/  STL.64 [R1+0x9b8], R24 ;  /* 0x0009b81801007387 */ /* 0x0003e20000100a00 */
[----:B------:R-:W-:Y:S01]  /*1f560*/  ISETP.GE.U32.AND P1, PT, R7, 0x7fffff11, PT ;  /* 0x7fffff110700780c */ /* 0x000fe20003f26070 */
[----:B----4-:R-:W-:-:S02]  /*1f570*/  VIADD R6, R6, 0xffffff6f ;  /* 0xffffff6f06067836 */ /* 0x010fc40000000000 */
[C---:B--2---:R-:W-:Y:S01]  /*1f580*/  IMAD.WIDE R76, R4.reuse, 0x4, R76 ;  /* 0x00000004044c7825 */ /* 0x044fe200078e024c */
[----:B------:R2:W-:Y:S03]  /*1f590*/  STL.64 [R1+0x9b0], R146 ;  /* 0x0009b09201007387 */ /* 0x0005e60000100a00 */
[C---:B------:R-:W-:Y:S01]  /*1f5a0*/  IMAD.WIDE R44, R4.reuse, 0x4, R44 ;  /* 0x00000004042c7825 */ /* 0x040fe200078e022c */
[----:B------:R-:W-:Y:S01]  /*1f5b0*/  LDGSTS.E [R16+-0x37ffc], desc[UR4][R24.64], !P0 ;  /* 0xc800400018107fae */ /* 0x000fe2000c121844 */
[----:B------:R-:W-:Y:S01]  /*1f5c0*/  ISETP.GE.U32.AND P4, PT, R15, 0x7fffff2f, PT ;  /* 0x7fffff2f0f00780c */ /* 0x000fe20003f86070 */
[----:B------:R-:W4:Y:S01]  /*1f5d0*/  LDC R68, c[0x0][0x230] ;  /* 0x00008c00ff447b82 */ /* 0x000f220000000800 */
[C---:B-1----:R-:W-:Y:S01]  /*1f5e0*/  IMAD.WIDE R114, R4.reuse, 0x4, R232 ;  /* 0x0000000404727825 */ /* 0x042fe200078e02e8 */
[----:B------:R-:W-:Y:S03]  /*1f5f0*/  LDGSTS.E [R16+-0x33ffc], desc[UR4][R146.64], !P0 ;  /* 0xcc00400092107fae */ /* 0x000fe6000c121844 */
[----:B------:R-:W-:Y:S01]  /*1f600*/  IMAD.WIDE R100, R4, 0x4, R178 ;  /* 0x0000000404647825 */ /* 0x000fe200078e02b2 */
[----:B------:R-:W3:Y:S01]  /*1f610*/  LDL.LU.64 R232, [R1+0x2c0] ;  /* 0x0002c00001e87983 */ /* 0x000ee20000300a00 */
[----:B------:R-:W-:Y:S01]  /*1f620*/  ISETP.GE.U32.AND P2, PT, R6, 0x7fffff30, PT ;  /* 0x7fffff300600780c */ /* 0x000fe20003f46070 */
[----:B------:R-:W1:Y:S02]  /*1f630*/  LDC R7, c[0x0][0x230] ;  /* 0x00008c00ff077b82 */ /* 0x000e640000000800 */
[----:B------:R-:W3:Y:S04]  /*1f640*/  LDL.LU.64 R178, [R1+0x2b8] ;  /* 0x0002b80001b27983 */ /* 0x000ee80000300a00 */
[----:B------:R3:W-:Y:S01]  /*1f650*/  STL.64 [R1+0x9a8], R114 ;  /* 0x0009a87201007387 */ /* 0x0007e20000100a00 */
[----:B------:R-:W-:Y:S01]  /*1f660*/  ISETP.GE.U32.AND P5, PT, R14, 0x7fffff2e, PT ;  /* 0x7fffff2e0e00780c */ /* 0x000fe20003fa6070 */
[----:B------:R-:W-:Y:S01]  /*1f670*/  VIADD R69, R69, 0xffffff6c ;  /* 0xffffff6c45457836 */ /* 0x000fe20000000000 */
[----:B------:R-:W1:Y:S01]  /*1f680*/  LDC R6, c[0x0][0x230] ;  /* 0x00008c00ff067b82 */ /* 0x000e620000000800 */
[----:B------:R3:W-:Y:S04]  /*1f690*/  STL.64 [R1+0x9a0], R100 ;  /* 0x0009a06401007387 */ /* 0x0007e80000100a00 */
[----:B------:R-:W3:Y:S01]  /*1f6a0*/  LDL.LU.64 R24, [R1+0x2b0] ;  /* 0x0002b00001187983 */ /* 0x000ee20000300a00 */
[----:B----4-:R-:W-:-:S02]  /*1f6b0*/  VIADD R68, R68, 0xffffff4f ;  /* 0xffffff4f44447836 */ /* 0x010fc40000000000 */
[----:B------:R-:W4:Y:S01]  /*1f6c0*/  LDC R15, c[0x0][0x230] ;  /* 0x00008c00ff0f7b82 */ /* 0x000f220000000800 */
[----:B--2---:R-:W2:Y:S04]  /*1f6d0*/  LDL.LU.64 R146, [R1+0x2a8] ;  /* 0x0002a80001927983 */ /* 0x004ea80000300a00 */
[----:B------:R1:W-:Y:S01]  /*1f6e0*/  LDGSTS.E [R16+-0x37ff8], desc[UR4][R114.64], !P6 ;  /* 0xc800800072107fae */ /* 0x0003e2000f121844 */
[----:B---3--:R-:W-:-:S03]  /*1f6f0*/  IMAD.WIDE R232, R4, 0x4, R232 ;  /* 0x0000000404e87825 */ /* 0x008fc600078e02e8 */
[----:B------:R3:W-:Y:S01]  /*1f700*/  LDGSTS.E [R16+-0x33ff8], desc[UR4][R100.64], !P6 ;  /* 0xcc00800064107fae */ /* 0x0007e2000f121844 */
[----:B------:R-:W4:Y:S01]  /*1f710*/  LDC R14, c[0x0][0x230] ;  /* 0x00008c00ff0e7b82 */ /* 0x000f220000000800 */
[C---:B-1----:R-:W-:Y:S02]  /*1f720*/  IMAD.WIDE R114, R4.reuse, 0x4, R240 ;  /* 0x0000000404727825 */ /* 0x042fe400078e02f0 */
[----:B------:R1:W-:Y:S04]  /*1f730*/  STL.64 [R1+0x998], R76 ;  /* 0x0009984c01007387 */ /* 0x0003e80000100a00 */
[----:B------:R1:W-:Y:S01]  /*1f740*/  STL.64 [R1+0x990], R44 ;  /* 0x0009902c01007387 */ /* 0x0003e20000100a00 */
[----:B---3--:R-:W-:-:S03]  /*1f750*/  IMAD.WIDE R100, R4, 0x4, R108 ;  /* 0x0000000404647825 */ /* 0x008fc600078e026c */
[----:B------:R-:W3:Y:S04]  /*1f760*/  LDL.LU.64 R240, [R1+0x2a0] ;  /* 0x0002a00001f07983 */ /* 0x000ee80000300a00 */
[----:B------:R-:W4:Y:S04]  /*1f770*/  LDL.LU.64 R108, [R1+0x298] ;  /* 0x00029800016c7983 */ /* 0x000f280000300a00 */
[----:B------:R2:W-:Y:S04]  /*1f780*/  STL.64 [R1+0x988], R114 ;  /* 0x0009887201007387 */ /* 0x0005e80000100a00 */
[----:B------:R-:W-:Y:S04]  /*1f790*/  LDGSTS.E [R16+-0x37ff4], desc[UR4][R76.64], !P1 ;  /* 0xc800c0004c107fae */ /* 0x000fe8000c921844 */
[----:B------:R2:W-:Y:S04]  /*1f7a0*/  STL.64 [R1+0x980], R100 ;  /* 0x0009806401007387 */ /* 0x0005e80000100a00 */
[----:B------:R-:W-:Y:S04]  /*1f7b0*/  LDGSTS.E [R16+-0x33ff4], desc[UR4][R44.64], !P1 ;  /* 0xcc00c0002c107fae */ /* 0x000fe8000c921844 */
[----:B-1----:R-:W4:Y:S01]  /*1f7c0*/  LDL.LU.64 R76, [R1+0x238] ;  /* 0x00023800014c7983 */ /* 0x002f220000300a00 */
[----:B------:R-:W-:-:S03]  /*1f7d0*/  IMAD.WIDE R178, R4, 0x4, R178 ;  /* 0x0000000404b27825 */ /* 0x000fc600078e02b2 */
[----:B------:R2:W-:Y:S04]  /*1f7e0*/  LDGSTS.E [R17+-0x40000], desc[UR4][R114.64], !P2 ;  /* 0xc000000072117fae */ /* 0x0005e8000d121844 */
[----:B------:R-:W4:Y:S04]  /*1f7f0*/  LDL.LU.64 R44, [R1+0x230] ;  /* 0x00023000012c7983 */ /* 0x000f280000300a00 */
[----:B------:R1:W-:Y:S01]  /*1f800*/  LDGSTS.E [R17+-0x3c000], desc[UR4][R100.64], !P2 ;  /* 0xc400000064117fae */ /* 0x0003e2000d121844 */
[----:B--2---:R-:W-:-:S03]  /*1f810*/  IMAD.WIDE R114, R4, 0x4, R24 ;  /* 0x0000000404727825 */ /* 0x004fc600078e0218 */
[----:B------:R2:W-:Y:S04]  /*1f820*/  STL.64 [R1+0x978], R232 ;  /* 0x000978e801007387 */ /* 0x0005e80000100a00 */
[----:B------:R2:W-:Y:S01]  /*1f830*/  STL.64 [R1+0x970], R178 ;  /* 0x000970b201007387 */ /* 0x0005e20000100a00 */
[----:B-1----:R-:W-:-:S03]  /*1f840*/  IMAD.WIDE R100, R4, 0x4, R146 ;  /* 0x0000000404647825 */ /* 0x002fc600078e0292 */
[----:B------:R-:W4:Y:S04]  /*1f850*/  LDL.LU.64 R24, [R1+0x228] ;  /* 0x0002280001187983 */ /* 0x000f280000300a00 */
[----:B------:R-:W4:Y:S04]  /*1f860*/  LDL.LU.64 R146, [R1+0x220] ;  /* 0x0002200001927983 */ /* 0x000f280000300a00 */
[----:B------:R1:W-:Y:S04]  /*1f870*/  STL.64 [R1+0x968], R114 ;  /* 0x0009687201007387 */ /* 0x0003e80000100a00 */
[----:B------:R-:W-:Y:S04]  /*1f880*/  LDGSTS.E [R17+-0x3fffc], desc[UR4][R232.64], !P4 ;  /* 0xc0004000e8117fae */ /* 0x000fe8000e121844 */
[----:B------:R1:W-:Y:S04]  /*1f890*/  STL.64 [R1+0x960], R100 ;  /* 0x0009606401007387 */ /* 0x0003e80000100a00 */
[----:B------:R-:W-:Y:S04]  /*1f8a0*/  LDGSTS.E [R17+-0x3bffc], desc[UR4][R178.64], !P4 ;  /* 0xc4004000b2117fae */ /* 0x000fe8000e121844 */
[----:B--2---:R-:W2:Y:S01]  /*1f8b0*/  LDL.LU.64 R232, [R1+0x218] ;  /* 0x0002180001e87983 */ /* 0x004ea20000300a00 */
[----:B------:R-:W-:Y:S01]  /*1f8c0*/  ISETP.GE.U32.AND P0, PT, R69, 0x7fffff2d, PT ;  /* 0x7fffff2d4500780c */ /* 0x000fe20003f06070 */
[----:B------:R-:W-:Y:S01]  /*1f8d0*/  VIADD R7, R7, 0xffffff4e ;  /* 0xffffff4e07077836 */ /* 0x000fe20000000000 */
[----:B------:R-:W-:Y:S01]  /*1f8e0*/  ISETP.GE.U32.AND P6, PT, R68, 0x7fffff10, PT ;  /* 0x7fffff104400780c */ /* 0x000fe20003fc6070 */
[----:B------:R1:W-:Y:S01]  /*1f8f0*/  LDGSTS.E [R17+-0x3fff8], desc[UR4][R114.64], !P5 ;  /* 0xc000800072117fae */ /* 0x0003e2000e921844 */
[----:B------:R-:W-:Y:S01]  /*1f900*/  VIADD R6, R6, 0xffffff4d ;  /* 0xffffff4d06067836 */ /* 0x000fe20000000000 */
[----:B------:R-:W1:Y:S02]  /*1f910*/  LDC R69, c[0x0][0x230] ;  /* 0x00008c00ff457b82 */ /* 0x000e640000000800 */
[----:B------:R-:W2:Y:S04]  /*1f920*/  LDL.LU.64 R178, [R1+0x210] ;  /* 0x0002100001b27983 */ /* 0x000ea80000300a00 */
[----:B------:R1:W-:Y:S01]  /*1f930*/  LDGSTS.E [R17+-0x3bff8], desc[UR4][R100.64], !P5 ;  /* 0xc400800064117fae */ /* 0x0003e2000e921844 */
[----:B---3--:R-:W-:-:S04]  /*1f940*/  IMAD.WIDE R240, R4, 0x4, R240 ;  /* 0x0000000404f07825 */ /* 0x008fc800078e02f0 */
[C---:B----4-:R-:W-:Y:S01]  /*1f950*/  IMAD.WIDE R108, R4.reuse, 0x4, R108 ;  /* 0x00000004046c7825 */ /* 0x050fe200078e026c */
[----:B------:R3:W-:Y:S01]  /*1f960*/  STL.64 [R1+0x958], R240 ;  /* 0x000958f001007387 */ /* 0x0007e20000100a00 */
[----:B------:R-:W-:Y:S01]  /*1f970*/  ISETP.GE.U32.AND P1, PT, R7, 0x7fffff0f, PT ;  /* 0x7fffff0f0700780c */ /* 0x000fe20003f26070 */
[----:B------:R-:W4:Y:S02]  /*1f980*/  LDC R68, c[0x0][0x230] ;  /* 0x00008c00ff447b82 */ /* 0x000f240000000800 */
[----:B------:R3:W-:Y:S04]  /*1f990*/  STL.64 [R1+0x950], R108 ;  /* 0x0009506c01007387 */ /* 0x0007e80000100a00 */
[----:B------:R-:W-:Y:S01]  /*1f9a0*/  LDGSTS.E [R17+-0x3fff4], desc[UR4][R240.64], !P0 ;  /* 0xc000c000f0117fae */ /* 0x000fe2000c121844 */
[----:B-1----:R-:W-:-:S03]  /*1f9b0*/  IMAD.WIDE R114, R4, 0x4, R76 ;  /* 0x0000000404727825 */ /* 0x002fc600078e024c */
[----:B------:R-:W-:Y:S01]  /*1f9c0*/  LDGSTS.E [R17+-0x3bff4], desc[UR4][R108.64], !P0 ;  /* 0xc400c0006c117fae */ /* 0x000fe2000c121844 */
[----:B------:R-:W-:-:S03]  /*1f9d0*/  IMAD.WIDE R24, R4, 0x4, R24 ;  /* 0x0000000404187825 */ /* 0x000fc600078e0218 */
[----:B------:R2:W-:Y:S01]  /*1f9e0*/  LDGSTS.E [R17+-0x38000], desc[UR4][R114.64], !P6 ;  /* 0xc800000072117fae */ /* 0x0005e2000f121844 */
[----:B------:R-:W-:Y:S01]  /*1f9f0*/  IMAD.WIDE R146, R4, 0x4, R146 ;  /* 0x0000000404927825 */ /* 0x000fe200078e0292 */
[----:B------:R-:W-:Y:S01]  /*1fa00*/  ISETP.GE.U32.AND P2, PT, R6, 0x7fffff0e, PT ;  /* 0x7fffff0e0600780c */ /* 0x000fe20003f46070 */
[----:B------:R-:W1:Y:S02]  /*1fa10*/  LDC R7, c[0x0][0x230] ;  /* 0x00008c00ff077b82 */ /* 0x000e640000000800 */
[----:B------:R-:W-:Y:S02]  /*1fa20*/  IMAD.WIDE R100, R4, 0x4, R44 ;  /* 0x0000000404647825 */ /* 0x000fe400078e022c */
[----:B------:R-:W2:Y:S04]  /*1fa30*/  LDL.LU.64 R44, [R1+0x208] ;  /* 0x00020800012c7983 */ /* 0x000ea80000300a00 */
[----:B------:R-:W2:Y:S01]  /*1fa40*/  LDL.LU.64 R76, [R1+0x200] ;  /* 0x00020000014c7983 */ /* 0x000ea20000300a00 */
[----:B------:R-:W-:Y:S01]  /*1fa50*/  VIADD R15, R15, 0xffffff4c ;  /* 0xffffff4c0f0f7836 */ /* 0x000fe20000000000 */
[----:B------:R-:W-:Y:S01]  /*1fa60*/  IADD3 R14, R14, -0x95, RZ ;  /* 0xffffff6b0e0e7810 */ /* 0x000fe20007ffe0ff */
[----:B------:R-:W-:Y:S01]  /*1fa70*/  VIADD R69, R69, 0xffffff6a ;  /* 0xffffff6a45457836 */ /* 0x000fe20000000000 */
[----:B------:R2:W-:Y:S01]  /*1fa80*/  STL.64 [R1+0x890], R114 ;  /* 0x0008907201007387 */ /* 0x0005e20000100a00 */
[----:B----4-:R-:W-:Y:S01]  /*1fa90*/  VIADD R68, R68, 0xffffff69 ;  /* 0xffffff6944447836 */ /* 0x010fe20000000000 */
[----:B------:R-:W4:Y:S02]  /*1faa0*/  LDC R6, c[0x0][0x230] ;  /* 0x00008c00ff067b82 */ /* 0x000f240000000800 */
[----:B------:R2:W-:Y:S04]  /*1fab0*/  STL.64 [R1+0x888], R100 ;  /* 0x0008886401007387 */ /* 0x0005e80000100a00 */
[----:B---3--:R-:W3:Y:S04]  /*1fac0*/  LDL.LU.64 R240, [R1+0x290] ;  /* 0x0002900001f07983 */ /* 0x008ee80000300a00 */
[----:B------:R-:W4:Y:S01]  /*1fad0*/  LDL.LU.64 R108, [R1+0x288] ;  /* 0x00028800016c7983 */ /* 0x000f220000300a00 */
[----:B--2---:R-:W-:-:S03]  /*1fae0*/  IMAD.WIDE R114, R4, 0x4, R232 ;  /* 0x0000000404727825 */ /* 0x004fc600078e02e8 */
[----:B------:R2:W-:Y:S04]  /*1faf0*/  LDGSTS.E [R17+-0x34000], desc[UR4][R100.64], !P6 ;  /* 0xcc00000064117fae */ /* 0x0005e8000f121844 */
[----:B------:R1:W-:Y:S04]  /*1fb00*/  STL.64 [R1+0x880], R24 ;  /* 0x0008801801007387 */ /* 0x0003e80000100a00 */
[----:B------:R1:W-:Y:S04]  /*1fb10*/  STL.64 [R1+0x878], R146 ;  /* 0x0008789201007387 */ /* 0x0003e80000100a00 */
[----:B------:R-:W-:Y:S01]  /*1fb20*/  LDGSTS.E [R17+-0x37ffc], desc[UR4][R24.64], !P1 ;  /* 0xc800400018117fae */ /* 0x000fe2000c921844 */
[----:B--2---:R-:W-:-:S03]  /*1fb30*/  IMAD.WIDE R100, R4, 0x4, R178 ;  /* 0x0000000404647825 */ /* 0x004fc600078e02b2 */
[----:B------:R-:W-:Y:S01]  /*1fb40*/  LDGSTS.E [R17+-0x33ffc], desc[UR4][R146.64], !P1 ;  /* 0xcc00400092117fae */ /* 0x000fe2000c921844 */
[----:B------:R-:W-:Y:S02]  /*1fb50*/  ISETP.GE.U32.AND P4, PT, R15, 0x7fffff0d, PT ;  /* 0x7fffff0d0f00780c */ /* 0x000fe40003f86070 */
[----:B------:R-:W-:Y:S01]  /*1fb60*/  ISETP.GE.U32.AND P0, PT, R69, 0x7fffff2b, PT ;  /* 0x7fffff2b4500780c */ /* 0x000fe20003f06070 */
[----:B------:R3:W-:Y:S01]  /*1fb70*/  LDGSTS.E [R17+-0x37ff8], desc[UR4][R114.64], !P2 ;  /* 0xc800800072117fae */ /* 0x0007e2000d121844 */
[----:B------:R-:W-:Y:S01]  /*1fb80*/  ISETP.GE.U32.AND P6, PT, R68, 0x7fffff2a, PT ;  /* 0x7fffff2a4400780c */ /* 0x000fe20003fc6070 */
[----:B------:R-:W2:Y:S02]  /*1fb90*/  LDC R69, c[0x0][0x230] ;  /* 0x00008c00ff457b82 */ /* 0x000ea40000000800 */
[----:B-1----:R-:W2:Y:S04]  /*1fba0*/  LDL.LU.64 R24, [R1+0x280] ;  /* 0x0002800001187983 */ /* 0x002ea80000300a00 */
[----:B------:R3:W-:Y:S02]  /*1fbb0*/  STL.64 [R1+0x870], R114 ;  /* 0x0008707201007387 */ /* 0x0007e40000100a00 */
[----:B------:R-:W1:Y:S02]  /*1fbc0*/  LDC R68, c[0x0][0x230] ;  /* 0x00008c00ff447b82 */ /* 0x000e640000000800 */
[----:B------:R-:W2:Y:S04]  /*1fbd0*/  LDL.LU.64 R232, [R1+0x278] ;  /* 0x0002780001e87983 */ /* 0x000ea80000300a00 */
[----:B------:R4:W-:Y:S01]  /*1fbe0*/  STL.64 [R1+0x868], R100 ;  /* 0x0008686401007387 */ /* 0x0009e20000100a00 */
[----:B------:R-:W-:-:S03]  /*1fbf0*/  IMAD.WIDE R44, R4, 0x4, R44 ;  /* 0x00000004042c7825 */ /* 0x000fc600078e022c */
[----:B------:R-:W2:Y:S01]  /*1fc00*/  LDL.LU.64 R178, [R1+0x270] ;  /* 0x0002700001b27983 */ /* 0x000ea20000300a00 */
[----:B------:R-:W-:-:S03]  /*1fc10*/  IMAD.WIDE R76, R4, 0x4, R76 ;  /* 0x00000004044c7825 */ /* 0x000fc600078e024c */
[----:B------:R-:W2:Y:S01]  /*1fc20*/  LDL.LU.64 R146, [R1+0x268] ;  /* 0x0002680001927983 */ /* 0x000ea20000300a00 */
[----:B------:R-:W-:Y:S01]  /*1fc30*/  ISETP.GE.U32.AND P5, PT, R14, 0x7fffff2c, PT ;  /* 0x7fffff2c0e00780c */ /* 0x000fe20003fa6070 */
[----:B------:R-:W1:Y:S02]  /*1fc40*/  LDC R15, c[0x0][0x230] ;  /* 0x00008c00ff0f7b82 */ /* 0x000e640000000800 */
[----:B------:R4:W-:Y:S04]  /*1fc50*/  LDGSTS.E [R17+-0x33ff8], desc[UR4][R100.64], !P2 ;  /* 0xcc00800064117fae */ /* 0x0009e8000d121844 */
[----:B------:R4:W-:Y:S01]  /*1fc60*/  STL.64 [R1+0x860], R44 ;  /* 0x0008602c01007387 */ /* 0x0009e20000100a00 */
[----:B------:R-:W-:Y:S01]  /*1fc70*/  VIADD R7, R7, 0xffffff68 ;  /* 0xffffff6807077836 */ /* 0x000fe20000000000 */
[----:B------:R-:W1:Y:S01]  /*1fc80*/  LDC R14, c[0x0][0x230] ;  /* 0x00008c00ff0e7b82 */ /* 0x000e620000000800 */
[C---:B---3--:R-:W-:Y:S01]  /*1fc90*/  IMAD.WIDE R114, R4.reuse, 0x4, R240 ;  /* 0x0000000404727825 */ /* 0x048fe200078e02f0 */
[----:B------:R3:W-:Y:S03]  /*1fca0*/  STL.64 [R1+0x5b8], R76 ;  /* 0x0005b84c01007387 */ /* 0x0007e60000100a00 */
[C---:B----4-:R-:W-:Y:S01]  /*1fcb0*/  IMAD.WIDE R100, R4.reuse, 0x4, R108 ;  /* 0x0000000404647825 */ /* 0x050fe200078e026c */
[----:B------:R-:W-:Y:S04]  /*1fcc0*/  LDGSTS.E [R17+-0x37ff4], desc[UR4][R44.64], !P4 ;  /* 0xc800c0002c117fae */ /* 0x000fe8000e121844 */
[----:B------:R-:W4:Y:S04]  /*1fcd0*/  LDL.LU.64 R108, [R1+0x260] ;  /* 0x00026000016c7983 */ /* 0x000f280000300a00 */
[----:B------:R3:W-:Y:S04]  /*1fce0*/  STL.64 [R1+0x920], R114 ;  /* 0x0009207201007387 */ /* 0x0007e80000100a00 */
[----:B------:R-:W4:Y:S04]  /*1fcf0*/  LDL.LU.64 R44, [R1+0x258] ;  /* 0x00025800012c7983 */ /* 0x000f280000300a00 */
[----:B------:R-:W-:Y:S04]  /*1fd00*/  STL.64 [R1+0x918], R100 ;  /* 0x0009186401007387 */ /* 0x000fe80000100a00 */
[----:B------:R-:W-:Y:S04]  /*1fd10*/  LDGSTS.E [R17+-0x33ff4], desc[UR4][R76.64], !P4 ;  /* 0xcc00c0004c117fae */ /* 0x000fe8000e121844 */
[----:B------:R-:W4:Y:S01]  /*1fd20*/  LDL.LU.64 R240, [R1+0x1e8] ;  /* 0x0001e80001f07983 */ /* 0x000f220000300a00 */
[----:B--2---:R-:W-:-:S03]  /*1fd30*/  IMAD.WIDE R24, R4, 0x4, R24 ;  /* 0x0000000404187825 */ /* 0x004fc600078e0218 */
[----:B------:R2:W-:Y:S04]  /*1fd40*/  LDGSTS.E [R18+-0x40000], desc[UR4][R114.64], !P5 ;  /* 0xc000000072127fae */ /* 0x0005e8000e921844 */
[----:B---3--:R-:W3:Y:S04]  /*1fd50*/  LDL.LU.64 R76, [R1+0x1e0] ;  /* 0x0001e000014c7983 */ /* 0x008ee80000300a00 */
[----:B------:R1:W-:Y:S01]  /*1fd60*/  STL.64 [R1+0x1c50], R16 ;  /* 0x001c501001007387 */ /* 0x0003e20000100a00 */
[----:B--2---:R-:W-:-:S03]  /*1fd70*/  IMAD.WIDE R114, R4, 0x4, R232 ;  /* 0x0000000404727825 */ /* 0x004fc600078e02e8 */
[----:B------:R2:W-:Y:S04]  /*1fd80*/  LDGSTS.E [R18+-0x3c000], desc[UR4][R100.64], !P5 ;  /* 0xc400000064127fae */ /* 0x0005e8000e921844 */
[----:B------:R2:W-:Y:S01]  /*1fd90*/  STL.64 [R1+0x910], R24 ;  /* 0x0009101801007387 */ /* 0x0005e20000100a00 */
[----:B-1----:R-:W-:-:S03]  /*1fda0*/  VIADD R17, R69, 0xffffff48 ;  /* 0xffffff4845117836 */ /* 0x002fc60000000000 */
[----:B------:R-:W-:Y:S01]  /*1fdb0*/  STL.64 [R1+0x908], R114 ;  /* 0x0009087201007387 */ /* 0x000fe20000100a00 */
[----:B------:R-:W-:-:S03]  /*1fdc0*/  VIADD R16, R68, 0xffffff67 ;  /* 0xffffff6744107836 */ /* 0x000fc60000000000 */
[----:B------:R-:W-:Y:S04]  /*1fdd0*/  LDGSTS.E [R18+-0x3fffc], desc[UR4][R24.64], !P0 ;  /* 0xc000400018127fae */ /* 0x000fe8000c121844 */
[----:B------:R-:W-:Y:S01]  /*1fde0*/  LDGSTS.E [R18+-0x3bffc], desc[UR4][R114.64], !P0 ;  /* 0xc400400072127fae */ /* 0x000fe2000c121844 */
[----:B--2---:R-:W-:-:S03]  /*1fdf0*/  IMAD.WIDE R100, R4, 0x4, R178 ;  /* 0x0000000404647825 */ /* 0x004fc600078e02b2 */
[----:B------:R-:W2:Y:S01]  /*1fe00*/  LDL.LU.64 R178, [R1+0x1d8] ;  /* 0x0001d80001b27983 */ /* 0x000ea20000300a00 */
[----:B------:R-:W-:-:S03]  /*1fe10*/  IMAD.WIDE R68, R4, 0x4, R146 ;  /* 0x0000000404447825 */ /* 0x000fc600078e0292 */
[----:B------:R-:W2:Y:S04]  /*1fe20*/  LDL.LU.64 R146, [R1+0x1d0] ;  /* 0x0001d00001927983 */ /* 0x000ea80000300a00 */
[----:B------:R1:W-:Y:S04]  /*1fe30*/  STL.64 [R1+0x900], R100 ;  /* 0x0009006401007387 */ /* 0x0003e80000100a00 */
[----:B------:R3:W-:Y:S04]  /*1fe40*/  STL.64 [R1+0x8f8], R68 ;  /* 0x0008f84401007387 */ /* 0x0007e80000100a00 */
[----:B------:R-:W2:Y:S04]  /*1fe50*/  LDL.LU.64 R24, [R1+0x1c8] ;  /* 0x0001c80001187983 */ /* 0x000ea80000300a00 */
[----:B------:R-:W2:Y:S01]  /*1fe60*/  LDL.LU.64 R232, [R1+0x1c0] ;  /* 0x0001c00001e87983 */ /* 0x000ea20000300a00 */
[----:B----4-:R-:W-:-:S03]  /*1fe70*/  IMAD.WIDE R108, R4, 0x4, R108 ;  /* 0x00000004046c7825 */ /* 0x010fc600078e026c */
[----:B------:R1:W-:Y:S01]  /*1fe80*/  LDGSTS.E [R18+-0x3fff8], desc[UR4][R100.64], !P6 ;  /* 0xc000800064127fae */ /* 0x0003e2000f121844 */
[----:B------:R-:W-:-:S03]  /*1fe90*/  IMAD.WIDE R44, R4, 0x4, R44 ;  /* 0x00000004042c7825 */ /* 0x000fc600078e022c */
[----:B------:R4:W-:Y:S04]  /*1fea0*/  STL.64 [R1+0x8f0], R108 ;  /* 0x0008f06c01007387 */ /* 0x0009e80000100a00 */
[----:B------:R3:W-:Y:S04]  /*1feb0*/  LDGSTS.E [R18+-0x3bff8], desc[UR4][R68.64], !P6 ;  /* 0xc400800044127fae */ /* 0x0007e8000f121844 */
[----:B------:R4:W-:Y:S01]  /*1fec0*/  STL.64 [R1+0x8e8], R44 ;  /* 0x0008e82c01007387 */ /* 0x0009e20000100a00 */
[----:B-1----:R-:W-:-:S03]  /*1fed0*/  IMAD.WIDE R100, R4, 0x4, R240 ;  /* 0x0000000404647825 */ /* 0x002fc600078e02f0 */
[----:B------:R-:W4:Y:S01]  /*1fee0*/  LDL.LU.64 R240, [R1+0x170] ;  /* 0x0001700001f07983 */ /* 0x000f220000300a00 */
[----:B---3--:R-:W-:-:S03]  /*1fef0*/  IMAD.WIDE R68, R4, 0x4, R76 ;  /* 0x0000000404447825 */ /* 0x008fc600078e024c */
[----:B------:R-:W3:Y:S01]  /*1ff00*/  LDL.LU.64 R76, [R1+0x168] ;  /* 0x00016800014c7983 */ /* 0x000ee20000300a00 */
[----:B------:R-:W-:Y:S01]  /*1ff10*/  ISETP.GE.U32.AND P1, PT, R7, 0x7fffff29, PT ;  /* 0x7fffff290700780c */ /* 0x000fe20003f26070 */
[----:B------:R-:W-:Y:S02]  /*1ff20*/  VIADD R6, R6, 0xffffff4b ;  /* 0xffffff4b06067836 */ /* 0x000fe40000000000 */
[----:B------:R-:W-:Y:S01]  /*1ff30*/  VIADD R15, R15, 0xffffff4a ;  /* 0xffffff4a0f0f7836 */ /* 0x000fe20000000000 */
[----:B------:R1:W-:Y:S01]  /*1ff40*/  STL.64 [R1+0x5b0], R100 ;  /* 0x0005b06401007387 */ /* 0x0003e20000100a00 */
[----:B------:R-:W-:Y:S01]  /*1ff50*/  VIADD R14, R14, 0xffffff49 ;  /* 0xffffff490e0e7836 */ /* 0x000fe20000000000 */
[----:B------:R-:W-:Y:S01]  /*1ff60*/  ISETP.GE.U32.AND P2, PT, R6, 0x7fffff0c, PT ;  /* 0x7fffff0c0600780c */ /* 0x000fe20003f46070 */
[----:B------:R-:W3:Y:S01]  /*1ff70*/  LDC R7, c[0x0][0x230] ;  /* 0x00008c00ff077b82 */ /* 0x000ee20000000800 */
[----:B------:R-:W-:Y:S01]  /*1ff80*/  ISETP.GE.U32.AND P4, PT, R15, 0x7fffff0b, PT ;  /* 0x7fffff0b0f00780c */ /* 0x000fe20003f86070 */
[----:B------:R1:W-:Y:S04]  /*1ff90*/  STL.64 [R1+0x5a8], R68 ;  /* 0x0005a84401007387 */ /* 0x0003e80000100a00 */
[----:B------:R-:W-:Y:S01]  /*1ffa0*/  LDGSTS.E [R18+-0x3fff4], desc[UR4][R108.64], !P1 ;  /* 0xc000c0006c127fae */ /* 0x000fe2000c921844 */
[----:B------:R-:W-:Y:S01]  /*1ffb0*/  ISETP.GE.U32.AND P5, PT, R14, 0x7fffff0a, PT ;  /* 0x7fffff0a0e00780c */ /* 0x000fe20003fa6070 */
[----:B------:R-:W3:Y:S02]  /*1ffc0*/  LDC R15, c[0x0][0x230] ;  /* 0x00008c00ff0f7b82 */ /* 0x000ee40000000800 */
[----:B------:R-:W-:Y:S04]  /*1ffd0*/  LDGSTS.E [R18+-0x3bff4], desc[UR4][R44.64], !P1 ;  /* 0xc400c0002c127fae */ /* 0x000fe8000c921844 */
[----:B------:R1:W-:Y:S01]  /*1ffe0*/  LDGSTS.E [R18+-0x38000], desc[UR4][R100.64], !P2 ;  /* 0xc800000064127fae */ /* 0x0003e2000d121844 */
[----:B--2---:R-:W-:-:S03]  /*1fff0*/  IMAD.WIDE R178, R4, 0x4, R178 ;  /* 0x0000000404b27825 */ /* 0x004fc600078e02b2 */
[----:B----4-:R-:W2:Y:S01]  /*20000*/  LDL.LU.64 R108, [R1+0x250] ;  /* 0x00025000016c7983 */ /* 0x010ea20000300a00 */
[----:B------:R-:W-:-:S03]  /*20010*/  IMAD.WIDE R146, R4, 0x4, R146 ;  /* 0x0000000404927825 */ /* 0x000fc600078e0292 */
[----:B------:R-:W4:Y:S01]  /*20020*/  LDL.LU.64 R44, [R1+0x248] ;  /* 0x00024800012c7983 */ /* 0x000f220000300a00 */
[----:B------:R-:W-:Y:S01]  /*20030*/  ISETP.GE.U32.AND P0, PT, R17, 0x7fffff09, PT ;  /* 0x7fffff091100780c */ /* 0x000fe20003f06070 */
[----:B------:R-:W3:Y:S02]  /*20040*/  LDC R14, c[0x0][0x230] ;  /* 0x00008c00ff0e7b82 */ /* 0x000ee40000000800 */
[----:B------:R1:W-:Y:S04]  /*20050*/  LDGSTS.E [R18+-0x34000], desc[UR4][R68.64], !P2 ;  /* 0xcc00000044127fae */ /* 0x0003e8000d121844 */
[----:B------:R1:W-:Y:S01]  /*20060*/  STL.64 [R1+0x5a0], R178 ;  /* 0x0005a0b201007387 */ /* 0x0003e20000100a00 */
[----:B------:R-:W-:Y:S01]  /*20070*/  ISETP.GE.U32.AND P6, PT, R16, 0x7fffff28, PT ;  /* 0x7fffff281000780c */ /* 0x000fe20003fc6070 */
[----:B------:R-:W3:Y:S01]  /*20080*/  LDC R17, c[0x0][0x230] ;  /* 0x00008c00ff117b82 */ /* 0x000ee20000000800 */
[C---:B-1----:R-:W-:Y:S01]  /*20090*/  IMAD.WIDE R100, R4.reuse, 0x4, R24 ;  /* 0x0000000404647825 */ /* 0x042fe200078e0218 */
[----:B------:R1:W-:Y:S03]  /*200a0*/  STL.64 [R1+0x598], R146 ;  /* 0x0005989201007387 */ /* 0x0003e60000100a00 */
[C---:B------:R-:W-:Y:S01]  /*200b0*/  IMAD.WIDE R68, R4.reuse, 0x4, R232 ;  /* 0x0000000404447825 */ /* 0x040fe200078e02e8 */
[----:B------:R-:W4:Y:S02]  /*200c0*/  LDL.LU.64 R114, [R1+0x240] ;  /* 0x0002400001727983 */ /* 0x000f240000300a00 */
[----:B------:R-:W3:Y:S02]  /*200d0*/  LDC R16, c[0x0][0x230] ;  /* 0x00008c00ff107b82 */ /* 0x000ee40000000800 */
[----:B------:R-:W4:Y:S04]  /*200e0*/  LDL.LU.64 R24, [R1+0x1f8] ;  /* 0x0001f80001187983 */ /* 0x000f280000300a00 */
[----:B------:R3:W-:Y:S02]  /*200f0*/  STL.64 [R1+0x590], R100 ;  /* 0x0005906401007387 */ /* 0x0007e40000100a00 */
[----:B------:R-:W3:Y:S02]  /*20100*/  LDC R6, c[0x0][0x230] ;  /* 0x00008c00ff067b82 */ /* 0x000ee40000000800 */
[----:B------:R-:W-:Y:S04]  /*20110*/  LDGSTS.E [R18+-0x37ffc], desc[UR4][R178.64], !P4 ;  /* 0xc8004000b2127fae */ /* 0x000fe8000e121844 */
[----:B------:R-:W-:Y:S04]  /*20120*/  STL.64 [R1+0x588], R68 ;  /* 0x0005884401007387 */ /* 0x000fe80000100a00 */
[----:B------:R-:W-:Y:S04]  /*20130*/  LDGSTS.E [R18+-0x33ffc], desc[UR4][R146.64], !P4 ;  /* 0xcc00400092127fae */ /* 0x000fe8000e121844 */
[----:B------:R-:W4:Y:S04]  /*20140*/  LDL.LU.64 R178, [R1+0x1f0] ;  /* 0x0001f00001b27983 */ /* 0x000f280000300a00 */
[----:B------:R3:W-:Y:S04]  /*20150*/  LDGSTS.E [R18+-0x37ff8], desc[UR4][R100.64], !P5 ;  /* 0xc800800064127fae */ /* 0x0007e8000e921844 */
[----:B-1----:R-:W4:Y:S01]  /*20160*/  LDL.LU.64 R146, [R1+0x1b8] ;  /* 0x0001b80001927983 */ /* 0x002f220000300a00 */
[----:B---3--:R-:W-:-:S03]  /*20170*/  IMAD.WIDE R76, R4, 0x4, R76 ;  /* 0x00000004044c7825 */ /* 0x008fc600078e024c */
[----:B------:R-:W-:Y:S01]  /*20180*/  LDGSTS.E [R18+-0x33ff8], desc[UR4][R68.64], !P5 ;  /* 0xcc00800044127fae */ /* 0x000fe2000e921844 */
[----:B------:R-:W-:-:S05]  /*20190*/  IMAD.WIDE R100, R4, 0x4, R240 ;  /* 0x0000000404647825 */ /* 0x000fca00078e02f0 */
[----:B------:R-:W-:Y:S04]  /*201a0*/  STL.64 [R1+0x580], R100 ;  /* 0x0005806401007387 */ /* 0x000fe80000100a00 */
[----:B------:R1:W-:Y:S04]  /*201b0*/  STL.64 [R1+0x578], R76 ;  /* 0x0005784c01007387 */ /* 0x0003e80000100a00 */
[----:B------:R-:W3:Y:S04]  /*201c0*/  LDL.LU.64 R232, [R1+0x1b0] ;  /* 0x0001b00001e87983 */ /* 0x000ee80000300a00 */
[----:B------:R-:W3:Y:S04]  /*201d0*/  LDL.LU.64 R240, [R1+0x1a8] ;  /* 0x0001a80001f07983 */ /* 0x000ee80000300a00 */
[----:B------:R-:W-:Y:S01]  /*201e0*/  LDGSTS.E [R18+-0x37ff4], desc[UR4][R100.64], !P0 ;  /* 0xc800c00064127fae */ /* 0x000fe2000c121844 */
[----:B------:R-:W-:-:S03]  /*201f0*/  VIADD R17, R17, 0xffffff46 ;  /* 0xffffff4611117836 */ /* 0x000fc60000000000 */
[----:B------:R1:W-:Y:S01]  /*20200*/  LDGSTS.E [R18+-0x33ff4], desc[UR4][R76.64], !P0 ;  /* 0xcc00c0004c127fae */ /* 0x0003e2000c121844 */
[----:B------:R-:W-:Y:S01]  /*20210*/  VIADD R16, R16, 0xffffff45 ;  /* 0xffffff4510107836 */ /* 0x000fe20000000000 */
[----:B------:R-:W-:Y:S01]  /*20220*/  ISETP.GE.U32.AND P0, PT, R17, 0x7fffff07, PT ;  /* 0x7fffff071100780c */ /* 0x000fe20003f06070 */
[----:B------:R-:W-:Y:S02]  /*20230*/  VIADD R7, R7, 0xffffff66 ;  /* 0xffffff6607077836 */ /* 0x000fe40000000000 */
[----:B------:R-:W-:Y:S02]  /*20240*/  VIADD R15, R15, 0xffffff64 ;  /* 0xffffff640f0f7836 */ /* 0x000fe40000000000 */
[----:B------:R-:W-:Y:S01]  /*20250*/  VIADD R14, R14, 0xffffff47 ;  /* 0xffffff470e0e7836 */ /* 0x000fe20000000000 */
[----:B------:R-:W-:Y:S02]  /*20260*/  ISETP.GE.U32.AND P1, PT, R7, 0x7fffff27, PT ;  /* 0x7fffff270700780c */ /* 0x000fe40003f26070 */
[----:B------:R-:W-:Y:S01]  /*20270*/  IADD3 R6, R6, -0x9b, RZ ;  /* 0xffffff6506067810 */ /* 0x000fe20007ffe0ff */
[----:B------:R-:W3:Y:S01]  /*20280*/  LDC R7, c[0x0][0x230] ;  /* 0x00008c00ff077b82 */ /* 0x000ee20000000800 */
[----:B------:R-:W-:-:S02]  /*20290*/  ISETP.GE.U32.AND P4, PT, R15, 0x7fffff25, PT ;  /* 0x7fffff250f00780c */ /* 0x000fc40003f86070 */
[----:B------:R-:W-:Y:S02]  /*202a0*/  ISETP.GE.U32.AND P5, PT, R14, 0x7fffff08, PT ;  /* 0x7fffff080e00780c */ /* 0x000fe40003fa6070 */
[----:B------:R-:W-:-:S03]  /*202b0*/  ISETP.GE.U32.AND P2, PT, R6, 0x7fffff26, PT ;  /* 0x7fffff260600780c */ /* 0x000fc60003f46070 */
[----:B------:R-:W1:Y:S08]  /*202c0*/  LDC R15, c[0x0][0x230] ;  /* 0x00008c00ff0f7b82 */ /* 0x000e700000000800 */
[----:B------:R-:W3:Y:S08]  /*202d0*/  LDC R14, c[0x0][0x230] ;  /* 0x00008c00ff0e7b82 */ /* 0x000ef00000000800 */
[----:B-1----:R-:W1:Y:S01]  /*202e0*/  LDC R76, c[0x0][0x230] ;  /* 0x00008c00ff4c7b82 */ /* 0x002e620000000800 */
[----:B------:R-:W-:-:S07]  /*202f0*/  VIADD R77, R15, 0xffffff62 ;  /* 0xffffff620f4d7836 */ /* 0x000fce0000000000 */
[----:B------:R-:W1:Y:S01]  /*20300*/  LDC R6, c[0x0][0x230] ;  /* 0x00008c00ff067b82 */ /* 0x000e620000000800 */
[----:B--2---:R-:W-:-:S04]  /*20310*/  IMAD.WIDE R68, R4, 0x4, R108 ;  /* 0x0000000404447825 */ /* 0x004fc800078e026c */
[C---:B----4-:R-:W-:Y:S01]  /*20320*/  IMAD.WIDE R44, R4.reuse, 0x4, R44 ;  /* 0x00000004042c7825 */ /* 0x050fe200078e022c */
[----:B------:R2:W-:Y:S04]  /*20330*/  STL.64 [R1+0x8e0], R68 ;  /* 0x0008e04401007387 */ /* 0x0005e80000100a00 */
[----:B------:R4:W-:Y:S04]  /*20340*/  STL.64 [R1+0x8d8], R44 ;  /* 0x0008d82c01007387 */ /* 0x0009e80000100a00 */
[----:B------:R-:W4:Y:S04]  /*20350*/  LDL.LU.64 R108, [R1+0x160] ;  /* 0x00016000016c7983 */ /* 0x000f280000300a00 */
[----:B------:R-:W4:Y:S01]  /*20360*/  LDL.LU.64 R100, [R1+0x158] ;  /* 0x0001580001647983 */ /* 0x000f220000300a00 */
[----:B------:R-:W-:-:S03]  /*20370*/  IMAD.WIDE R114, R4, 0x4, R114 ;  /* 0x0000000404727825 */ /* 0x000fc600078e0272 */
[----:B------:R2:W-:Y:S04]  /*20380*/  LDGSTS.E [R19+-0x40000], desc[UR4][R68.64], !P6 ;  /* 0xc000000044137fae */ /* 0x0005e8000f121844 */
[----:B------:R1:W-:Y:S04]  /*20390*/  STL.64 [R1+0x8d0], R114 ;  /* 0x0008d07201007387 */ /* 0x0003e80000100a00 */
[----:B------:R4:W-:Y:S01]  /*203a0*/  LDGSTS.E [R19+-0x3c000], desc[UR4][R44.64], !P6 ;  /* 0xc40000002c137fae */ /* 0x0009e2000f121844 */
[----:B--2---:R-:W-:Y:S01]  /*203b0*/  IMAD.WIDE R68, R4, 0x4, R24 ;  /* 0x0000000404447825 */ /* 0x004fe200078e0218 */
[----:B------:R-:W-:-:S02]  /*203c0*/  ISETP.GE.U32.AND P6, PT, R16, 0x7fffff06, PT ;  /* 0x7fffff061000780c */ /* 0x000fc40003fc6070 */
[----:B------:R-:W-:Y:S04]  /*203d0*/  LDGSTS.E [R19+-0x3fffc], desc[UR4][R114.64], !P1 ;  /* 0xc000400072137fae */ /* 0x000fe8000c921844 */
[----:B------:R2:W-:Y:S01]  /*203e0*/  LDGSTS.E [R19+-0x3bffc], desc[UR4][R68.64], !P1 ;  /* 0xc400400044137fae */ /* 0x0005e2000c921844 */
[C---:B---3--:R-:W-:Y:S01]  /*203f0*/  IMAD.WIDE R248, R4.reuse, 0x4, R240 ;  /* 0x0000000404f87825 */ /* 0x048fe200078e02f0 */
[----:B----4-:R-:W3:Y:S03]  /*20400*/  LDC R45, c[0x0][0x230] ;  /* 0x00008c00ff2d7b82 */ /* 0x010ee60000000800 */
[C---:B------:R-:W-:Y:S02]  /*20410*/  IMAD.WIDE R24, R4.reuse, 0x4, R178 ;  /* 0x0000000404187825 */ /* 0x040fe400078e02b2 */
[----:B------:R-:W4:Y:S02]  /*20420*/  LDL.LU.64 R178, [R1+0x150] ;  /* 0x0001500001b27983 */ /* 0x000f240000300a00 */
[----:B------:R-:W-:-:S02]  /*20430*/  IMAD.WIDE R16, R4, 0x4, R146 ;  /* 0x0000000404107825 */ /* 0x000fc400078e0292 */
[----:B------:R2:W-:Y:S04]  /*20440*/  STL.64 [R1+0x8c8], R68 ;  /* 0x0008c84401007387 */ /* 0x0005e80000100a00 */
[----:B------:R2:W-:Y:S04]  /*20450*/  STL.64 [R1+0x8c0], R24 ;  /* 0x0008c01801007387 */ /* 0x0005e80000100a00 */
[----:B------:R-:W3:Y:S04]  /*20460*/  LDL.LU.64 R146, [R1+0x148] ;  /* 0x0001480001927983 */ /* 0x000ee80000300a00 */
[----:B------:R2:W-:Y:S04]  /*20470*/  STL.64 [R1+0x8b8], R16 ;  /* 0x0008b81001007387 */ /* 0x0005e80000100a00 */
[----:B-1----:R-:W3:Y:S01]  /*20480*/  LDL.LU.64 R114, [R1+0x140] ;  /* 0x0001400001727983 */ /* 0x002ee20000300a00 */
[----:B--2---:R-:W-:-:S03]  /*20490*/  IMAD.WIDE R68, R4, 0x4, R232 ;  /* 0x0000000404447825 */ /* 0x004fc600078e02e8 */
[----:B------:R-:W-:Y:S01]  /*204a0*/  LDGSTS.E [R19+-0x3fff8], desc[UR4][R24.64], !P2 ;  /* 0xc000800018137fae */ /* 0x000fe2000d121844 */
[----:B------:R-:W-:-:S03]  /*204b0*/  VIADD R44, R14, 0xffffff61 ;  /* 0xffffff610e2c7836 */ /* 0x000fc60000000000 */
[----:B------:R-:W-:Y:S04]  /*204c0*/  LDGSTS.E [R19+-0x3bff8], desc[UR4][R16.64], !P2 ;  /* 0xc400800010137fae */ /* 0x000fe8000d121844 */
[----:B------:R-:W-:Y:S04]  /*204d0*/  LDGSTS.E [R19+-0x3fff4], desc[UR4][R68.64], !P4 ;  /* 0xc000c00044137fae */ /* 0x000fe8000e121844 */
[----:B------:R-:W2:Y:S04]  /*204e0*/  LDL.LU.64 R24, [R1+0x138] ;  /* 0x0001380001187983 */ /* 0x000ea80000300a00 */
[----:B------:R-:W2:Y:S04]  /*204f0*/  LDL.LU.64 R232, [R1+0x130] ;  /* 0x0001300001e87983 */ /* 0x000ea80000300a00 */
[----:B------:R-:W2:Y:S04]  /*20500*/  LDL.LU.64 R240, [R1+0x128] ;  /* 0x0001280001f07983 */ /* 0x000ea80000300a00 */
[----:B------:R1:W-:Y:S04]  /*20510*/  STL.64 [R1+0x8b0], R68 ;  /* 0x0008b04401007387 */ /* 0x0003e80000100a00 */
[----:B------:R-:W-:Y:S04]  /*20520*/  STL.64 [R1+0x8a8], R248 ;  /* 0x0008a8f801007387 */ /* 0x000fe80000100a00 */
[----:B------:R-:W2:Y:S04]  /*20530*/  LDL.LU.64 R16, [R1+0x1a0] ;  /* 0x0001a00001107983 */ /* 0x000ea80000300a00 */
[----:B------:R-:W2:Y:S04]  /*20540*/  LDL.LU.64 R14, [R1+0x198] ;  /* 0x00019800010e7983 */ /* 0x000ea80000300a00 */
[----:B-1----:R-:W2:Y:S04]  /*20550*/  LDL.LU.64 R68, [R1+0x1eb8] ;  /* 0x001eb80001447983 */ /* 0x002ea80000300a00 */
[----:B------:R-:W-:Y:S01]  /*20560*/  LDGSTS.E [R19+-0x3bff4], desc[UR4][R248.64], !P4 ;  /* 0xc400c000f8137fae */ /* 0x000fe2000e121844 */
[----:B------:R-:W-:Y:S01]  /*20570*/  ISETP.GE.U32.AND P4, PT, R77, 0x7fffff23, PT ;  /* 0x7fffff234d00780c */ /* 0x000fe20003f86070 */
[----:B------:R-:W-:-:S02]  /*20580*/  VIADD R252, R76, 0xffffff60 ;  /* 0xffffff604cfc7836 */ /* 0x000fc40000000000 */
[----:B------:R-:W-:-:S05]  /*20590*/  VIADD R7, R7, 0xffffff44 ;  /* 0xffffff4407077836 */ /* 0x000fca0000000000 */
[----:B------:R-:W-:Y:S01]  /*205a0*/  ISETP.GE.U32.AND P1, PT, R7, 0x7fffff05, PT ;  /* 0x7fffff050700780c */ /* 0x000fe20003f26070 */
[----:B------:R-:W-:Y:S01]  /*205b0*/  VIADD R6, R6, 0xffffff63 ;  /* 0xffffff6306067836 */ /* 0x000fe20000000000 */
[----:B------:R-:W1:Y:S01]  /*205c0*/  LDC R7, c[0x0][0x230] ;  /* 0x00008c00ff077b82 */ /* 0x000e620000000800 */
[----:B------:R-:W-:-:S04]  /*205d0*/  IMAD.WIDE R108, R4, 0x4, R108 ;  /* 0x00000004046c7825 */ /* 0x000fc800078e026c */
[C---:B------:R-:W-:Y:S01]  /*205e0*/  IMAD.WIDE R100, R4.reuse, 0x4, R100 ;  /* 0x0000000404647825 */ /* 0x040fe200078e0264 */
[----:B------:R-:W-:Y:S04]  /*205f0*/  STL.64 [R1+0x570], R108 ;  /* 0x0005706c01007387 */ /* 0x000fe80000100a00 */
[----:B------:R-:W-:Y:S04]  /*20600*/  LDGSTS.E [R19+-0x38000], desc[UR4][R108.64], !P5 ;  /* 0xc80000006c137fae */ /* 0x000fe8000e921844 */
[----:B------:R4:W-:Y:S04]  /*20610*/  STL.64 [R1+0x568], R100 ;  /* 0x0005686401007387 */ /* 0x0009e80000100a00 */
[----:B------:R4:W-:Y:S02]  /*20620*/  LDGSTS.E [R19+-0x34000], desc[UR4][R100.64], !P5 ;  /* 0xcc00000064137fae */ /* 0x0009e4000e921844 */
[----:B----4-:R-:W-:-:S02]  /*20630*/  IMAD.WIDE R100, R4, 0x4, R178 ;  /* 0x0000000404647825 */ /* 0x010fc400078e02b2 */
[----:B------:R-:W4:Y:S04]  /*20640*/  LDL.LU.64 R178, [R1+0x190] ;  /* 0x0001900001b27983 */ /* 0x000f280000300a00 */
[----:B------:R-:W4:Y:S04]  /*20650*/  LDL.LU.64 R108, [R1+0x188] ;  /* 0x00018800016c7983 */ /* 0x000f280000300a00 */
[----:B------:R1:W-:Y:S01]  /*20660*/  STL.64 [R1+0x560], R100 ;  /* 0x0005606401007387 */ /* 0x0003e20000100a00 */
[----:B---3--:R-:W-:-:S03]  /*20670*/  IMAD.WIDE R248, R4, 0x4, R146 ;  /* 0x0000000404f87825 */ /* 0x008fc600078e0292 */
[----:B------:R-:W3:Y:S04]  /*20680*/  LDL.LU.64 R146, [R1+0x180] ;  /* 0x0001800001927983 */ /* 0x000ee80000300a00 */
[----:B------:R-:W3:Y:S01]  /*20690*/  LDL.LU.64 R76, [R1+0x178] ;  /* 0x00017800014c7983 */ /* 0x000ee20000300a00 */
[----:B------:R-:W-:-:S03]  /*206a0*/  IMAD.WIDE R114, R4, 0x4, R114 ;  /* 0x0000000404727825 */ /* 0x000fc600078e0272 */
[----:B------:R1:W-:Y:S04]  /*206b0*/  STL.64 [R1+0x558], R248 ;  /* 0x000558f801007387 */ /* 0x0003e80000100a00 */
[----:B------:R-:W-:Y:S04]  /*206c0*/  LDGSTS.E [R19+-0x37ffc], desc[UR4][R100.64], !P0 ;  /* 0xc800400064137fae */ /* 0x000fe8000c121844 */
[----:B------:R-:W-:Y:S01]  /*206d0*/  LDGSTS.E [R19+-0x33ffc], desc[UR4][R248.64], !P0 ;  /* 0xcc004000f8137fae */ /* 0x000fe2000c121844 */
[----:B------:R-:W-:-:S03]  /*206e0*/  ISETP.GE.U32.AND P0, PT, R252, 0x7fffff21, PT ;  /* 0x7fffff21fc00780c */ /* 0x000fc60003f06070 */
[----:B------:R-:W-:Y:S04]  /*206f0*/  LDGSTS.E [R19+-0x37ff8], desc[UR4][R114.64], !P6 ;  /* 0xc800800072137fae */ /* 0x000fe8000f121844 */
[----:B-1----:R-:W3:Y:S04]  /*20700*/  LDL.LU.64 R100, [R1+0x1eb0] ;  /* 0x001eb00001647983 */ /* 0x002ee80000300a00 */
[----:B------:R-:W3:Y:S04]  /*20710*/  LDL.LU.64 R248, [R1+0x1ea8] ;  /* 0x001ea80001f87983 */ /* 0x000ee80000300a00 */
[----:B------:R1:W-:Y:S01]  /*20720*/  STL.64 [R1+0x550], R114 ;  /* 0x0005507201007387 */ /* 0x0003e20000100a00 */
[----:B--2---:R-:W-:-:S03]  /*20730*/  IMAD.WIDE R24, R4, 0x4, R24 ;  /* 0x0000000404187825 */ /* 0x004fc600078e0218 */
[----:B------:R-:W2:Y:S01]  /*20740*/  LDL.LU R252, [R1+0x1ea0] ;  /* 0x001ea00001fc7983 */ /* 0x000ea20000300800 */
[----:B------:R-:W-:-:S03]  /*20750*/  IMAD.WIDE R232, R4, 0x4, R232 ;  /* 0x0000000404e87825 */ /* 0x000fc600078e02e8 */
[----:B------:R1:W-:Y:S01]  /*20760*/  STL.64 [R1+0x548], R24 ;  /* 0x0005481801007387 */ /* 0x0003e20000100a00 */
[----:B------:R-:W-:-:S03]  /*20770*/  IMAD.WIDE R240, R4, 0x4, R240 ;  /* 0x0000000404f07825 */ /* 0x000fc600078e02f0 */
[----:B-1----:R-:W2:Y:S01]  /*20780*/  LDL.LU.64 R114, [R1+0x1e98] ;  /* 0x001e980001727983 */ /* 0x002ea20000300a00 */
[----:B------:R-:W-:-:S03]  /*20790*/  IMAD.WIDE R16, R4, 0x4, R16 ;  /* 0x0000000404107825 */ /* 0x000fc600078e0210 */
[----:B------:R-:W-:Y:S01]  /*207a0*/  LDGSTS.E [R19+-0x33ff8], desc[UR4][R24.64], !P6 ;  /* 0xcc00800018137fae */ /* 0x000fe2000f121844 */
[----:B------:R-:W-:-:S03]  /*207b0*/  IMAD.WIDE R14, R4, 0x4, R14 ;  /* 0x00000004040e7825 */ /* 0x000fc600078e020e */
[----:B------:R-:W-:Y:S04]  /*207c0*/  LDGSTS.E [R19+-0x37ff4], desc[UR4][R232.64], !P1 ;  /* 0xc800c000e8137fae */ /* 0x000fe8000c921844 */
[----:B------:R1:W-:Y:S04]  /*207d0*/  LDGSTS.E [R19+-0x33ff4], desc[UR4][R240.64], !P1 ;  /* 0xcc00c000f0137fae */ /* 0x0003e8000c921844 */
[----:B------:R-:W2:Y:S04]  /*207e0*/  LDL.LU.64 R24, [R1+0x1e90] ;  /* 0x001e900001187983 */ /* 0x000ea80000300a00 */
[----:B------:R1:W-:Y:S04]  /*207f0*/  STL.64 [R1+0x540], R232 ;  /* 0x000540e801007387 */ /* 0x0003e80000100a00 */
[----:B------:R1:W-:Y:S04]  /*20800*/  STL.64 [R1+0x538], R240 ;  /* 0x000538f001007387 */ /* 0x0003e80000100a00 */
[----:B-1----:R-:W2:Y:S04]  /*20810*/  LDL.LU.64 R232, [R1+0x1e88] ;  /* 0x001e880001e87983 */ /* 0x002ea80000300a00 */
[----:B------:R-:W2:Y:S04]  /*20820*/  LDL.LU.64 R240, [R1+0x1e80] ;  /* 0x001e800001f07983 */ /* 0x000ea80000300a00 */
[----:B------:R-:W-:Y:S04]  /*20830*/  STL.64 [R1+0x8a0], R16 ;  /* 0x0008a01001007387 */ /* 0x000fe80000100a00 */
[----:B------:R1:W-:Y:S04]  /*20840*/  STL.64 [R1+0x1c58], R18 ;  /* 0x001c581201007387 */ /* 0x0003e80000100a00 */
[----:B------:R1:W-:Y:S04]  /*20850*/  STL.64 [R1+0x898], R14 ;  /* 0x0008980e01007387 */ /* 0x0003e80000100a00 */
[----:B-1----:R-:W2:Y:S01]  /*20860*/  LDL.LU.64 R18, [R1+0x120] ;  /* 0x0001200001127983 */ /* 0x002ea20000300a00 */
[----:B------:R-:W-:-:S02]  /*20870*/  ISETP.GE.U32.AND P2, PT, R6, 0x7fffff24, PT ;  /* 0x7fffff240600780c */ /* 0x000fc40003f46070 */
[----:B------:R-:W1:Y:S01]  /*20880*/  LDC R6, c[0x0][0x230] ;  /* 0x00008c00ff067b82 */ /* 0x000e620000000800 */
[----:B------:R-:W-:Y:S01]  /*20890*/  ISETP.GE.U32.AND P5, PT, R44, 0x7fffff22, PT ;  /* 0x7fffff222c00780c */ /* 0x000fe20003fa6070 */
[----:B------:R-:W-:-:S06]  /*208a0*/  VIADD R7, R7, 0xffffff42 ;  /* 0xffffff4207077836 */ /* 0x000fcc0000000000 */
[----:B------:R-:W1:Y:S03]  /*208b0*/  LDC R44, c[0x0][0x230] ;  /* 0x00008c00ff2c7b82 */ /* 0x000e660000000800 */
[----:B------:R2:W-:Y:S01]  /*208c0*/  LDGSTS.E [R10+-0x40000], desc[UR4][R16.64], !P2 ;  /* 0xc0000000100a7fae */ /* 0x0005e2000d121844 */
[----:B------:R-:W-:-:S03]  /*208d0*/  ISETP.GE.U32.AND P1, PT, R7, 0x7fffff03, PT ;  /* 0x7fffff030700780c */ /* 0x000fc60003f26070 */
[----:B------:R2:W-:Y:S04]  /*208e0*/  LDGSTS.E [R10+-0x3c000], desc[UR4][R14.64], !P2 ;  /* 0xc40000000e0a7fae */ /* 0x0005e8000d121844 */
[----:B------:R-:W2:Y:S01]  /*208f0*/  LDL.LU.64 R16, [R1+0x110] ;  /* 0x0001100001107983 */ /* 0x000ea20000300a00 */
[----:B-1----:R-:W-:-:S03]  /*20900*/  VIADD R6, R6, 0xffffff41 ;  /* 0xffffff4106067836 */ /* 0x002fc60000000000 */
[----:B------:R-:W2:Y:S02]  /*20910*/  LDL.LU.64 R14, [R1+0x108] ;  /* 0x00010800010e7983 */ /* 0x000ea40000300a00 */
[----:B------:R-:W-:Y:S02]  /*20920*/  ISETP.GE.U32.AND P2, PT, R6, 0x7fffff02, PT ;  /* 0x7fffff020600780c */ /* 0x000fe40003f46070 */
[----:B------:R-:W2:Y:S01]  /*20930*/  LDL.LU.64 R6, [R1+0x100] ;  /* 0x0001000001067983 */ /* 0x000ea20000300a00 */
[----:B------:R-:W-:Y:S01]  /*20940*/  IADD3 R45, R45, -0xbd, RZ ;  /* 0xffffff432d2d7810 */ /* 0x000fe20007ffe0ff */
[----:B------:R-:W-:-:S03]  /*20950*/  VIADD R44, R44, 0xffffff40 ;  /* 0xffffff402c2c7836 */ /* 0x000fc60000000000 */
[----:B------:R-:W-:Y:S01]  /*20960*/  ISETP.GE.U32.AND P6, PT, R45, 0x7fffff04, PT ;  /* 0x7fffff042d00780c */ /* 0x000fe20003fc6070 */
[----:B----4-:R-:W-:-:S04]  /*20970*/  IMAD.WIDE R178, R4, 0x4, R178 ;  /* 0x0000000404b27825 */ /* 0x010fc800078e02b2 */
[C---:B------:R-:W-:Y:S01]  /*20980*/  IMAD.WIDE R108, R4.reuse, 0x4, R108 ;  /* 0x00000004046c7825 */ /* 0x040fe200078e026c */
[----:B------:R-:W-:Y:S03]  /*20990*/  STL.64 [R1+0x948], R178 ;  /* 0x000948b201007387 */ /* 0x000fe60000100a00 */
[C---:B---3--:R-:W-:Y:S01]  /*209a0*/  IMAD.WIDE R146, R4.reuse, 0x4, R146 ;  /* 0x0000000404927825 */ /* 0x048fe200078e0292 */
[----:B------:R1:W-:Y:S04]  /*209b0*/  STL.64 [R1+0x940], R108 ;  /* 0x0009406c01007387 */ /* 0x0003e80000100a00 */
[----:B------:R-:W-:Y:S01]  /*209c0*/  LDGSTS.E [R10+-0x3fffc], desc[UR4][R178.64], !P4 ;  /* 0xc0004000b20a7fae */ /* 0x000fe2000e121844 */
[----:B------:R-:W-:-:S03]  /*209d0*/  IMAD.WIDE R76, R4, 0x4, R76 ;  /* 0x00000004044c7825 */ /* 0x000fc600078e024c */
[----:B------:R3:W-:Y:S04]  /*209e0*/  LDGSTS.E [R10+-0x3bffc], desc[UR4][R108.64], !P4 ;  /* 0xc40040006c0a7fae */ /* 0x0007e8000e121844 */
[----:B------:R-:W-:Y:S04]  /*209f0*/  STL.64 [R1+0x938], R146 ;  /* 0x0009389201007387 */ /* 0x000fe80000100a00 */
[----:B------:R-:W-:Y:S04]  /*20a00*/  LDGSTS.E [R10+-0x3fff8], desc[UR4][R146.64], !P5 ;  /* 0xc0008000920a7fae */ /* 0x000fe8000e921844 */
[----:B-1----:R-:W3:Y:S04]  /*20a10*/  LDL.LU.64 R108, [R1+0xe0] ;  /* 0x0000e000016c7983 */ /* 0x002ee80000300a00 */
[----:B------:R1:W-:Y:S04]  /*20a20*/  STL.64 [R1+0x930], R76 ;  /* 0x0009304c01007387 */ /* 0x0003e80000100a00 */
[----:B------:R4:W-:Y:S01]  /*20a30*/  LDGSTS.E [R10+-0x3bff8], desc[UR4][R76.64], !P5 ;  /* 0xc40080004c0a7fae */ /* 0x0009e2000e921844 */
[----:B------:R-:W-:-:S03]  /*20a40*/  ISETP.GE.U32.AND P4, PT, R44, 0x7fffff01, PT ;  /* 0x7fffff012c00780c */ /* 0x000fc60003f86070 */
[----:B-1----:R-:W4:Y:S01]  /*20a50*/  LDL.LU.64 R76, [R1+0xc0] ;  /* 0x0000c000014c7983 */ /* 0x002f220000300a00 */
[----:B--2---:R-:W-:-:S03]  /*20a60*/  ISETP.GE.AND P5, PT, R252, R44, PT ;  /* 0x0000002cfc00720c */ /* 0x004fc60003fa6270 */
[----:B------:R-:W2:Y:S04]  /*20a70*/  LDL.LU.64 R44, [R1+0xa0] ;  /* 0x0000a000012c7983 */ /* 0x000ea80000300a00 */
[----:B------:R-:W2:Y:S01]  /*20a80*/  LDL.LU.64 R178, [R1+0x80] ;  /* 0x0000800001b27983 */ /* 0x000ea20000300a00 */
[----:B------:R-:W-:-:S03]  /*20a90*/  SEL R252, RZ, 0x4, P5 ;  /* 0x00000004fffc7807 */ /* 0x000fc60002800000 */
[----:B------:R-:W2:Y:S04]  /*20aa0*/  LDL.LU.64 R146, [R1+0x60] ;  /* 0x0000600001927983 */ /* 0x000ea80000300a00 */
[----:B------:R1:W-:Y:S04]  /*20ab0*/  STL [R1+0xbd8], R252 ;  /* 0x000bd8fc01007387 */ /* 0x0003e80000100800 */
[----:B-1----:R-:W5:Y:S01]  /*20ac0*/  LDL.LU R252, [R1+0x1e78] ;  /* 0x001e780001fc7983 */ /* 0x002f620000300800 */
[----:B------:R-:W-:-:S05]  /*20ad0*/  IMAD.WIDE R18, R2, 0x4, R18 ;  /* 0x0000000402127825 */ /* 0x000fca00078e0212 */
[----:B------:R1:W-:Y:S02]  /*20ae0*/  STL.64 [R1+0x528], R18 ;  /* 0x0005281201007387 */ /* 0x0003e40000100a00 */
[C---:B-1----:R-:W-:Y:S02]  /*20af0*/  IMAD.WIDE R18, R2.reuse, 0x4, R114 ;  /* 0x0000000402127825 */ /* 0x042fe400078e0272 */
[----:B------:R-:W2:Y:S02]  /*20b00*/  LDL.LU.64 R114, [R1+0x40] ;  /* 0x0000400001727983 */ /* 0x000ea40000300a00 */
[C---:B------:R-:W-:Y:S02]  /*20b10*/  IMAD.WIDE R16, R2.reuse, 0x4, R16 ;  /* 0x0000000402107825 */ /* 0x040fe400078e0210 */
[----:B------:R1:W-:Y:S02]  /*20b20*/  STL.64 [R1+0x498], R18 ;  /* 0x0004981201007387 */ /* 0x0003e40000100a00 */
[----:B------:R-:W-:-:S02]  /*20b30*/  IMAD.WIDE R14, R2, 0x4, R14 ;  /* 0x00000004020e7825 */ /* 0x000fc400078e020e */
[----:B------:R1:W-:Y:S02]  /*20b40*/  STL.64 [R1+0x490], R16 ;  /* 0x0004901001007387 */ /* 0x0003e40000100a00 */
[----:B------:R-:W-:-:S04]  /*20b50*/  IMAD.WIDE R6, R2, 0x4, R6 ;  /* 0x0000000402067825 */ /* 0x000fc800078e0206 */
[C---:B------:R-:W-:Y:S01]  /*20b60*/  IMAD.WIDE R248, R2.reuse, 0x4, R248 ;  /* 0x0000000402f87825 */ /* 0x040fe200078e02f8 */
[----:B-1----:R-:W2:Y:S04]  /*20b70*/  LDL.LU.64 R18, [R1+0x20] ;  /* 0x0000200001127983 */ /* 0x002ea80000300a00 */
[----:B------:R1:W-:Y:S01]  /*20b80*/  STL.64 [R1+0x488], R14 ;  /* 0x0004880e01007387 */ /* 0x0003e20000100a00 */
[----:B------:R-:W-:-:S03]  /*20b90*/  IMAD.WIDE R208, R2, 0x4, R208 ;  /* 0x0000000402d07825 */ /* 0x000fc600078e02d0 */
[----:B------:R-:W2:Y:S01]  /*20ba0*/  LDL.LU.64 R16, [R1+0x18] ;  /* 0x0000180001107983 */ /* 0x000ea20000300a00 */
[----:B------:R-:W-:-:S03]  /*20bb0*/  IMAD.WIDE R200, R2, 0x4, R200 ;  /* 0x0000000402c87825 */ /* 0x000fc600078e02c8 */
[----:B------:R1:W-:Y:S04]  /*20bc0*/  STL.64 [R1+0x480], R6 ;  /* 0x0004800601007387 */ /* 0x0003e80000100a00 */
[----:B-1----:R-:W2:Y:S01]  /*20bd0*/  LDL.LU.64 R14, [R1+0x10] ;  /* 0x00001000010e7983 */ /* 0x002ea20000300a00 */
[----:B------:R-:W-:-:S03]  /*20be0*/  IMAD.WIDE R100, R2, 0x4, R100 ;  /* 0x0000000402647825 */ /* 0x000fc600078e0264 */
[----:B------:R-:W2:Y:S04]  /*20bf0*/  LDL.LU.64 R6, [R1+0x8] ;  /* 0x0000080001067983 */ /* 0x000ea80000300a00 */
[----:B------:R1:W-:Y:S01]  /*20c00*/  STL.64 [R1+0x478], R248 ;  /* 0x000478f801007387 */ /* 0x0003e20000100a00 */
[----:B------:R-:W-:-:S04]  /*20c10*/  IMAD.WIDE R92, R2, 0x4, R92 ;  /* 0x00000004025c7825 */ /* 0x000fc800078e025c */
[C---:B------:R-:W-:Y:S01]  /*20c20*/  IMAD.WIDE R84, R2.reuse, 0x4, R84 ;  /* 0x0000000402547825 */ /* 0x040fe200078e0254 */
[----:B-1----:R-:W2:Y:S04]  /*20c30*/  LDL.LU.64 R248, [R1+0x1e70] ;  /* 0x001e700001f87983 */ /* 0x002ea80000300a00 */
[----:B------:R1:W-:Y:S01]  /*20c40*/  STL.64 [R1+0x470], R208 ;  /* 0x000470d001007387 */ /* 0x0003e20000100a00 */
[----:B------:R-:W-:-:S03]  /*20c50*/  IMAD.WIDE R68, R2, 0x4, R68 ;  /* 0x0000000402447825 */ /* 0x000fc600078e0244 */
[----:B-1----:R-:W2:Y:S04]  /*20c60*/  LDL.LU.64 R208, [R1+0x1e68] ;  /* 0x001e680001d07983 */ /* 0x002ea80000300a00 */
[----:B------:R1:W-:Y:S01]  /*20c70*/  STL.64 [R1+0x468], R200 ;  /* 0x000468c801007387 */ /* 0x0003e20000100a00 */
[----:B------:R-:W-:-:S03]  /*20c80*/  IMAD.WIDE R60, R2, 0x4, R60 ;  /* 0x00000004023c7825 */ /* 0x000fc600078e023c */
[----:B-1----:R-:W2:Y:S01]  /*20c90*/  LDL.LU.64 R200, [R1+0x1e60] ;  /* 0x001e600001c87983 */ /* 0x002ea20000300a00 */
        /* <DEDUP_REMOVED lines=13> */
[----:B---3--:R-:W-:-:S05]  /*20d70*/  IMAD.WIDE R108, R2, 0x4, R108 ;  /* 0x00000004026c7825 */ /* 0x008fca00078e026c */
[----:B------:R1:W-:Y:S04]  /*20d80*/  STL.64 [R1+0x460], R108 ;  /* 0x0004606c01007387 */ /* 0x0003e80000100a00 */
[----:B-1----:R-:W3:Y:S01]  /*20d90*/  LDL.LU.64 R108, [R1+0x1e58] ;  /* 0x001e5800016c7983 */ /* 0x002ee20000300a00 */
[----:B----4-:R-:W-:-:S03]  /*20da0*/  IMAD.WIDE R76, R2, 0x4, R76 ;  /* 0x00000004024c7825 */ /* 0x010fc600078e024c */
[----:B------:R1:W-:Y:S01]  /*20db0*/  STL.64 [R1+0x458], R100 ;  /* 0x0004586401007387 */ /* 0x0003e20000100a00 */
[----:B--2---:R-:W-:-:S03]  /*20dc0*/  IMAD.WIDE R44, R2, 0x4, R44 ;  /* 0x00000004022c7825 */ /* 0x004fc600078e022c */
[----:B-1----:R-:W2:Y:S04]  /*20dd0*/  LDL.LU.64 R100, [R1+0x1e50] ;  /* 0x001e500001647983 */ /* 0x002ea80000300a00 */
[----:B------:R1:W-:Y:S04]  /*20de0*/  STL.64 [R1+0x450], R92 ;  /* 0x0004505c01007387 */ /* 0x0003e80000100a00 */
[----:B-1----:R-:W4:Y:S04]  /*20df0*/  LDL.LU.64 R92, [R1+0x1e48] ;  /* 0x001e4800015c7983 */ /* 0x002f280000300a00 */
[----:B------:R1:W-:Y:S04]  /*20e00*/  STL.64 [R1+0x448], R84 ;  /* 0x0004485401007387 */ /* 0x0003e80000100a00 */
[----:B-1----:R-:W3:Y:S04]  /*20e10*/  LDL.LU.64 R84, [R1+0x1e40] ;  /* 0x001e400001547983 */ /* 0x002ee80000300a00 */
[----:B------:R1:W-:Y:S01]  /*20e20*/  STL.64 [R1+0x440], R76 ;  /* 0x0004404c01007387 */ /* 0x0003e20000100a00 */
[----:B------:R-:W-:-:S03]  /*20e30*/  IMAD.WIDE R178, R2, 0x4, R178 ;  /* 0x0000000402b27825 */ /* 0x000fc600078e02b2 */
[----:B-1----:R-:W2:Y:S04]  /*20e40*/  LDL.LU.64 R76, [R1+0x1e38] ;  /* 0x001e3800014c7983 */ /* 0x002ea80000300a00 */
[----:B------:R1:W-:Y:S04]  /*20e50*/  STL.64 [R1+0x438], R68 ;  /* 0x0004384401007387 */ /* 0x0003e80000100a00 */
[----:B-1----:R-:W4:Y:S04]  /*20e60*/  LDL.LU.64 R68, [R1+0x1e30] ;  /* 0x001e300001447983 */ /* 0x002f280000300a00 */
[----:B------:R1:W-:Y:S04]  /*20e70*/  STL.64 [R1+0x430], R60 ;  /* 0x0004303c01007387 */ /* 0x0003e80000100a00 */
[----:B-1----:R-:W3:Y:S04]  /*20e80*/  LDL.LU.64 R60, [R1+0x1e28] ;  /* 0x001e2800013c7983 */ /* 0x002ee80000300a00 */
[----:B------:R1:W-:Y:S04]  /*20e90*/  STL.64 [R1+0x428], R52 ;  /* 0x0004283401007387 */ /* 0x0003e80000100a00 */
[----:B-1----:R-:W2:Y:S04]  /*20ea0*/  LDL.LU.64 R52, [R1+0x1e20] ;  /* 0x001e200001347983 */ /* 0x002ea80000300a00 */
[----:B------:R1:W-:Y:S01]  /*20eb0*/  STL.64 [R1+0x420], R44 ;  /* 0x0004202c01007387 */ /* 0x0003e20000100a00 */
[----:B------:R-:W-:-:S03]  /*20ec0*/  IMAD.WIDE R146, R2, 0x4, R146 ;  /* 0x0000000402927825 */ /* 0x000fc600078e0292 */
[----:B-1----:R-:W4:Y:S04]  /*20ed0*/  LDL.LU.64 R44, [R1+0x1e18] ;  /* 0x001e1800012c7983 */ /* 0x002f280000300a00 */
[----:B------:R1:W-:Y:S04]  /*20ee0*/  STL.64 [R1+0x418], R36 ;  /* 0x0004182401007387 */ /* 0x0003e80000100a00 */
[----:B-1----:R-:W3:Y:S04]  /*20ef0*/  LDL.LU.64 R36, [R1+0x1e10] ;  /* 0x001e100001247983 */ /* 0x002ee80000300a00 */
[----:B------:R1:W-:Y:S04]  /*20f00*/  STL.64 [R1+0x410], R194 ;  /* 0x000410c201007387 */ /* 0x0003e80000100a00 */
[----:B-1----:R-:W2:Y:S04]  /*20f10*/  LDL.LU.64 R194, [R1+0x1e08] ;  /* 0x001e080001c27983 */ /* 0x002ea80000300a00 */
[----:B------:R1:W-:Y:S04]  /*20f20*/  STL.64 [R1+0x408], R186 ;  /* 0x000408ba01007387 */ /* 0x0003e80000100a00 */
[----:B-1----:R-:W4:Y:S04]  /*20f30*/  LDL.LU.64 R186, [R1+0x1e00] ;  /* 0x001e000001ba7983 */ /* 0x002f280000300a00 */
[----:B------:R1:W-:Y:S01]  /*20f40*/  STL.64 [R1+0x400], R178 ;  /* 0x000400b201007387 */ /* 0x0003e20000100a00 */
[----:B------:R-:W-:-:S03]  /*20f50*/  IMAD.WIDE R114, R2, 0x4, R114 ;  /* 0x0000000402727825 */ /* 0x000fc600078e0272 */
[----:B-1----:R-:W3:Y:S04]  /*20f60*/  LDL.LU.64 R178, [R1+0x1df8] ;  /* 0x001df80001b27983 */ /* 0x002ee80000300a00 */
[----:B------:R1:W-:Y:S04]  /*20f70*/  STL.64 [R1+0x3f8], R170 ;  /* 0x0003f8aa01007387 */ /* 0x0003e80000100a00 */
[----:B-1----:R-:W2:Y:S04]  /*20f80*/  LDL.LU.64 R170, [R1+0x1df0] ;  /* 0x001df00001aa7983 */ /* 0x002ea80000300a00 */
[----:B------:R1:W-:Y:S04]  /*20f90*/  STL.64 [R1+0x3f0], R162 ;  /* 0x0003f0a201007387 */ /* 0x0003e80000100a00 */
[----:B-1----:R-:W4:Y:S04]  /*20fa0*/  LDL.LU.64 R162, [R1+0x1de8] ;  /* 0x001de80001a27983 */ /* 0x002f280000300a00 */
[----:B------:R1:W-:Y:S04]  /*20fb0*/  STL.64 [R1+0x3e8], R154 ;  /* 0x0003e89a01007387 */ /* 0x0003e80000100a00 */
        /* <DEDUP_REMOVED lines=16> */
[----:B-1----:R-:W4:Y:S01]  /*210c0*/  LDL.LU.64 R8, [R1+0x1da0] ;  /* 0x001da00001087983 */ /* 0x002f220000300a00 */
[----:B------:R-:W-:-:S05]  /*210d0*/  IMAD.WIDE R18, R2, 0x4, R18 ;  /* 0x0000000402127825 */ /* 0x000fca00078e0212 */
[----:B------:R1:W-:Y:S01]  /*210e0*/  STL.64 [R1+0x3a0], R18 ;  /* 0x0003a01201007387 */ /* 0x0003e20000100a00 */
[----:B------:R-:W-:-:S04]  /*210f0*/  IMAD.WIDE R6, R2, 0x4, R6 ;  /* 0x0000000402067825 */ /* 0x000fc800078e0206 */
[----:B-1----:R-:W-:-:S04]  /*21100*/  IMAD.WIDE R18, R2, 0x4, R16 ;  /* 0x0000000402127825 */ /* 0x002fc800078e0210 */
[C---:B------:R-:W-:Y:S01]  /*21110*/  IMAD.WIDE R16, R2.reuse, 0x4, R14 ;  /* 0x0000000402107825 */ /* 0x040fe200078e020e */
[----:B------:R-:W-:Y:S04]  /*21120*/  STL.64 [R1+0x398], R18 ;  /* 0x0003981201007387 */ /* 0x000fe80000100a00 */
[----:B------:R-:W-:Y:S04]  /*21130*/  STL.64 [R1+0x390], R16 ;  /* 0x0003901001007387 */ /* 0x000fe80000100a00 */
[----:B------:R1:W-:Y:S02]  /*21140*/  STL.64 [R1+0x388], R6 ;  /* 0x0003880601007387 */ /* 0x0003e40000100a00 */
[----:B-1----:R-:W-:-:S04]  /*21150*/  IMAD.WIDE R6, R2, 0x4, R228 ;  /* 0x0000000402067825 */ /* 0x002fc800078e02e4 */
[----:B------:R-:W-:-:S04]  /*21160*/  IMAD.WIDE R18, R2, 0x4, R98 ;  /* 0x0000000402127825 */ /* 0x000fc800078e0262 */
[----:B------:R-:W-:-:S04]  /*21170*/  IMAD.WIDE R16, R2, 0x4, R106 ;  /* 0x0000000402107825 */ /* 0x000fc800078e026a */
[----:B----4-:R-:W-:-:S04]  /*21180*/  IMAD.WIDE R14, R2, 0x4, R8 ;  /* 0x00000004020e7825 */ /* 0x010fc800078e0208 */
[C---:B------:R-:W-:Y:S01]  /*21190*/  IMAD.WIDE R8, R2.reuse, 0x4, R230 ;  /* 0x0000000402087825 */ /* 0x040fe200078e02e6 */
[----:B------:R1:W-:Y:S04]  /*211a0*/  STL.64 [R1+0x380], R14 ;  /* 0x0003800e01007387 */ /* 0x0003e80000100a00 */
[----:B------:R2:W-:Y:S04]  /*211b0*/  STL.64 [R1+0x378], R8 ;  /* 0x0003780801007387 */ /* 0x0005e80000100a00 */
[----:B------:R4:W-:Y:S01]  /*211c0*/  STL.64 [R1+0x370], R6 ;  /* 0x0003700601007387 */ /* 0x0009e20000100a00 */
[----:B-1----:R-:W-:-:S04]  /*211d0*/  IMAD.WIDE R14, R2, 0x4, R226 ;  /* 0x00000004020e7825 */ /* 0x002fc800078e02e2 */
[C---:B--2---:R-:W-:Y:S01]  /*211e0*/  IMAD.WIDE R8, R2.reuse, 0x4, R224 ;  /* 0x0000000402087825 */ /* 0x044fe200078e02e0 */
[----:B------:R1:W-:Y:S03]  /*211f0*/  STL.64 [R1+0x368], R14 ;  /* 0x0003680e01007387 */ /* 0x0003e60000100a00 */
[C---:B----4-:R-:W-:Y:S01]  /*21200*/  IMAD.WIDE R6, R2.reuse, 0x4, R222 ;  /* 0x0000000402067825 */ /* 0x050fe200078e02de */
[----:B------:R2:W-:Y:S04]  /*21210*/  STL.64 [R1+0x360], R8 ;  /* 0x0003600801007387 */ /* 0x0005e80000100a00 */
[----:B------:R3:W-:Y:S01]  /*21220*/  STL.64 [R1+0x358], R6 ;  /* 0x0003580601007387 */ /* 0x0007e20000100a00 */
[----:B-1----:R-:W-:-:S04]  /*21230*/  IMAD.WIDE R14, R2, 0x4, R220 ;  /* 0x00000004020e7825 */ /* 0x002fc800078e02dc */
[C---:B--2---:R-:W-:Y:S01]  /*21240*/  IMAD.WIDE R8, R2.reuse, 0x4, R218 ;  /* 0x0000000402087825 */ /* 0x044fe200078e02da */
[----:B------:R1:W-:Y:S03]  /*21250*/  STL.64 [R1+0x350], R14 ;  /* 0x0003500e01007387 */ /* 0x0003e60000100a00 */
[C---:B---3--:R-:W-:Y:S01]  /*21260*/  IMAD.WIDE R6, R2.reuse, 0x4, R216 ;  /* 0x0000000402067825 */ /* 0x048fe200078e02d8 */
        /* <DEDUP_REMOVED lines=162> */
[----:B------:R-:W-:Y:S04]  /*21c90*/  STL.64 [R1+0xc8], R18 ;  /* 0x0000c81201007387 */ /* 0x000fe80000100a00 */
[----:B------:R2:W-:Y:S01]  /*21ca0*/  STL.64 [R1+0xb8], R8 ;  /* 0x0000b80801007387 */ /* 0x0005e20000100a00 */
[----:B-1----:R-:W-:-:S03]  /*21cb0*/  IMAD.WIDE R14, R2, 0x4, R108 ;  /* 0x00000004020e7825 */ /* 0x002fc600078e026c */
[----:B------:R-:W-:Y:S04]  /*21cc0*/  STL.64 [R1+0x1c60], R18 ;  /* 0x001c601201007387 */ /* 0x000fe80000100a00 */
[----:B------:R1:W-:Y:S01]  /*21cd0*/  STL.64 [R1+0xb0], R6 ;  /* 0x0000b00601007387 */ /* 0x0003e20000100a00 */
[----:B--2---:R-:W-:-:S03]  /*21ce0*/  IMAD.WIDE R8, R2, 0x4, R110 ;  /* 0x0000000402087825 */ /* 0x004fc600078e026e */
[----:B------:R-:W-:Y:S04]  /*21cf0*/  STL.64 [R1+0xa0], R14 ;  /* 0x0000a00e01007387 */ /* 0x000fe80000100a00 */
[----:B------:R-:W-:Y:S01]  /*21d00*/  STL.64 [R1+0xa8], R16 ;  /* 0x0000a81001007387 */ /* 0x000fe20000100a00 */
[----:B-1----:R-:W-:-:S03]  /*21d10*/  IMAD.WIDE R6, R2, 0x4, R112 ;  /* 0x0000000402067825 */ /* 0x002fc600078e0270 */
[----:B------:R-:W-:Y:S04]  /*21d20*/  STL.64 [R1+0x98], R8 ;  /* 0x0000980801007387 */ /* 0x000fe80000100a00 */
[----:B------:R-:W-:Y:S04]  /*21d30*/  STL.64 [R1+0x1c68], R16 ;  /* 0x001c681001007387 */ /* 0x000fe80000100a00 */
[----:B------:R-:W-:Y:S04]  /*21d40*/  STL.64 [R1+0x90], R6 ;  /* 0x0000900601007387 */ /* 0x000fe80000100a00 */
[----:B------:R1:W-:Y:S04]  /*21d50*/  STL.64 [R1+0x1d58], R6 ;  /* 0x001d580601007387 */ /* 0x0003e80000100a00 */
[----:B------:R-:W2:Y:S04]  /*21d60*/  LDL.LU.64 R230, [R1+0xbb0] ;  /* 0x000bb00001e67983 */ /* 0x000ea80000300a00 */
[----:B------:R-:W3:Y:S01]  /*21d70*/  LDL.LU.64 R212, [R1+0xba0] ;  /* 0x000ba00001d47983 */ /* 0x000ee20000300a00 */
[----:B-1----:R-:W-:-:S05]  /*21d80*/  IMAD.WIDE R6, R2, 0x4, R200 ;  /* 0x0000000402067825 */ /* 0x002fca00078e02c8 */
[----:B------:R1:W-:Y:S04]  /*21d90*/  STL.64 [R1+0x80], R6 ;  /* 0x0000800601007387 */ /* 0x0003e80000100a00 */
[----:B------:R-:W4:Y:S04]  /*21da0*/  LDL.LU.64 R214, [R1+0xb98] ;  /* 0x000b980001d67983 */ /* 0x000f280000300a00 */
[----:B------:R-:W3:Y:S01]  /*21db0*/  LDL.LU.64 R218, [R1+0xb90] ;  /* 0x000b900001da7983 */ /* 0x000ee20000300a00 */
[----:B------:R-:W-:-:S03]  /*21dc0*/  IMAD.WIDE R14, R2, 0x4, R198 ;  /* 0x00000004020e7825 */ /* 0x000fc600078e02c6 */
[----:B------:R-:W4:Y:S01]  /*21dd0*/  LDL.LU.64 R220, [R1+0xb88] ;  /* 0x000b880001dc7983 */ /* 0x000f220000300a00 */
[----:B-1----:R-:W-:-:S03]  /*21de0*/  IMAD.WIDE R6, R2, 0x4, R202 ;  /* 0x0000000402067825 */ /* 0x002fc600078e02ca */
[----:B------:R-:W4:Y:S04]  /*21df0*/  LDL.LU.64 R222, [R1+0xbd0] ;  /* 0x000bd00001de7983 */ /* 0x000f280000300a00 */
[----:B------:R-:W4:Y:S01]  /*21e00*/  LDL.LU.64 R224, [R1+0xbc8] ;  /* 0x000bc80001e07983 */ /* 0x000f220000300a00 */
[----:B------:R-:W-:-:S03]  /*21e10*/  IMAD.WIDE R16, R2, 0x4, R204 ;  /* 0x0000000402107825 */ /* 0x000fc600078e02cc */
[----:B------:R-:W4:Y:S04]  /*21e20*/  LDL.LU.64 R226, [R1+0xbc0] ;  /* 0x000bc00001e27983 */ /* 0x000f280000300a00 */
[----:B------:R-:W4:Y:S01]  /*21e30*/  LDL.LU.64 R228, [R1+0xbb8] ;  /* 0x000bb80001e47983 */ /* 0x000f220000300a00 */
[----:B------:R-:W-:-:S03]  /*21e40*/  IMAD.WIDE R8, R2, 0x4, R206 ;  /* 0x0000000402087825 */ /* 0x000fc600078e02ce */
[----:B------:R-:W-:Y:S04]  /*21e50*/  STL.64 [R1+0x88], R14 ;  /* 0x0000880e01007387 */ /* 0x000fe80000100a00 */
[----:B------:R1:W-:Y:S04]  /*21e60*/  STL.64 [R1+0x1c70], R14 ;  /* 0x001c700e01007387 */ /* 0x0003e80000100a00 */
[----:B------:R-:W-:Y:S04]  /*21e70*/  STL.64 [R1+0x78], R6 ;  /* 0x0000780601007387 */ /* 0x000fe80000100a00 */
[----:B------:R1:W-:Y:S01]  /*21e80*/  STL.64 [R1+0x1d70], R6 ;  /* 0x001d700601007387 */ /* 0x0003e20000100a00 */
[----:B------:R-:W-:-:S03]  /*21e90*/  IMAD.WIDE R18, R2, 0x4, R28 ;  /* 0x0000000402127825 */ /* 0x000fc600078e021c */
[----:B------:R-:W-:Y:S01]  /*21ea0*/  STL.64 [R1+0x70], R16 ;  /* 0x0000701001007387 */ /* 0x000fe20000100a00 */
[----:B-1----:R-:W-:-:S03]  /*21eb0*/  IMAD.WIDE R14, R2, 0x4, R30 ;  /* 0x00000004020e7825 */ /* 0x002fc600078e021e */
[----:B------:R-:W-:Y:S01]  /*21ec0*/  STL.64 [R1+0x1d60], R16 ;  /* 0x001d601001007387 */ /* 0x000fe20000100a00 */
[----:B------:R-:W-:-:S03]  /*21ed0*/  IMAD.WIDE R6, R2, 0x4, R208 ;  /* 0x0000000402067825 */ /* 0x000fc600078e02d0 */
[----:B------:R-:W-:Y:S04]  /*21ee0*/  STL.64 [R1+0x68], R8 ;  /* 0x0000680801007387 */ /* 0x000fe80000100a00 */
        /* <DEDUP_REMOVED lines=10> */
[----:B------:R-:W-:Y:S01]  /*21f90*/  STL.64 [R1], R18 ;  /* 0x0000001201007387 */ /* 0x000fe20000100a00 */
[----:B------:R-:W-:-:S03]  /*21fa0*/  IMAD.WIDE R234, R2, 0x4, R234 ;  /* 0x0000000402ea7825 */ /* 0x000fc600078e02ea */
[----:B------:R-:W-:Y:S01]  /*21fb0*/  STL.64 [R1+0x1d68], R18 ;  /* 0x001d681201007387 */ /* 0x000fe20000100a00 */
[----:B------:R-:W-:-:S03]  /*21fc0*/  IMAD.WIDE R22, R2, 0x4, R22 ;  /* 0x0000000402167825 */ /* 0x000fc600078e0216 */
[----:B------:R-:W-:Y:S04]  /*21fd0*/  STL.64 [R1+0x1c80], R250 ;  /* 0x001c80fa01007387 */ /* 0x000fe80000100a00 */
[----:B------:R-:W-:Y:S04]  /*21fe0*/  STL.64 [R1+0x1d88], R248 ;  /* 0x001d88f801007387 */ /* 0x000fe80000100a00 */
[----:B------:R-:W-:Y:S04]  /*21ff0*/  STL.64 [R1+0x1d90], R246 ;  /* 0x001d90f601007387 */ /* 0x000fe80000100a00 */
[----:B------:R-:W-:Y:S04]  /*22000*/  STL.64 [R1+0x1d98], R244 ;  /* 0x001d98f401007387 */ /* 0x000fe80000100a00 */
[----:B------:R-:W-:Y:S04]  /*22010*/  STL.64 [R1+0x1c88], R242 ;  /* 0x001c88f201007387 */ /* 0x000fe80000100a00 */
[----:B------:R3:W-:Y:S04]  /*22020*/  STL.64 [R1+0x1c90], R234 ;  /* 0x001c90ea01007387 */ /* 0x0007e80000100a00 */
[----:B------:R1:W-:Y:S04]  /*22030*/  STL.64 [R1+0x1c98], R22 ;  /* 0x001c981601007387 */ /* 0x0003e80000100a00 */
[----:B------:R-:W4:Y:S01]  /*22040*/  LDL.LU.64 R216, [R1+0xba8] ;  /* 0x000ba80001d87983 */ /* 0x000f220000300a00 */
[----:B--2---:R-:W-:-:S03]  /*22050*/  IMAD.WIDE R6, R4, 0x4, R230 ;  /* 0x0000000404067825 */ /* 0x004fc600078e02e6 */
[----:B------:R-:W2:Y:S04]  /*22060*/  LDL.LU.64 R230, [R1+0x858] ;  /* 0x0008580001e67983 */ /* 0x000ea80000300a00 */
[----:B------:R-:W-:Y:S01]  /*22070*/  STL.64 [R1+0x60], R6 ;  /* 0x0000600601007387 */ /* 0x000fe20000100a00 */
[----:B---3--:R-:W-:-:S03]  /*22080*/  IMAD.WIDE R234, R4, 0x4, R218 ;  /* 0x0000000404ea7825 */ /* 0x008fc600078e02da */
[----:B------:R-:W3:Y:S01]  /*22090*/  LDL.LU.64 R218, [R1+0x850] ;  /* 0x0008500001da7983 */ /* 0x000ee20000300a00 */
[----:B------:R-:W-:-:S04]  /*220a0*/  IMAD.WIDE R246, R4, 0x4, R212 ;  /* 0x0000000404f67825 */ /* 0x000fc800078e02d4 */
[C---:B----4-:R-:W-:Y:S01]  /*220b0*/  IMAD.WIDE R250, R4.reuse, 0x4, R214 ;  /* 0x0000000404fa7825 */ /* 0x050fe200078e02d6 */
[----:B------:R-:W-:Y:S03]  /*220c0*/  STL.64 [R1+0x50], R246 ;  /* 0x000050f601007387 */ /* 0x000fe60000100a00 */
[C---:B------:R-:W-:Y:S01]  /*220d0*/  IMAD.WIDE R18, R4.reuse, 0x4, R220 ;  /* 0x0000000404127825 */ /* 0x040fe200078e02dc */
[----:B------:R-:W4:Y:S04]  /*220e0*/  LDL.LU.64 R114, [R1+0x848] ;  /* 0x0008480001727983 */ /* 0x000f280000300a00 */
[----:B------:R-:W4:Y:S04]  /*220f0*/  LDL.LU.64 R210, [R1+0x840] ;  /* 0x0008400001d27983 */ /* 0x000f280000300a00 */
[----:B------:R-:W4:Y:S01]  /*22100*/  LDL.LU.64 R220, [R1+0x838] ;  /* 0x0008380001dc7983 */ /* 0x000f220000300a00 */
[----:B------:R-:W-:-:S03]  /*22110*/  IMAD.WIDE R244, R4, 0x4, R222 ;  /* 0x0000000404f47825 */ /* 0x000fc600078e02de */
[----:B------:R-:W-:Y:S04]  /*22120*/  STL.64 [R1+0x40], R250 ;  /* 0x000040fa01007387 */ /* 0x000fe80000100a00 */
[----:B------:R-:W-:Y:S04]  /*22130*/  STL.64 [R1+0x30], R234 ;  /* 0x000030ea01007387 */ /* 0x000fe80000100a00 */
[----:B------:R-:W4:Y:S01]  /*22140*/  LDL.LU.64 R124, [R1+0x830] ;  /* 0x00083000017c7983 */ /* 0x000f220000300a00 */
[----:B------:R-:W-:-:S03]  /*22150*/  IMAD.WIDE R248, R4, 0x4, R224 ;  /* 0x0000000404f87825 */ /* 0x000fc600078e02e0 */
[----:B------:R-:W-:Y:S04]  /*22160*/  STL.64 [R1+0x20], R18 ;  /* 0x0000201201007387 */ /* 0x000fe80000100a00 */
[----:B------:R-:W4:Y:S04]  /*22170*/  LDL.LU.64 R122, [R1+0x828] ;  /* 0x00082800017a7983 */ /* 0x000f280000300a00 */
[----:B------:R-:W4:Y:S04]  /*22180*/  LDL.LU.64 R120, [R1+0x820] ;  /* 0x0008200001787983 */ /* 0x000f280000300a00 */
[----:B------:R-:W4:Y:S01]  /*22190*/  LDL.LU.64 R222, [R1+0x818] ;  /* 0x0008180001de7983 */ /* 0x000f220000300a00 */
[----:B------:R-:W-:-:S03]  /*221a0*/  IMAD.WIDE R242, R4, 0x4, R226 ;  /* 0x0000000404f27825 */ /* 0x000fc600078e02e2 */
[----:B------:R-:W4:Y:S01]  /*221b0*/  LDL.LU.64 R224, [R1+0x810] ;  /* 0x0008100001e07983 */ /* 0x000f220000300a00 */
[----:B-1----:R-:W-:-:S03]  /*221c0*/  IMAD.WIDE R22, R4, 0x4, R228 ;  /* 0x0000000404167825 */ /* 0x002fc600078e02e4 */
[----:B------:R-:W-:Y:S04]  /*221d0*/  STL.64 [R1+0x58], R244 ;  /* 0x000058f401007387 */ /* 0x000fe80000100a00 */
[----:B------:R-:W4:Y:S04]  /*221e0*/  LDL.LU.64 R118, [R1+0x808] ;  /* 0x0008080001767983 */ /* 0x000f280000300a00 */
[----:B------:R-:W4:Y:S04]  /*221f0*/  LDL.LU.64 R212, [R1+0x800] ;  /* 0x0008000001d47983 */ /* 0x000f280000300a00 */
[----:B------:R-:W4:Y:S04]  /*22200*/  LDL.LU.64 R226, [R1+0x7f8] ;  /* 0x0007f80001e27983 */ /* 0x000f280000300a00 */
[----:B------:R-:W4:Y:S04]  /*22210*/  LDL.LU.64 R228, [R1+0x7f0] ;  /* 0x0007f00001e47983 */ /* 0x000f280000300a00 */
[----:B------:R-:W-:Y:S04]  /*22220*/  STL.64 [R1+0x48], R248 ;  /* 0x000048f801007387 */ /* 0x000fe80000100a00 */
[----:B------:R-:W4:Y:S01]  /*22230*/  LDL.LU.64 R214, [R1+0x7e8] ;  /* 0x0007e80001d67983 */ /* 0x000f220000300a00 */
[----:B------:R-:W-:-:S03]  /*22240*/  IMAD.WIDE R14, R4, 0x4, R216 ;  /* 0x00000004040e7825 */ /* 0x000fc600078e02d8 */
[----:B------:R-:W4:Y:S01]  /*22250*/  LDL.LU.64 R216, [R1+0x7e0] ;  /* 0x0007e00001d87983 */ /* 0x000f220000300a00 */
[----:B--2---:R-:W-:-:S03]  /*22260*/  IMAD.WIDE R28, R2, 0x4, R230 ;  /* 0x00000004021c7825 */ /* 0x004fc600078e02e6 */
[----:B------:R-:W2:Y:S04]  /*22270*/  LDL.LU.64 R230, [R1+0x7d8] ;  /* 0x0007d80001e67983 */ /* 0x000ea80000300a00 */
[----:B------:R-:W-:Y:S01]  /*22280*/  STL.64 [R1+0x38], R242 ;  /* 0x000038f201007387 */ /* 0x000fe20000100a00 */
[----:B---3--:R-:W-:-:S03]  /*22290*/  IMAD.WIDE R30, R2, 0x4, R218 ;  /* 0x00000004021e7825 */ /* 0x008fc600078e02da */
[----:B------:R-:W3:Y:S04]  /*222a0*/  LDL.LU.64 R218, [R1+0x7d0] ;  /* 0x0007d00001da7983 */ /* 0x000ee80000300a00 */
[----:B------:R-:W-:Y:S04]  /*222b0*/  STL.64 [R1+0x28], R22 ;  /* 0x0000281601007387 */ /* 0x000fe80000100a00 */
[----:B------:R1:W-:Y:S01]  /*222c0*/  STL.64 [R1+0x1ca0], R30 ;  /* 0x001ca01e01007387 */ /* 0x0003e20000100a00 */
[----:B----4-:R-:W-:-:S03]  /*222d0*/  IMAD.WIDE R32, R2, 0x4, R114 ;  /* 0x0000000402207825 */ /* 0x010fc600078e0272 */
[----:B------:R-:W-:Y:S01]  /*222e0*/  STL.64 [R1+0x18], R14 ;  /* 0x0000180e01007387 */ /* 0x000fe20000100a00 */
[----:B------:R-:W-:-:S03]  /*222f0*/  IMAD.WIDE R34, R2, 0x4, R210 ;  /* 0x0000000402227825 */ /* 0x000fc600078e02d2 */
[----:B------:R-:W4:Y:S01]  /*22300*/  LDL.LU.64 R116, [R1+0x7c8] ;  /* 0x0007c80001747983 */ /* 0x000f220000300a00 */
[----:B------:R-:W-:-:S03]  /*22310*/  IMAD.WIDE R36, R2, 0x4, R220 ;  /* 0x0000000402247825 */ /* 0x000fc600078e02dc */
[----:B------:R-:W4:Y:S04]  /*22320*/  LDL.LU.64 R114, [R1+0x7c0] ;  /* 0x0007c00001727983 */ /* 0x000f280000300a00 */
[----:B------:R-:W4:Y:S04]  /*22330*/  LDL.LU.64 R210, [R1+0x7b8] ;  /* 0x0007b80001d27983 */ /* 0x000f280000300a00 */
[----:B------:R-:W4:Y:S01]  /*22340*/  LDL.LU.64 R220, [R1+0x7b0] ;  /* 0x0007b00001dc7983 */ /* 0x000f220000300a00 */
[----:B------:R-:W-:-:S05]  /*22350*/  IMAD.WIDE R38, R2, 0x4, R124 ;  /* 0x0000000402267825 */ /* 0x000fca00078e027c */
[----:B------:R-:W-:Y:S01]  /*22360*/  STL.64 [R1+0x1ca8], R38 ;  /* 0x001ca82601007387 */ /* 0x000fe20000100a00 */
[----:B------:R-:W-:-:S03]  /*22370*/  IMAD.WIDE R44, R2, 0x4, R222 ;  /* 0x00000004022c7825 */ /* 0x000fc600078e02de */
[----:B------:R-:W4:Y:S01]  /*22380*/  LDL.LU.64 R222, [R1+0x7a8] ;  /* 0x0007a80001de7983 */ /* 0x000f220000300a00 */
[----:B------:R-:W-:-:S03]  /*22390*/  IMAD.WIDE R46, R2, 0x4, R224 ;  /* 0x00000004022e7825 */ /* 0x000fc600078e02e0 */
[----:B------:R-:W4:Y:S04]  /*223a0*/  LDL.LU.64 R224, [R1+0x7a0] ;  /* 0x0007a00001e07983 */ /* 0x000f280000300a00 */
[----:B------:R-:W-:Y:S01]  /*223b0*/  STL.64 [R1+0x1cb0], R46 ;  /* 0x001cb02e01007387 */ /* 0x000fe20000100a00 */
[----:B------:R-:W-:-:S03]  /*223c0*/  IMAD.WIDE R52, R2, 0x4, R226 ;  /* 0x0000000402347825 */ /* 0x000fc600078e02e2 */
[----:B------:R-:W4:Y:S01]  /*223d0*/  LDL.LU.64 R226, [R1+0x798] ;  /* 0x0007980001e27983 */ /* 0x000f220000300a00 */
[----:B------:R-:W-:-:S03]  /*223e0*/  IMAD.WIDE R54, R2, 0x4, R228 ;  /* 0x0000000402367825 */ /* 0x000fc600078e02e4 */
[----:B------:R-:W4:Y:S01]  /*223f0*/  LDL.LU.64 R228, [R1+0x790] ;  /* 0x0007900001e47983 */ /* 0x000f220000300a00 */
[----:B------:R-:W-:-:S03]  /*22400*/  IMAD.WIDE R50, R2, 0x4, R212 ;  /* 0x0000000402327825 */ /* 0x000fc600078e02d4 */
[----:B------:R-:W-:Y:S01]  /*22410*/  STL.64 [R1+0x1cb8], R54 ;  /* 0x001cb83601007387 */ /* 0x000fe20000100a00 */
[----:B------:R-:W-:-:S04]  /*22420*/  IMAD.WIDE R56, R2, 0x4, R214 ;  /* 0x0000000402387825 */ /* 0x000fc800078e02d6 */
[----:B------:R-:W-:-:S04]  /*22430*/  IMAD.WIDE R58, R2, 0x4, R216 ;  /* 0x00000004023a7825 */ /* 0x000fc800078e02d8 */
[C---:B--2---:R-:W-:Y:S02]  /*22440*/  IMAD.WIDE R60, R2.reuse, 0x4, R230 ;  /* 0x00000004023c7825 */ /* 0x044fe400078e02e6 */
[----:B------:R-:W2:Y:S04]  /*22450*/  LDL.LU.64 R230, [R1+0x788] ;  /* 0x0007880001e67983 */ /* 0x000ea80000300a00 */
[----:B------:R-:W2:Y:S04]  /*22460*/  LDL.LU.64 R128, [R1+0x780] ;  /* 0x0007800001807983 */ /* 0x000ea80000300a00 */
[----:B------:R-:W2:Y:S04]  /*22470*/  LDL.LU.64 R212, [R1+0x778] ;  /* 0x0007780001d47983 */ /* 0x000ea80000300a00 */
[----:B------:R-:W2:Y:S04]  /*22480*/  LDL.LU.64 R214, [R1+0x770] ;  /* 0x0007700001d67983 */ /* 0x000ea80000300a00 */
[----:B------:R-:W2:Y:S01]  /*22490*/  LDL.LU.64 R216, [R1+0x768] ;  /* 0x0007680001d87983 */ /* 0x000ea20000300a00 */
[----:B---3--:R-:W-:-:S03]  /*224a0*/  IMAD.WIDE R62, R2, 0x4, R218 ;  /* 0x00000004023e7825 */ /* 0x008fc600078e02da */
[----:B------:R-:W3:Y:S01]  /*224b0*/  LDL.LU.64 R218, [R1+0x760] ;  /* 0x0007600001da7983 */ /* 0x000ee20000300a00 */
[----:B------:R-:W-:-:S03]  /*224c0*/  IMAD.WIDE R40, R2, 0x4, R122 ;  /* 0x0000000402287825 */ /* 0x000fc600078e027a */
[----:B------:R-:W-:Y:S01]  /*224d0*/  STL.64 [R1+0x1cc0], R62 ;  /* 0x001cc03e01007387 */ /* 0x000fe20000100a00 */
[----:B------:R-:W-:-:S03]  /*224e0*/  IMAD.WIDE R42, R2, 0x4, R120 ;  /* 0x00000004022a7825 */ /* 0x000fc600078e0278 */
[----:B------:R-:W3:Y:S01]  /*224f0*/  LDL.LU.64 R126, [R1+0x758] ;  /* 0x00075800017e7983 */ /* 0x000ee20000300a00 */
[----:B------:R-:W-:-:S03]  /*22500*/  IMAD.WIDE R48, R2, 0x4, R118 ;  /* 0x0000000402307825 */ /* 0x000fc600078e0276 */
[----:B------:R-:W3:Y:S04]  /*22510*/  LDL.LU.64 R124, [R1+0x750] ;  /* 0x00075000017c7983 */ /* 0x000ee80000300a00 */
[----:B------:R-:W3:Y:S01]  /*22520*/  LDL.LU.64 R122, [R1+0x748] ;  /* 0x00074800017a7983 */ /* 0x000ee20000300a00 */
[----:B----4-:R-:W-:-:S03]  /*22530*/  IMAD.WIDE R64, R2, 0x4, R116 ;  /* 0x0000000402407825 */ /* 0x010fc600078e0274 */
[----:B------:R-:W4:Y:S01]  /*22540*/  LDL.LU.64 R120, [R1+0x740] ;  /* 0x0007400001787983 */ /* 0x000f220000300a00 */
[----:B------:R-:W-:-:S03]  /*22550*/  IMAD.WIDE R66, R2, 0x4, R114 ;  /* 0x0000000402427825 */ /* 0x000fc600078e0272 */
[----:B------:R-:W4:Y:S01]  /*22560*/  LDL.LU.64 R118, [R1+0x738] ;  /* 0x0007380001767983 */ /* 0x000f220000300a00 */
[----:B------:R-:W-:-:S03]  /*22570*/  IMAD.WIDE R70, R2, 0x4, R220 ;  /* 0x0000000402467825 */ /* 0x000fc600078e02dc */
        /* <DEDUP_REMOVED lines=8> */
[----:B------:R-:W-:-:S03]  /*22600*/  IMAD.WIDE R74, R2, 0x4, R224 ;  /* 0x00000004024a7825 */ /* 0x000fc600078e02e0 */
[----:B------:R-:W4:Y:S01]  /*22610*/  LDL.LU.64 R224, [R1+0x708] ;  /* 0x0007080001e07983 */ /* 0x000f220000300a00 */
[----:B------:R-:W-:-:S03]  /*22620*/  IMAD.WIDE R76, R2, 0x4, R226 ;  /* 0x00000004024c7825 */ /* 0x000fc600078e02e2 */
[----:B------:R-:W4:Y:S01]  /*22630*/  LDL.LU.64 R226, [R1+0x700] ;  /* 0x0007000001e27983 */ /* 0x000f220000300a00 */
[----:B------:R-:W-:-:S03]  /*22640*/  IMAD.WIDE R78, R2, 0x4, R228 ;  /* 0x00000004024e7825 */ /* 0x000fc600078e02e4 */
[----:B------:R-:W4:Y:S04]  /*22650*/  LDL.LU.64 R228, [R1+0x6f8] ;  /* 0x0006f80001e47983 */ /* 0x000f280000300a00 */
[----:B------:R-:W-:Y:S01]  /*22660*/  STL.64 [R1+0x1cd0], R78 ;  /* 0x001cd04e01007387 */ /* 0x000fe20000100a00 */
[----:B--2---:R-:W-:-:S03]  /*22670*/  IMAD.WIDE R80, R2, 0x4, R230 ;  /* 0x0000000402507825 */ /* 0x004fc600078e02e6 */
[----:B------:R-:W2:Y:S01]  /*22680*/  LDL.LU.64 R230, [R1+0x6f0] ;  /* 0x0006f00001e67983 */ /* 0x000ea20000300a00 */
[----:B------:R-:W-:-:S04]  /*22690*/  IMAD.WIDE R86, R2, 0x4, R214 ;  /* 0x0000000402567825 */ /* 0x000fc800078e02d6 */
[C---:B------:R-:W-:Y:S01]  /*226a0*/  IMAD.WIDE R84, R2.reuse, 0x4, R212 ;  /* 0x0000000402547825 */ /* 0x040fe200078e02d4 */
[----:B------:R-:W-:Y:S03]  /*226b0*/  STL.64 [R1+0x1cd8], R86 ;  /* 0x001cd85601007387 */ /* 0x000fe60000100a00 */
[C---:B------:R-:W-:Y:S01]  /*226c0*/  IMAD.WIDE R88, R2.reuse, 0x4, R216 ;  /* 0x0000000402587825 */ /* 0x040fe200078e02d8 */
[----:B------:R-:W2:Y:S03]  /*226d0*/  LDL.LU.64 R212, [R1+0x6e8] ;  /* 0x0006e80001d47983 */ /* 0x000ea60000300a00 */
[C---:B---3--:R-:W-:Y:S01]  /*226e0*/  IMAD.WIDE R90, R2.reuse, 0x4, R218 ;  /* 0x00000004025a7825 */ /* 0x048fe200078e02da */
[----:B------:R-:W3:Y:S04]  /*226f0*/  LDL.LU.64 R214, [R1+0x6e0] ;  /* 0x0006e00001d67983 */ /* 0x000ee80000300a00 */
[----:B------:R-:W3:Y:S04]  /*22700*/  LDL.LU.64 R216, [R1+0x6d8] ;  /* 0x0006d80001d87983 */ /* 0x000ee80000300a00 */
[----:B------:R-:W3:Y:S01]  /*22710*/  LDL.LU.64 R218, [R1+0x6d0] ;  /* 0x0006d00001da7983 */ /* 0x000ee20000300a00 */
[----:B------:R-:W-:-:S05]  /*22720*/  IMAD.WIDE R94, R2, 0x4, R124 ;  /* 0x00000004025e7825 */ /* 0x000fca00078e027c */
[----:B------:R-:W-:Y:S01]  /*22730*/  STL.64 [R1+0x1ce0], R94 ;  /* 0x001ce05e01007387 */ /* 0x000fe20000100a00 */
[----:B----4-:R-:W-:-:S03]  /*22740*/  IMAD.WIDE R102, R2, 0x4, R220 ;  /* 0x0000000402667825 */ /* 0x010fc600078e02dc */
[----:B------:R-:W4:Y:S04]  /*22750*/  LDL.LU.64 R220, [R1+0x6c8] ;  /* 0x0006c80001dc7983 */ /* 0x000f280000300a00 */
[----:B------:R-:W-:Y:S01]  /*22760*/  STL.64 [R1+0x1ce8], R102 ;  /* 0x001ce86601007387 */ /* 0x000fe20000100a00 */
[----:B------:R-:W-:-:S04]  /*22770*/  IMAD.WIDE R100, R2, 0x4, R118 ;  /* 0x0000000402647825 */ /* 0x000fc800078e0276 */
[----:B------:R-:W-:-:S04]  /*22780*/  IMAD.WIDE R104, R2, 0x4, R116 ;  /* 0x0000000402687825 */ /* 0x000fc800078e0274 */
[C---:B------:R-:W-:Y:S02]  /*22790*/  IMAD.WIDE R110, R2.reuse, 0x4, R222 ;  /* 0x00000004026e7825 */ /* 0x040fe400078e02de */
[----:B------:R-:W4:Y:S04]  /*227a0*/  LDL.LU.64 R222, [R1+0x6c0] ;  /* 0x0006c00001de7983 */ /* 0x000f280000300a00 */
[----:B------:R-:W-:Y:S01]  /*227b0*/  STL.64 [R1+0x1cf0], R110 ;  /* 0x001cf06e01007387 */ /* 0x000fe20000100a00 */
[----:B------:R-:W-:-:S03]  /*227c0*/  IMAD.WIDE R106, R2, 0x4, R114 ;  /* 0x00000004026a7825 */ /* 0x000fc600078e0272 */
[----:B------:R-:W4:Y:S01]  /*227d0*/  LDL.LU.64 R132, [R1+0x6b8] ;  /* 0x0006b80001847983 */ /* 0x000f220000300a00 */
[----:B------:R-:W-:-:S03]  /*227e0*/  IMAD.WIDE R112, R2, 0x4, R224 ;  /* 0x0000000402707825 */ /* 0x000fc600078e02e0 */
[----:B------:R-:W4:Y:S04]  /*227f0*/  LDL.LU.64 R134, [R1+0x6b0] ;  /* 0x0006b00001867983 */ /* 0x000f280000300a00 */
[----:B------:R-:W4:Y:S01]  /*22800*/  LDL.LU.64 R136, [R1+0x6a8] ;  /* 0x0006a80001887983 */ /* 0x000f220000300a00 */
[----:B------:R-:W-:-:S03]  /*22810*/  IMAD.WIDE R114, R2, 0x4, R226 ;  /* 0x0000000402727825 */ /* 0x000fc600078e02e2 */
[----:B------:R-:W4:Y:S01]  /*22820*/  LDL.LU.64 R224, [R1+0x6a0] ;  /* 0x0006a00001e07983 */ /* 0x000f220000300a00 */
[----:B------:R-:W-:-:S03]  /*22830*/  IMAD.WIDE R116, R2, 0x4, R228 ;  /* 0x0000000402747825 */ /* 0x000fc600078e02e4 */
[----:B------:R-:W4:Y:S04]  /*22840*/  LDL.LU.64 R226, [R1+0x698] ;  /* 0x0006980001e27983 */ /* 0x000f280000300a00 */
[----:B------:R-:W4:Y:S01]  /*22850*/  LDL.LU.64 R228, [R1+0x690] ;  /* 0x0006900001e47983 */ /* 0x000f220000300a00 */
[----:B------:R-:W-:-:S04]  /*22860*/  IMAD.WIDE R92, R2, 0x4, R126 ;  /* 0x00000004025c7825 */ /* 0x000fc800078e027e */
[----:B------:R-:W-:-:S04]  /*22870*/  IMAD.WIDE R98, R2, 0x4, R120 ;  /* 0x0000000402627825 */ /* 0x000fc800078e0278 */
[----:B------:R-:W-:-:S04]  /*22880*/  IMAD.WIDE R108, R2, 0x4, R210 ;  /* 0x00000004026c7825 */ /* 0x000fc800078e02d2 */
[----:B------:R-:W-:-:S04]  /*22890*/  IMAD.WIDE R96, R2, 0x4, R122 ;  /* 0x0000000402607825 */ /* 0x000fc800078e027a */
[C---:B--2---:R-:W-:Y:S02]  /*228a0*/  IMAD.WIDE R118, R2.reuse, 0x4, R230 ;  /* 0x0000000402767825 */ /* 0x044fe400078e02e6 */
[----:B------:R-:W2:Y:S04]  /*228b0*/  LDL.LU.64 R230, [R1+0x688] ;  /* 0x0006880001e67983 */ /* 0x000ea80000300a00 */
[----:B------:R-:W-:Y:S04]  /*228c0*/  STL.64 [R1+0x1cf8], R118 ;  /* 0x001cf87601007387 */ /* 0x000fe80000100a00 */
[----:B------:R-:W2:Y:S04]  /*228d0*/  LDL.LU.64 R146, [R1+0x680] ;  /* 0x0006800001927983 */ /* 0x000ea80000300a00 */
        /* <DEDUP_REMOVED lines=10> */
[----:B------:R-:W3:Y:S04]  /*22980*/  LDL.LU.64 R160, [R1+0x648] ;  /* 0x0006480001a07983 */ /* 0x000ee80000300a00 */
[----:B------:R-:W3:Y:S04]  /*22990*/  LDL.LU.64 R210, [R1+0x640] ;  /* 0x0006400001d27983 */ /* 0x000ee80000300a00 */
[----:B------:R-:W3:Y:S04]  /*229a0*/  LDL.LU.64 R212, [R1+0x638] ;  /* 0x0006380001d47983 */ /* 0x000ee80000300a00 */
[----:B------:R-:W3:Y:S01]  /*229b0*/  LDL.LU.64 R214, [R1+0x630] ;  /* 0x0006300001d67983 */ /* 0x000ee20000300a00 */
[----:B------:R-:W-:-:S03]  /*229c0*/  IMAD.WIDE R124, R2, 0x4, R216 ;  /* 0x00000004027c7825 */ /* 0x000fc600078e02d8 */
[----:B------:R-:W3:Y:S01]  /*229d0*/  LDL.LU.64 R216, [R1+0x628] ;  /* 0x0006280001d87983 */ /* 0x000ee20000300a00 */
[----:B------:R-:W-:-:S03]  /*229e0*/  IMAD.WIDE R82, R2, 0x4, R128 ;  /* 0x0000000402527825 */ /* 0x000fc600078e0280 */
[----:B------:R-:W3:Y:S01]  /*229f0*/  LDL.LU.64 R218, [R1+0x620] ;  /* 0x0006200001da7983 */ /* 0x000ee20000300a00 */
[----:B----4-:R-:W-:-:S03]  /*22a00*/  IMAD.WIDE R128, R2, 0x4, R220 ;  /* 0x0000000402807825 */ /* 0x010fc600078e02dc */
[----:B------:R-:W4:Y:S01]  /*22a10*/  LDL.LU.64 R220, [R1+0x618] ;  /* 0x0006180001dc7983 */ /* 0x000f220000300a00 */
[----:B------:R-:W-:-:S03]  /*22a20*/  IMAD.WIDE R130, R2, 0x4, R222 ;  /* 0x0000000402827825 */ /* 0x000fc600078e02de */
[----:B------:R-:W4:Y:S01]  /*22a30*/  LDL.LU.64 R222, [R1+0x610] ;  /* 0x0006100001de7983 */ /* 0x000f220000300a00 */
[----:B------:R-:W-:-:S05]  /*22a40*/  IMAD.WIDE R134, R2, 0x4, R134 ;  /* 0x0000000402867825 */ /* 0x000fca00078e0286 */
[----:B------:R-:W-:Y:S01]  /*22a50*/  STL.64 [R1+0x1d08], R134 ;  /* 0x001d088601007387 */ /* 0x000fe20000100a00 */
[----:B------:R-:W-:-:S04]  /*22a60*/  IMAD.WIDE R138, R2, 0x4, R224 ;  /* 0x00000004028a7825 */ /* 0x000fc800078e02e0 */
[----:B------:R-:W-:-:S04]  /*22a70*/  IMAD.WIDE R142, R2, 0x4, R228 ;  /* 0x00000004028e7825 */ /* 0x000fc800078e02e4 */
[C---:B------:R-:W-:Y:S01]  /*22a80*/  IMAD.WIDE R140, R2.reuse, 0x4, R226 ;  /* 0x00000004028c7825 */ /* 0x040fe200078e02e2 */
[----:B------:R-:W-:Y:S04]  /*22a90*/  STL.64 [R1+0x1d10], R142 ;  /* 0x001d108e01007387 */ /* 0x000fe80000100a00 */
[----:B------:R-:W4:Y:S04]  /*22aa0*/  LDL.LU.64 R224, [R1+0x608] ;  /* 0x0006080001e07983 */ /* 0x000f280000300a00 */
[----:B------:R-:W4:Y:S04]  /*22ab0*/  LDL.LU.64 R226, [R1+0x600] ;  /* 0x0006000001e27983 */ /* 0x000f280000300a00 */
[----:B------:R-:W4:Y:S01]  /*22ac0*/  LDL.LU.64 R228, [R1+0x5f8] ;  /* 0x0005f80001e47983 */ /* 0x000f220000300a00 */
[----:B--2---:R-:W-:-:S03]  /*22ad0*/  IMAD.WIDE R144, R2, 0x4, R230 ;  /* 0x0000000402907825 */ /* 0x004fc600078e02e6 */
[----:B------:R-:W2:Y:S01]  /*22ae0*/  LDL.LU.64 R230, [R1+0x5f0] ;  /* 0x0005f00001e67983 */ /* 0x000ea20000300a00 */
[----:B------:R-:W-:-:S05]  /*22af0*/  IMAD.WIDE R150, R2, 0x4, R150 ;  /* 0x0000000402967825 */ /* 0x000fca00078e0296 */
[----:B------:R-:W-:Y:S01]  /*22b00*/  STL.64 [R1+0x1d18], R150 ;  /* 0x001d189601007387 */ /* 0x000fe20000100a00 */
[----:B---3--:R-:W-:-:S05]  /*22b10*/  IMAD.WIDE R158, R2, 0x4, R158 ;  /* 0x00000004029e7825 */ /* 0x008fca00078e029e */
[----:B------:R-:W-:Y:S01]  /*22b20*/  STL.64 [R1+0x1d20], R158 ;  /* 0x001d209e01007387 */ /* 0x000fe20000100a00 */
[----:B------:R-:W-:-:S05]  /*22b30*/  IMAD.WIDE R166, R2, 0x4, R214 ;  /* 0x0000000402a67825 */ /* 0x000fca00078e02d6 */
[----:B------:R-:W-:Y:S04]  /*22b40*/  STL.64 [R1+0x1d28], R166 ;  /* 0x001d28a601007387 */ /* 0x000fe80000100a00 */
[----:B------:R-:W3:Y:S04]  /*22b50*/  LDL.LU.64 R184, [R1+0x5e8] ;  /* 0x0005e80001b87983 */ /* 0x000ee80000300a00 */
[----:B------:R-:W3:Y:S04]  /*22b60*/  LDL.LU.64 R186, [R1+0x5e0] ;  /* 0x0005e00001ba7983 */ /* 0x000ee80000300a00 */
[----:B------:R-:W3:Y:S04]  /*22b70*/  LDL.LU.64 R188, [R1+0x5d8] ;  /* 0x0005d80001bc7983 */ /* 0x000ee80000300a00 */
[----:B------:R-:W3:Y:S01]  /*22b80*/  LDL.LU.64 R190, [R1+0x5d0] ;  /* 0x0005d00001be7983 */ /* 0x000ee20000300a00 */
[----:B----4-:R-:W-:-:S03]  /*22b90*/  IMAD.WIDE R174, R2, 0x4, R222 ;  /* 0x0000000402ae7825 */ /* 0x010fc600078e02de */
        /* <DEDUP_REMOVED lines=24> */
[----:B------:R-:W4:Y:S04]  /*22d20*/  LDL.LU.64 R222, [R1+0x4c0] ;  /* 0x0004c00001de7983 */ /* 0x000f280000300a00 */
[----:B------:R-:W4:Y:S04]  /*22d30*/  LDL.LU.64 R224, [R1+0x4b8] ;  /* 0x0004b80001e07983 */ /* 0x000f280000300a00 */
[----:B------:R-:W4:Y:S04]  /*22d40*/  LDL.LU.64 R226, [R1+0x4b0] ;  /* 0x0004b00001e27983 */ /* 0x000f280000300a00 */
[----:B------:R-:W4:Y:S01]  /*22d50*/  LDL.LU.64 R228, [R1+0x4a8] ;  /* 0x0004a80001e47983 */ /* 0x000f220000300a00 */
[----:B--2---:R-:W-:-:S03]  /*22d60*/  IMAD.WIDE R182, R2, 0x4, R230 ;  /* 0x0000000402b67825 */ /* 0x004fc600078e02e6 */
[----:B------:R-:W2:Y:S04]  /*22d70*/  LDL.LU.64 R230, [R1+0x4a0] ;  /* 0x0004a00001e67983 */ /* 0x000ea80000300a00 */
[----:B-1----:R-:W2:Y:S04]  /*22d80*/  LDL.64 R30, [R1+0x60] ;  /* 0x00006000011e7983 */ /* 0x002ea80000100a00 */
[----:B------:R-:W-:Y:S01]  /*22d90*/  STL.64 [R1+0x1d38], R182 ;  /* 0x001d38b601007387 */ /* 0x000fe20000100a00 */
[----:B---3--:R-:W-:-:S05]  /*22da0*/  IMAD.WIDE R190, R2, 0x4, R190 ;  /* 0x0000000402be7825 */ /* 0x008fca00078e02be */
[----:B------:R-:W-:Y:S04]  /*22db0*/  STL.64 [R1+0x1d40], R190 ;  /* 0x001d40be01007387 */ /* 0x000fe80000100a00 */
[----:B------:R-:W3:Y:S04]  /*22dc0*/  LDL.64 R8, [R1+0x528] ;  /* 0x0005280001087983 */ /* 0x000ee80000100a00 */
[----:B------:R-:W3:Y:S01]  /*22dd0*/  LDL.64 R6, [R1+0x480] ;  /* 0x0004800001067983 */ /* 0x000ee20000100a00 */
[----:B----4-:R-:W-:-:S03]  /*22de0*/  IMAD.WIDE R198, R2, 0x4, R198 ;  /* 0x0000000402c67825 */ /* 0x010fc600078e02c6 */
[----:B------:R-:W4:Y:S04]  /*22df0*/  LDL.64 R16, [R1+0x460] ;  /* 0x0004600001107983 */ /* 0x000f280000100a00 */
[----:B------:R1:W-:Y:S04]  /*22e00*/  STL.64 [R1+0x1d48], R198 ;  /* 0x001d48c601007387 */ /* 0x0003e80000100a00 */
[----:B--2---:R-:W-:Y:S04]  /*22e10*/  LDGSTS.E [R10+-0x3fff4], desc[UR4][R30.64], !P0 ;  /* 0xc000c0001e0a7fae */ /* 0x004fe8000c121844 */
[----:B------:R-:W-:Y:S04]  /*22e20*/  LDGSTS.E [R10+-0x3bff4], desc[UR4][R244.64], !P0 ;  /* 0xc400c000f40a7fae */ /* 0x000fe8000c121844 */
        /* <DEDUP_REMOVED lines=8> */
[----:B------:R-:W2:Y:S04]  /*22eb0*/  LDL.LU.64 R244, [R1+0x1d98] ;  /* 0x001d980001f47983 */ /* 0x000ea80000300a00 */
[----:B------:R-:W0:Y:S04]  /*22ec0*/  LDGDEPBAR ;  /* 0x00000000000079af */ /* 0x000e280000000000 */
[----:B------:R-:W2:Y:S04]  /*22ed0*/  LDL.LU.64 R246, [R1+0x1d90] ;  /* 0x001d900001f67983 */ /* 0x000ea80000300a00 */
[----:B------:R-:W2:Y:S04]  /*22ee0*/  LDL.LU.64 R248, [R1+0x1d88] ;  /* 0x001d880001f87983 */ /* 0x000ea80000300a00 */
[----:B-1----:R-:W2:Y:S04]  /*22ef0*/  LDL.64 R198, [R1+0x420] ;  /* 0x0004200001c67983 */ /* 0x002ea80000100a00 */
[----:B------:R-:W2:Y:S04]  /*22f00*/  LDL.64 R190, [R1+0x400] ;  /* 0x0004000001be7983 */ /* 0x000ea80000100a00 */
[----:B------:R-:W2:Y:S04]  /*22f10*/  LDL.64 R182, [R1+0x3e0] ;  /* 0x0003e00001b67983 */ /* 0x000ea80000100a00 */
[----:B------:R-:W2:Y:S04]  /*22f20*/  LDL.64 R174, [R1+0x3c0] ;  /* 0x0003c00001ae7983 */ /* 0x000ea80000100a00 */
[----:B------:R-:W2:Y:S04]  /*22f30*/  LDL.64 R166, [R1+0x3a0] ;  /* 0x0003a00001a67983 */ /* 0x000ea80000100a00 */
[----:B---3--:R-:W-:Y:S04]  /*22f40*/  LDGSTS.E [R0+0x40000], desc[UR4][R8.64], P3 ;  /* 0x4000000008007fae */ /* 0x008fe80009921844 */
[----:B------:R-:W-:Y:S04]  /*22f50*/  LDGSTS.E [R0+0x40400], desc[UR4][R6.64], P3 ;  /* 0x4040000006007fae */ /* 0x000fe80009921844 */
[----:B------:R-:W3:Y:S04]  /*22f60*/  LDL.64 R158, [R1+0x380] ;  /* 0x00038000019e7983 */ /* 0x000ee80000100a00 */
[----:B------:R-:W3:Y:S04]  /*22f70*/  LDL.64 R150, [R1+0x360] ;  /* 0x0003600001967983 */ /* 0x000ee80000100a00 */
[----:B------:R-:W2:Y:S04]  /*22f80*/  LDL.64 R6, [R1+0x440] ;  /* 0x0004400001067983 */ /* 0x000ea80000100a00 */
        /* <DEDUP_REMOVED lines=22> */
[----:B------:R-:W4:Y:S04]  /*230f0*/  LDL.64 R8, [R1+0xa0] ;  /* 0x0000a00001087983 */ /* 0x000f280000100a00 */
[----:B------:R-:W4:Y:S04]  /*23100*/  LDL.64 R16, [R1+0x80] ;  /* 0x0000800001107983 */ /* 0x000f280000100a00 */
[----:B--2---:R-:W-:Y:S04]  /*23110*/  LDGSTS.E [R0+0x40c00], desc[UR4][R6.64], P3 ;  /* 0x40c0000006007fae */ /* 0x004fe80009921844 */
[----:B------:R-:W-:Y:S04]  /*23120*/  LDGSTS.E [R0+0x41000], desc[UR4][R198.64], P3 ;  /* 0x41000000c6007fae */ /* 0x000fe80009921844 */
[----:B------:R-:W-:Y:S04]  /*23130*/  LDGSTS.E [R0+0x41400], desc[UR4][R190.64], P3 ;  /* 0x41400000be007fae */ /* 0x000fe80009921844 */
[----:B------:R-:W2:Y:S04]  /*23140*/  LDL.LU.64 R6, [R1+0x1d80] ;  /* 0x001d800001067983 */ /* 0x000ea80000300a00 */
        /* <DEDUP_REMOVED lines=26> */
[----:B----4-:R-:W-:Y:S04]  /*232f0*/  LDGSTS.E [R0+0x50000], desc[UR4][R8.64], P3 ;  /* 0x5000000008007fae */ /* 0x010fe80009921844 */
[----:B------:R-:W-:Y:S01]  /*23300*/  LDGSTS.E [R0+0x50400], desc[UR4][R16.64], P3 ;  /* 0x5040000010007fae */ /* 0x000fe20009921844 */
[----:B------:R-:W-:-:S03]  /*23310*/  IMAD.WIDE R240, R2, 0x4, R240 ;  /* 0x0000000402f07825 */ /* 0x000fc600078e02f0 */
[----:B------:R-:W3:Y:S01]  /*23320*/  LDL.64 R14, [R1+0x458] ;  /* 0x00045800010e7983 */ /* 0x000ee20000100a00 */
[----:B------:R-:W-:-:S03]  /*23330*/  IMAD.WIDE R232, R2, 0x4, R232 ;  /* 0x0000000402e87825 */ /* 0x000fc600078e02e8 */
[----:B------:R-:W4:Y:S04]  /*23340*/  LDL.64 R198, [R1+0x418] ;  /* 0x0004180001c67983 */ /* 0x000f280000100a00 */
[----:B------:R-:W3:Y:S01]  /*23350*/  LDL.64 R16, [R1+0x498] ;  /* 0x0004980001107983 */ /* 0x000ee20000100a00 */
[----:B------:R-:W-:-:S03]  /*23360*/  IMAD.WIDE R24, R2, 0x4, R24 ;  /* 0x0000000402187825 */ /* 0x000fc600078e0218 */
[----:B------:R-:W4:Y:S01]  /*23370*/  LDL.64 R190, [R1+0x3f8] ;  /* 0x0003f80001be7983 */ /* 0x000f220000100a00 */
        /* <DEDUP_REMOVED lines=36> */
[----:B------:R-:W-:Y:S04]  /*235c0*/  LDGSTS.E [R0+0x50c00], desc[UR4][R248.64], P3 ;  /* 0x50c00000f8007fae */ /* 0x000fe80009921844 */
[----:B------:R-:W-:Y:S04]  /*235d0*/  LDGSTS.E [R0+0x51000], desc[UR4][R240.64], P3 ;  /* 0x51000000f0007fae */ /* 0x000fe80009921844 */
        /* <DEDUP_REMOVED lines=29> */
[----:B------:R-:W3:Y:S04]  /*237b0*/  LDL.64 R16, [R1+0x98] ;  /* 0x0000980001107983 */ /* 0x000ee80000100a00 */
[----:B--2---:R-:W-:Y:S04]  /*237c0*/  LDGSTS.E [R3+0x40500], desc[UR4][R6.64], P3 ;  /* 0x4050000006037fae */ /* 0x004fe80009921844 */
[----:B------:R-:W-:Y:S04]  /*237d0*/  LDGSTS.E [R3+0x40900], desc[UR4][R14.64], P3 ;  /* 0x409000000e037fae */ /* 0x000fe80009921844 */
[----:B------:R-:W2:Y:S04]  /*237e0*/  LDL.64 R6, [R1+0x438] ;  /* 0x0004380001067983 */ /* 0x000ea80000100a00 */
[----:B------:R-:W3:Y:S04]  /*237f0*/  LDL.LU.64 R14, [R1+0x1d78] ;  /* 0x001d7800010e7983 */ /* 0x000ee80000300a00 */
[----:B--2---:R-:W-:Y:S04]  /*23800*/  LDGSTS.E [R3+0x40d00], desc[UR4][R6.64], P3 ;  /* 0x40d0000006037fae */ /* 0x004fe80009921844 */
[----:B----4-:R-:W-:Y:S04]  /*23810*/  LDGSTS.E [R3+0x41100], desc[UR4][R198.64], P3 ;  /* 0x41100000c6037fae */ /* 0x010fe80009921844 */
[----:B------:R-:W-:Y:S04]  /*23820*/  LDGSTS.E [R3+0x41500], desc[UR4][R190.64], P3 ;  /* 0x41500000be037fae */ /* 0x000fe80009921844 */
[----:B------:R-:W2:Y:S04]  /*23830*/  LDL.LU.64 R6, [R1+0x1d70] ;  /* 0x001d700001067983 */ /* 0x000ea80000300a00 */
        /* <DEDUP_REMOVED lines=26> */
[----:B---3--:R-:W-:Y:S01]  /*239e0*/  LDGSTS.E [R3+0x50100], desc[UR4][R16.64], P3 ;  /* 0x5010000010037fae */ /* 0x008fe20009921844 */
[----:B------:R-:W-:-:S03]  /*239f0*/  IMAD.WIDE R238, R2, 0x4, R238 ;  /* 0x0000000402ee7825 */ /* 0x000fc600078e02ee */
        /* <DEDUP_REMOVED lines=71> */
[----:B------:R-:W4:Y:S04]  /*23e70*/  LDL.64 R14, [R1+0xb0] ;  /* 0x0000b000010e7983 */ /* 0x000f280000100a00 */
[----:B--2---:R-:W-:Y:S04]  /*23e80*/  LDGSTS.E [R5+0x40200], desc[UR4][R6.64], P3 ;  /* 0x4020000006057fae */ /* 0x004fe80009921844 */
[----:B---3--:R-:W-:Y:S04]  /*23e90*/  LDGSTS.E [R5+0x40600], desc[UR4][R18.64], P3 ;  /* 0x4060000012057fae */ /* 0x008fe80009921844 */
[----:B----4-:R-:W-:Y:S04]  /*23ea0*/  LDGSTS.E [R5+0x40a00], desc[UR4][R16.64], P3 ;  /* 0x40a0000010057fae */ /* 0x010fe80009921844 */
[----:B------:R-:W2:Y:S04]  /*23eb0*/  LDL.64 R6, [R1+0x430] ;  /* 0x0004300001067983 */ /* 0x000ea80000100a00 */
[----:B------:R-:W3:Y:S04]  /*23ec0*/  LDL.LU.64 R18, [R1+0x1d68] ;  /* 0x001d680001127983 */ /* 0x000ee80000300a00 */
[----:B------:R-:W4:Y:S04]  /*23ed0*/  LDL.LU.64 R16, [R1+0x1d60] ;  /* 0x001d600001107983 */ /* 0x000f280000300a00 */
[----:B--2---:R-:W-:Y:S04]  /*23ee0*/  LDGSTS.E [R5+0x40e00], desc[UR4][R6.64], P3 ;  /* 0x40e0000006057fae */ /* 0x004fe80009921844 */
[----:B------:R-:W-:Y:S04]  /*23ef0*/  LDGSTS.E [R5+0x41200], desc[UR4][R198.64], P3 ;  /* 0x41200000c6057fae */ /* 0x000fe80009921844 */
        /* <DEDUP_REMOVED lines=29> */
[----:B----4-:R-:W-:Y:S04]  /*240d0*/  LDGSTS.E [R5+0x50600], desc[UR4][R16.64], P3 ;  /* 0x5060000010057fae */ /* 0x010fe80009921844 */
[----:B---3--:R-:W-:Y:S04]  /*240e0*/  LDGSTS.E [R5+0x50a00], desc[UR4][R18.64], P3 ;  /* 0x50a0000012057fae */ /* 0x008fe80009921844 */
[----:B------:R-:W2:Y:S04]  /*240f0*/  LDL.LU.64 R6, [R1+0x1d50] ;  /* 0x001d500001067983 */ /* 0x000ea80000300a00 */
[----:B------:R-:W2:Y:S04]  /*24100*/  LDL.64 R198, [R1+0x488] ;  /* 0x0004880001c67983 */ /* 0x000ea80000100a00 */
[----:B------:R-:W3:Y:S04]  /*24110*/  LDL.64 R190, [R1+0x468] ;  /* 0x0004680001be7983 */ /* 0x000ee80000100a00 */
        /* <DEDUP_REMOVED lines=27> */
[----:B------:R-:W4:Y:S01]  /*242d0*/  LDL.64 R18, [R1+0xe8] ;  /* 0x0000e80001127983 */ /* 0x000f220000100a00 */
[----:B------:R-:W-:-:S03]  /*242e0*/  IMAD.WIDE R236, R2, 0x4, R236 ;  /* 0x0000000402ec7825 */ /* 0x000fc600078e02ec */
        /* <DEDUP_REMOVED lines=11> */
[----:B------:R-:W-:Y:S01]  /*243a0*/  LDGSTS.E [R5+0x53200], desc[UR4][R76.64], P3 ;  /* 0x532000004c057fae */ /* 0x000fe20009921844 */
[----:B------:R-:W-:-:S03]  /*243b0*/  IMAD.WIDE R148, R2, 0x4, R148 ;  /* 0x0000000402947825 */ /* 0x000fc600078e0294 */
[----:B------:R-:W-:Y:S01]  /*243c0*/  LDGSTS.E [R5+0x53600], desc[UR4][R84.64], P3 ;  /* 0x5360000054057fae */ /* 0x000fe20009921844 */
[----:B------:R-:W-:-:S03]  /*243d0*/  IMAD.WIDE R156, R2, 0x4, R156 ;  /* 0x00000004029c7825 */ /* 0x000fc600078e029c */
[----:B------:R-:W-:Y:S04]  /*243e0*/  LDGSTS.E [R5+0x53a00], desc[UR4][R92.64], P3 ;  /* 0x53a000005c057fae */ /* 0x000fe80009921844 */
[----:B------:R-:W-:Y:S04]  /*243f0*/  LDGSTS.E [R5+0x53e00], desc[UR4][R100.64], P3 ;  /* 0x53e0000064057fae */ /* 0x000fe80009921844 */
[----:B------:R-:W-:Y:S04]  /*24400*/  LDGSTS.E [R5+0x54200], desc[UR4][R108.64], P3 ;  /* 0x542000006c057fae */ /* 0x000fe80009921844 */
[----:B------:R-:W-:Y:S01]  /*24410*/  LDGSTS.E [R5+0x54600], desc[UR4][R116.64], P3 ;  /* 0x5460000074057fae */ /* 0x000fe20009921844 */
[----:B------:R-:W-:-:S03]  /*24420*/  IMAD.WIDE R188, R2, 0x4, R188 ;  /* 0x0000000402bc7825 */ /* 0x000fc600078e02bc */
[----:B------:R1:W-:Y:S01]  /*24430*/  LDGSTS.E [R5+0x54a00], desc[UR4][R124.64], P3 ;  /* 0x54a000007c057fae */ /* 0x0003e20009921844 */
[----:B------:R-:W-:-:S03]  /*24440*/  IMAD.WIDE R196, R2, 0x4, R196 ;  /* 0x0000000402c47825 */ /* 0x000fc600078e02c4 */
[----:B------:R1:W-:Y:S01]  /*24450*/  LDGSTS.E [R5+0x54e00], desc[UR4][R132.64], P3 ;  /* 0x54e0000084057fae */ /* 0x0003e20009921844 */
[----:B------:R-:W-:-:S03]  /*24460*/  IMAD.WIDE R204, R2, 0x4, R204 ;  /* 0x0000000402cc7825 */ /* 0x000fc600078e02cc */
[----:B------:R-:W-:Y:S01]  /*24470*/  LDGSTS.E [R5+0x55200], desc[UR4][R140.64], P3 ;  /* 0x552000008c057fae */ /* 0x000fe20009921844 */
[----:B------:R-:W-:-:S03]  /*24480*/  IMAD.WIDE R212, R2, 0x4, R212 ;  /* 0x0000000402d47825 */ /* 0x000fc600078e02d4 */
[----:B------:R-:W-:Y:S01]  /*24490*/  LDGSTS.E [R5+0x55600], desc[UR4][R148.64], P3 ;  /* 0x5560000094057fae */ /* 0x000fe20009921844 */
[----:B------:R-:W-:-:S03]  /*244a0*/  IMAD.WIDE R220, R2, 0x4, R220 ;  /* 0x0000000402dc7825 */ /* 0x000fc600078e02dc */
[----:B------:R-:W-:Y:S01]  /*244b0*/  LDGSTS.E [R5+0x55a00], desc[UR4][R156.64], P3 ;  /* 0x55a000009c057fae */ /* 0x000fe20009921844 */
[----:B------:R-:W-:-:S03]  /*244c0*/  IMAD.WIDE R228, R2, 0x4, R228 ;  /* 0x0000000402e47825 */ /* 0x000fc600078e02e4 */
[----:B------:R-:W-:Y:S04]  /*244d0*/  LDGSTS.E [R5+0x55e00], desc[UR4][R164.64], P3 ;  /* 0x55e00000a4057fae */ /* 0x000fe80009921844 */
[----:B------:R-:W-:Y:S04]  /*244e0*/  LDGSTS.E [R5+0x56200], desc[UR4][R172.64], P3 ;  /* 0x56200000ac057fae */ /* 0x000fe80009921844 */
[----:B------:R1:W-:Y:S04]  /*244f0*/  LDGSTS.E [R5+0x56600], desc[UR4][R180.64], P3 ;  /* 0x56600000b4057fae */ /* 0x0003e80009921844 */
[----:B------:R-:W-:Y:S04]  /*24500*/  LDGSTS.E [R5+0x56a00], desc[UR4][R188.64], P3 ;  /* 0x56a00000bc057fae */ /* 0x000fe80009921844 */
[----:B------:R-:W-:Y:S04]  /*24510*/  LDGSTS.E [R5+0x56e00], desc[UR4][R196.64], P3 ;  /* 0x56e00000c4057fae */ /* 0x000fe80009921844 */
[----:B------:R-:W-:Y:S04]  /*24520*/  LDGSTS.E [R5+0x57200], desc[UR4][R204.64], P3 ;  /* 0x57200000cc057fae */ /* 0x000fe80009921844 */
[----:B------:R-:W-:Y:S04]  /*24530*/  LDGSTS.E [R5+0x57600], desc[UR4][R212.64], P3 ;  /* 0x57600000d4057fae */ /* 0x000fe80009921844 */
[----:B------:R-:W-:Y:S04]  /*24540*/  LDGSTS.E [R5+0x57a00], desc[UR4][R220.64], P3 ;  /* 0x57a00000dc057fae */ /* 0x000fe80009921844 */
[----:B------:R-:W-:Y:S04]  /*24550*/  LDGSTS.E [R5+0x57e00], desc[UR4][R228.64], P3 ;  /* 0x57e00000e4057fae */ /* 0x000fe80009921844 */
[----:B--2---:R-:W-:Y:S04]  /*24560*/  LDGSTS.E [R6+0x40300], desc[UR4][R198.64], P3 ;  /* 0x40300000c6067fae */ /* 0x004fe80009921844 */
[----:B---3--:R-:W-:Y:S04]  /*24570*/  LDGSTS.E [R6+0x40700], desc[UR4][R190.64], P3 ;  /* 0x40700000be067fae */ /* 0x008fe80009921844 */
[----:B----4-:R-:W-:Y:S04]  /*24580*/  LDGSTS.E [R6+0x40b00], desc[UR4][R182.64], P3 ;  /* 0x40b00000b6067fae */ /* 0x010fe80009921844 */
[----:B------:R-:W2:Y:S04]  /*24590*/  LDL.LU.64 R198, [R1+0x1d48] ;  /* 0x001d480001c67983 */ /* 0x000ea80000300a00 */
[----:B------:R-:W3:Y:S04]  /*245a0*/  LDL.LU.64 R190, [R1+0x1d40] ;  /* 0x001d400001be7983 */ /* 0x000ee80000300a00 */
[----:B------:R-:W4:Y:S04]  /*245b0*/  LDL.LU.64 R182, [R1+0x1d38] ;  /* 0x001d380001b67983 */ /* 0x000f280000300a00 */
        /* <DEDUP_REMOVED lines=53> */
[----:B------:R-:W4:Y:S01]  /*24910*/  LDL.LU.64 R18, [R1+0x1c60] ;  /* 0x001c600001127983 */ /* 0x000f220000300a00 */
[----:B------:R-:W-:-:S04]  /*24920*/  IMAD.WIDE R206, R2, 0x4, R206 ;  /* 0x0000000402ce7825 */ /* 0x000fc800078e02ce */
[----:B------:R-:W-:-:S04]  /*24930*/  IMAD.WIDE R214, R2, 0x4, R214 ;  /* 0x0000000402d67825 */ /* 0x000fc800078e02d6 */
[----:B------:R-:W-:-:S04]  /*24940*/  IMAD.WIDE R222, R2, 0x4, R222 ;  /* 0x0000000402de7825 */ /* 0x000fc800078e02de */
[----:B------:R-:W-:Y:S01]  /*24950*/  IMAD.WIDE R230, R2, 0x4, R230 ;  /* 0x0000000402e67825 */ /* 0x000fe200078e02e6 */
[----:B----4-:R-:W-:Y:S04]  /*24960*/  LDGSTS.E [R6+0x47b00], desc[UR4][R18.64], P3 ;  /* 0x47b0000012067fae */ /* 0x010fe80009921844 */
[----:B---3--:R-:W-:Y:S04]  /*24970*/  LDGSTS.E [R6+0x47f00], desc[UR4][R16.64], P3 ;  /* 0x47f0000010067fae */ /* 0x008fe80009921844 */
[----:B--2---:R-:W-:Y:S04]  /*24980*/  LDGSTS.E [R6+0x50300], desc[UR4][R14.64], P3 ;  /* 0x503000000e067fae */ /* 0x004fe80009921844 */
[----:B------:R-:W2:Y:S04]  /*24990*/  LDL.LU.64 R18, [R1+0x1c58] ;  /* 0x001c580001127983 */ /* 0x000ea80000300a00 */
[----:B------:R-:W3:Y:S04]  /*249a0*/  LDL.LU.64 R16, [R1+0x1c50] ;  /* 0x001c500001107983 */ /* 0x000ee80000300a00 */
[----:B------:R-:W4:Y:S04]  /*249b0*/  LDL.LU.64 R14, [R1+0x1c48] ;  /* 0x001c4800010e7983 */ /* 0x000f280000300a00 */
[----:B------:R-:W-:Y:S04]  /*249c0*/  LDGSTS.E [R6+0x50700], desc[UR4][R8.64], P3 ;  /* 0x5070000008067fae */ /* 0x000fe80009921844 */
[----:B------:R-:W-:Y:S04]  /*249d0*/  LDGSTS.E [R6+0x50b00], desc[UR4][R250.64], P3 ;  /* 0x50b00000fa067fae */ /* 0x000fe80009921844 */
[----:B------:R-:W-:Y:S04]  /*249e0*/  LDGSTS.E [R6+0x50f00], desc[UR4][R242.64], P3 ;  /* 0x50f00000f2067fae */ /* 0x000fe80009921844 */
[----:B------:R-:W2:Y:S04]  /*249f0*/  LDL.LU.64 R8, [R1+0x1c40] ;  /* 0x001c400001087983 */ /* 0x000ea80000300a00 */
        /* <DEDUP_REMOVED lines=27> */
[----:B------:R2:W-:Y:S04]  /*24bb0*/  LDGSTS.E [R6+0x57f00], desc[UR4][R230.64], P3 ;  /* 0x57f00000e6067fae */ /* 0x0005e80009921844 */
[----:B------:R-:W0:Y:S01]  /*24bc0*/  LDGDEPBAR ;  /* 0x00000000000079af */ /* 0x000e220000000000 */
[----:B------:R-:W-:-:S02]  /*24bd0*/  UISETP.GE.AND UP1, UPT, UR7, 0x40, UPT ;  /* 0x000000400700788c */ /* 0x000fc4000bf26270 */
[----:B------:R-:W-:Y:S01]  /*24be0*/  UISETP.GT.AND UP0, UPT, UR7, 0xff, UPT ;  /* 0x000000ff0700788c */ /* 0x000fe2000bf04270 */
[----:B------:R1:W-:Y:S05]  /*24bf0*/  STL.64 [R1+0x1db0], R116 ;  /* 0x001db07401007387 */ /* 0x0003ea0000100a00 */
[----:B------:R-:W-:Y:S01]  /*24c00*/  PLOP3.LUT P0, PT, PT, PT, UP0, 0x80, 0x0 ;  /* 0x000000000000781c */ /* 0x000fe20003f0f008 */
[----:B------:R-:W-:Y:S01]  /*24c10*/  ULDC UR6, c[0x0][0x230] ;  /* 0x00008c0000067ab9 */ /* 0x000fe20000000800 */
[----:B-1----:R-:W3:Y:S04]  /*24c20*/  LDL.LU.64 R116, [R1+0xb70] ;  /* 0x000b700001747983 */ /* 0x002ee80000300a00 */
[----:B------:R1:W-:Y:S04]  /*24c30*/  STL.64 [R1+0x1da8], R124 ;  /* 0x001da87c01007387 */ /* 0x0003e80000100a00 */
[----:B-1----:R-:W4:Y:S01]  /*24c40*/  LDL.LU R125, [R1+0xbd8] ;  /* 0x000bd800017d7983 */ /* 0x002f220000300800 */
[----:B------:R-:W1:Y:S03]  /*24c50*/  LDC R124, c[0x0][0x230] ;  /* 0x00008c00ff7c7b82 */ /* 0x000e660000000800 */
[----:B------:R1:W-:Y:S04]  /*24c60*/  STL.64 [R1+0x1da0], R132 ;  /* 0x001da08401007387 */ /* 0x0003e80000100a00 */
[----:B------:R1:W-:Y:S02]  /*24c70*/  STL.64 [R1+0x1d98], R140 ;  /* 0x001d988c01007387 */ /* 0x0003e40000100a00 */
[----:B-1----:R-:W1:Y:S02]  /*24c80*/  LDC R133, c[0x0][0x230] ;  /* 0x00008c00ff857b82 */ /* 0x002e640000000800 */
[----:B------:R-:W3:Y:S04]  /*24c90*/  LDL.LU.64 R140, [R1+0xb78] ;  /* 0x000b7800018c7983 */ /* 0x000ee80000300a00 */
[----:B------:R1:W-:Y:S02]  /*24ca0*/  STL.64 [R1+0x1d90], R148 ;  /* 0x001d909401007387 */ /* 0x0003e40000100a00 */
[----:B------:R-:W2:Y:S02]  /*24cb0*/  LDC R132, c[0x0][0x230] ;  /* 0x00008c00ff847b82 */ /* 0x000ea40000000800 */
[----:B-1----:R-:W3:Y:S04]  /*24cc0*/  LDL.LU.64 R148, [R1+0xb80] ;  /* 0x000b800001947983 */ /* 0x002ee80000300a00 */
[----:B------:R1:W-:Y:S04]  /*24cd0*/  STL.64 [R1+0x1d88], R156 ;  /* 0x001d889c01007387 */ /* 0x0003e80000100a00 */
[----:B-1----:R-:W3:Y:S04]  /*24ce0*/  LDL.LU.64 R156, [R1+0x928] ;  /* 0x00092800019c7983 */ /* 0x002ee80000300a00 */
[----:B------:R-:W-:Y:S04]  /*24cf0*/  STL.64 [R1+0x1d80], R164 ;  /* 0x001d80a401007387 */ /* 0x000fe80000100a00 */
[----:B------:R-:W-:Y:S04]  /*24d00*/  STL.64 [R1+0x1d78], R172 ;  /* 0x001d78ac01007387 */ /* 0x000fe80000100a00 */
[----:B------:R1:W-:Y:S04]  /*24d10*/  STL.64 [R1+0x1d70], R180 ;  /* 0x001d70b401007387 */ /* 0x0003e80000100a00 */
[----:B------:R-:W-:Y:S04]  /*24d20*/  STL.64 [R1+0x1d68], R188 ;  /* 0x001d68bc01007387 */ /* 0x000fe80000100a00 */
[----:B------:R-:W-:Y:S04]  /*24d30*/  STL.64 [R1+0x1d60], R196 ;  /* 0x001d60c401007387 */ /* 0x000fe80000100a00 */
[----:B------:R-:W-:Y:S01]  /*24d40*/  STL.64 [R1+0x1d58], R204 ;  /* 0x001d58cc01007387 */ /* 0x000fe20000100a00 */
[----:B-1----:R-:W1:Y:S03]  /*24d50*/  LDC R181, c[0x0][0x230] ;  /* 0x00008c00ffb57b82 */ /* 0x002e660000000800 */
[----:B------:R-:W-:Y:S04]  /*24d60*/  STL.64 [R1+0x1d50], R212 ;  /* 0x001d50d401007387 */ /* 0x000fe80000100a00 */
[----:B------:R-:W-:Y:S01]  /*24d70*/  STL.64 [R1+0x1d48], R220 ;  /* 0x001d48dc01007387 */ /* 0x000fe20000100a00 */
[----:B------:R-:W1:Y:S03]  /*24d80*/  LDC R180, c[0x0][0x230] ;  /* 0x00008c00ffb47b82 */ /* 0x000e660000000800 */
[----:B------:R-:W-:Y:S04]  /*24d90*/  STL.64 [R1+0x1d40], R228 ;  /* 0x001d40e401007387 */ /* 0x000fe80000100a00 */
[----:B------:R-:W-:Y:S04]  /*24da0*/  STL.64 [R1+0x1d38], R250 ;  /* 0x001d38fa01007387 */ /* 0x000fe80000100a00 */
        /* <DEDUP_REMOVED lines=31> */
[----:B--2---:R2:W-:Y:S04]  /*24fa0*/  STL.64 [R1+0x1c40], R8 ;  /* 0x001c400801007387 */ /* 0x0045e80000100a00 */
[----:B------:R-:W3:Y:S01]  /*24fb0*/  LDL.LU.64 R172, [R1+0xb68] ;  /* 0x000b680001ac7983 */ /* 0x000ee20000300a00 */
[----:B-1----:R-:W-:-:S03]  /*24fc0*/  VIADD R6, R124, 0xffffff3d ;  /* 0xffffff3d7c067836 */ /* 0x002fc60000000000 */
[----:B------:R-:W3:Y:S01]  /*24fd0*/  LDL.LU.64 R164, [R1+0xb60] ;  /* 0x000b600001a47983 */ /* 0x000ee20000300a00 */
[----:B------:R-:W1:Y:S01]  /*24fe0*/  LDC R124, c[0x0][0x230] ;  /* 0x00008c00ff7c7b82 */ /* 0x000e620000000800 */
[----:B------:R-:W-:Y:S02]  /*24ff0*/  VIADD R7, R133, 0xffffff3e ;  /* 0xffffff3e85077836 */ /* 0x000fe40000000000 */
[----:B--2---:R-:W-:Y:S01]  /*25000*/  VIADD R8, R132, 0xffffff3f ;  /* 0xffffff3f84087836 */ /* 0x004fe20000000000 */
[----:B------:R-:W-:Y:S01]  /*25010*/  ISETP.GE.U32.AND P2, PT, R6, 0x7ffffefe, PT ;  /* 0x7ffffefe0600780c */ /* 0x000fe20003f46070 */
[----:B------:R-:W2:Y:S01]  /*25020*/  LDL.LU.64 R132, [R1+0xb58] ;  /* 0x000b580001847983 */ /* 0x000ea20000300a00 */
[----:B------:R-:W-:Y:S02]  /*25030*/  ISETP.GE.U32.AND P3, PT, R7, 0x7ffffeff, PT ;  /* 0x7ffffeff0700780c */ /* 0x000fe40003f66070 */
[----:B------:R-:W-:Y:S01]  /*25040*/  ISETP.GE.U32.AND P1, PT, R8, 0x7fffff00, PT ;  /* 0x7fffff000800780c */ /* 0x000fe20003f26070 */
[----:B------:R-:W2:Y:S08]  /*25050*/  LDC R9, c[0x0][0x230] ;  /* 0x00008c00ff097b82 */ /* 0x000eb00000000800 */
[----:B------:R-:W2:Y:S01]  /*25060*/  LDC R8, c[0x0][0x230] ;  /* 0x00008c00ff087b82 */ /* 0x000ea20000000800 */
[----:B-1----:R-:W-:Y:S01]  /*25070*/  VIADD R7, R124, 0xffffff3b ;  /* 0xffffff3b7c077836 */ /* 0x002fe20000000000 */
[----:B----4-:R-:W-:-:S04]  /*25080*/  SEL R125, R125, RZ, P0 ;  /* 0x000000ff7d7d7207 */ /* 0x010fc80000000000 */
[----:B------:R-:W-:Y:S02]  /*25090*/  ISETP.NE.U32.AND P0, PT, R125, RZ, PT ;  /* 0x000000ff7d00720c */ /* 0x000fe40003f05070 */
[----:B------:R-:W1:Y:S02]  /*250a0*/  LDC R125, c[0x0][0x230] ;  /* 0x00008c00ff7d7b82 */ /* 0x000e640000000800 */
[----:B-1----:R-:W-:-:S06]  /*250b0*/  VIADD R22, R125, 0xffffff3c ;  /* 0xffffff3c7d167836 */ /* 0x002fcc0000000000 */
[----:B------:R-:W1:Y:S01]  /*250c0*/  LDC R125, c[0x0][0x230] ;  /* 0x00008c00ff7d7b82 */ /* 0x000e620000000800 */
[----:B---3--:R-:W-:-:S04]  /*250d0*/  IMAD.WIDE R38, R4, 0x4, R140 ;  /* 0x0000000404267825 */ /* 0x008fc800078e028c */
[----:B------:R-:W-:-:S04]  /*250e0*/  IMAD.WIDE R46, R4, 0x4, R148 ;  /* 0x00000004042e7825 */ /* 0x000fc800078e0294 */
[----:B------:R-:W-:-:S04]  /*250f0*/  IMAD.WIDE R30, R4, 0x4, R116 ;  /* 0x00000004041e7825 */ /* 0x000fc800078e0274 */
[----:B-1----:R-:W-:Y:S02]  /*25100*/  VIADD R6, R125, 0xffffff3a ;  /* 0xffffff3a7d067836 */ /* 0x002fe40000000000 */
[----:B------:R-:W3:Y:S01]  /*25110*/  LDL.LU.64 R124, [R1+0xb50] ;  /* 0x000b5000017c7983 */ /* 0x000ee20000300a00 */
[----:B------:R-:W-:Y:S01]  /*25120*/  IMAD.WIDE R54, R4, 0x4, R156 ;  /* 0x0000000404367825 */ /* 0x000fe200078e029c */
[----:B------:R-:W-:Y:S06]  /*25130*/  BAR.SYNC.DEFER_BLOCKING 0x0 ;  /* 0x0000000000007b1d */ /* 0x000fec0000010000 */
[----:B------:R1:W-:Y:S04]  /*25140*/  STL.64 [R1+0xe00], R54 ;  /* 0x000e003601007387 */ /* 0x0003e80000100a00 */
[----:B------:R-:W4:Y:S04]  /*25150*/  LDL.LU.64 R156, [R1+0xb48] ;  /* 0x000b4800019c7983 */ /* 0x000f280000300a00 */
[----:B------:R1:W-:Y:S04]  /*25160*/  STL.64 [R1+0xe08], R46 ;  /* 0x000e082e01007387 */ /* 0x0003e80000100a00 */
[----:B------:R-:W4:Y:S04]  /*25170*/  LDL.LU.64 R148, [R1+0xb40] ;  /* 0x000b400001947983 */ /* 0x000f280000300a00 */
[----:B------:R2:W-:Y:S04]  /*25180*/  STL.64 [R1+0xe10], R38 ;  /* 0x000e102601007387 */ /* 0x0005e80000100a00 */
[----:B------:R3:W-:Y:S04]  /*25190*/  STL.64 [R1+0xe18], R30 ;  /* 0x000e181e01007387 */ /* 0x0007e80000100a00 */
[----:B------:R-:W4:Y:S04]  /*251a0*/  LDL.LU.64 R140, [R1+0xb38] ;  /* 0x000b3800018c7983 */ /* 0x000f280000300a00 */
[----:B------:R-:W4:Y:S04]  /*251b0*/  LDL.LU.64 R116, [R1+0xb30] ;  /* 0x000b300001747983 */ /* 0x000f280000300a00 */
[----:B------:R-:W-:Y:S01]  /*251c0*/  @!PT LDS RZ, [RZ] ;  /* 0x00000000fffff984 */ /* 0x000fe20000000800 */
[----:B------:R-:W-:Y:S01]  /*251d0*/  @!PT LDS RZ, [RZ] ;  /* 0x00000000fffff984 */ /* 0x000fe20000000800 */
[----:B------:R-:W-:Y:S01]  /*251e0*/  @!PT LDS RZ, [RZ] ;  /* 0x00000000fffff984 */ /* 0x000fe20000000800 */
[----:B------:R1:W-:Y:S04]  /*251f0*/  LDGSTS.E [R11+-0x30000], desc[UR4][R54.64], !P1 ;  /* 0xd0000000360b7fae */ /* 0x0003e8000c921844 */
[----:B------:R1:W-:Y:S04]  /*25200*/  LDGSTS.E [R11+-0x2c000], desc[UR4][R46.64], !P1 ;  /* 0xd40000002e0b7fae */ /* 0x0003e8000c921844 */
[----:B------:R2:W-:Y:S01]  /*25210*/  LDGSTS.E [R11+-0x2fffc], desc[UR4][R38.64], !P3 ;  /* 0xd0004000260b7fae */ /* 0x0005e2000d921844 */
[----:B------:R-:W-:-:S03]  /*25220*/  ISETP.GE.U32.AND P4, PT, R22, 0x7ffffefd, PT ;  /* 0x7ffffefd1600780c */ /* 0x000fc60003f86070 */
[----:B------:R3:W-:Y:S01]  /*25230*/  LDGSTS.E [R11+-0x2bffc], desc[UR4][R30.64], !P3 ;  /* 0xd40040001e0b7fae */ /* 0x0007e2000d921844 */
[----:B-1----:R-:W-:-:S04]  /*25240*/  IMAD.WIDE R54, R4, 0x4, R172 ;  /* 0x0000000404367825 */ /* 0x002fc800078e02ac */
[C---:B------:R-:W-:Y:S01]  /*25250*/  IMAD.WIDE R46, R4.reuse, 0x4, R164 ;  /* 0x00000004042e7825 */ /* 0x040fe200078e02a4 */
[----:B------:R4:W-:Y:S04]  /*25260*/  STL.64 [R1+0xe20], R54 ;  /* 0x000e203601007387 */ /* 0x0009e80000100a00 */
[----:B------:R1:W-:Y:S01]  /*25270*/  STL.64 [R1+0xe28], R46 ;  /* 0x000e282e01007387 */ /* 0x0003e20000100a00 */
[----:B--2---:R-:W-:-:S03]  /*25280*/  IMAD.WIDE R38, R4, 0x4, R132 ;  /* 0x0000000404267825 */ /* 0x004fc600078e0284 */
[----:B------:R-:W2:Y:S04]  /*25290*/  LDL.LU.64 R172, [R1+0xb28] ;  /* 0x000b280001ac7983 */ /* 0x000ea80000300a00 */
[----:B------:R-:W2:Y:S04]  /*252a0*/  LDL.LU.64 R164, [R1+0xb20] ;  /* 0x000b200001a47983 */ /* 0x000ea80000300a00 */
[----:B------:R1:W-:Y:S04]  /*252b0*/  STL.64 [R1+0xe30], R38 ;  /* 0x000e302601007387 */ /* 0x0003e80000100a00 */
[----:B------:R4:W-:Y:S04]  /*252c0*/  LDGSTS.E [R11+-0x2fff8], desc[UR4][R54.64], !P2 ;  /* 0xd0008000360b7fae */ /* 0x0009e8000d121844 */
[----:B------:R1:W-:Y:S04]  /*252d0*/  LDGSTS.E [R11+-0x2bff8], desc[UR4][R46.64], !P2 ;  /* 0xd40080002e0b7fae */ /* 0x0003e8000d121844 */
[----:B------:R1:W-:Y:S01]  /*252e0*/  LDGSTS.E [R11+-0x2fff4], desc[UR4][R38.64], !P4 ;  /* 0xd000c000260b7fae */ /* 0x0003e2000e121844 */
[----:B---3--:R-:W-:-:S05]  /*252f0*/  IMAD.WIDE R30, R4, 0x4, R124 ;  /* 0x00000004041e7825 */ /* 0x008fca00078e027c */
[----:B------:R3:W-:Y:S04]  /*25300*/  STL.64 [R1+0xe38], R30 ;  /* 0x000e381e01007387 */ /* 0x0007e80000100a00 */
[----:B------:R-:W2:Y:S04]  /*25310*/  LDL.LU.64 R132, [R1+0xb18] ;  /* 0x000b180001847983 */ /* 0x000ea80000300a00 */
[----:B------:R-:W2:Y:S01]  /*25320*/  LDL.LU.64 R124, [R1+0xb10] ;  /* 0x000b1000017c7983 */ /* 0x000ea20000300a00 */
[----:B----4-:R-:W-:-:S03]  /*25330*/  IMAD.WIDE R54, R4, 0x4, R156 ;  /* 0x0000000404367825 */ /* 0x010fc600078e029c */
[----:B------:R3:W-:Y:S01]  /*25340*/  LDGSTS.E [R11+-0x2bff4], desc[UR4][R30.64], !P4 ;  /* 0xd400c0001e0b7fae */ /* 0x0007e2000e121844 */
[----:B-1----:R-:W-:-:S03]  /*25350*/  IMAD.WIDE R46, R4, 0x4, R148 ;  /* 0x00000004042e7825 */ /* 0x002fc600078e0294 */
[----:B------:R2:W-:Y:S04]  /*25360*/  STL.64 [R1+0x1238], R54 ;  /* 0x0012383601007387 */ /* 0x0005e80000100a00 */
[----:B------:R1:W-:Y:S04]  /*25370*/  STL.64 [R1+0x1240], R46 ;  /* 0x0012402e01007387 */ /* 0x0003e80000100a00 */
[----:B------:R-:W4:Y:S01]  /*25380*/  LDL.LU.64 R156, [R1+0xb08] ;  /* 0x000b0800019c7983 */ /* 0x000f220000300a00 */
[----:B------:R-:W-:-:S03]  /*25390*/  IMAD.WIDE R38, R4, 0x4, R140 ;  /* 0x0000000404267825 */ /* 0x000fc600078e028c */
[----:B------:R-:W4:Y:S01]  /*253a0*/  LDL.LU.64 R148, [R1+0xb00] ;  /* 0x000b000001947983 */ /* 0x000f220000300a00 */
[----:B---3--:R-:W-:-:S03]  /*253b0*/  IMAD.WIDE R30, R4, 0x4, R116 ;  /* 0x00000004041e7825 */ /* 0x008fc600078e0274 */
[----:B------:R3:W-:Y:S04]  /*253c0*/  STL.64 [R1+0x1248], R38 ;  /* 0x0012482601007387 */ /* 0x0007e80000100a00 */
[----:B------:R3:W-:Y:S04]  /*253d0*/  STL.64 [R1+0x1250], R30 ;  /* 0x0012501e01007387 */ /* 0x0007e80000100a00 */
[----:B------:R-:W4:Y:S04]  /*253e0*/  LDL.LU.64 R140, [R1+0xaf8] ;  /* 0x000af800018c7983 */ /* 0x000f280000300a00 */
[----:B------:R-:W4:Y:S01]  /*253f0*/  LDL.LU.64 R116, [R1+0xaf0] ;  /* 0x000af00001747983 */ /* 0x000f220000300a00 */
[----:B------:R-:W-:Y:S01]  /*25400*/  ISETP.GE.U32.AND P6, PT, R6, 0x7ffffefb, PT ;  /* 0x7ffffefb0600780c */ /* 0x000fe20003fc6070 */
[----:B------:R-:W-:-:S02]  /*25410*/  VIADD R6, R181, 0xffffff1f ;  /* 0xffffff1fb5067836 */ /* 0x000fc40000000000 */
[----:B------:R-:W-:-:S03]  /*25420*/  VIADD R9, R9, 0xffffff1e ;  /* 0xffffff1e09097836 */ /* 0x000fc60000000000 */
[----:B------:R-:W-:Y:S01]  /*25430*/  ISETP.GE.U32.AND P3, PT, R6, 0x7ffffee0, PT ;  /* 0x7ffffee00600780c */ /* 0x000fe20003f66070 */
[----:B------:R-:W-:Y:S01]  /*25440*/  VIADD R8, R8, 0xffffff1d ;  /* 0xffffff1d08087836 */ /* 0x000fe20000000000 */
[----:B------:R-:W-:Y:S01]  /*25450*/  ISETP.GE.U32.AND P2, PT, R9, 0x7ffffedf, PT ;  /* 0x7ffffedf0900780c */ /* 0x000fe20003f46070 */
[----:B------:R-:W-:Y:S01]  /*25460*/  VIADD R23, R23, 0xffffff1c ;  /* 0xffffff1c17177836 */ /* 0x000fe20000000000 */
[----:B------:R-:W4:Y:S02]  /*25470*/  LDC R9, c[0x0][0x230] ;  /* 0x00008c00ff097b82 */ /* 0x000f240000000800 */
[----:B------:R-:W-:-:S06]  /*25480*/  ISETP.GE.U32.AND P4, PT, R8, 0x7ffffede, PT ;  /* 0x7ffffede0800780c */ /* 0x000fcc0003f86070 */
[----:B------:R-:W4:Y:S01]  /*25490*/  LDC R8, c[0x0][0x230] ;  /* 0x00008c00ff087b82 */ /* 0x000f220000000800 */
[----:B------:R2:W-:Y:S04]  /*254a0*/  LDGSTS.E [R11+-0x28000], desc[UR4][R54.64], !P3 ;  /* 0xd8000000360b7fae */ /* 0x0005e8000d921844 */
[----:B------:R1:W-:Y:S01]  /*254b0*/  LDGSTS.E [R11+-0x24000], desc[UR4][R46.64], !P3 ;  /* 0xdc0000002e0b7fae */ /* 0x0003e2000d921844 */
[----:B------:R-:W-:Y:S02]  /*254c0*/  ISETP.GE.U32.AND P3, PT, R23, 0x7ffffedd, PT ;  /* 0x7ffffedd1700780c */ /* 0x000fe40003f66070 */
[----:B------:R-:W-:Y:S01]  /*254d0*/  ISETP.GE.U32.AND P5, PT, R7, 0x7ffffefc, PT ;  /* 0x7ffffefc0700780c */ /* 0x000fe20003fa6070 */
[----:B------:R3:W-:Y:S01]  /*254e0*/  LDGSTS.E [R11+-0x27ffc], desc[UR4][R38.64], !P2 ;  /* 0xd8004000260b7fae */ /* 0x0007e2000d121844 */
[----:B------:R-:W4:Y:S03]  /*254f0*/  LDC R7, c[0x0][0x230] ;  /* 0x00008c00ff077b82 */ /* 0x000f260000000800 */
[----:B------:R3:W-:Y:S01]  /*25500*/  LDGSTS.E [R11+-0x23ffc], desc[UR4][R30.64], !P2 ;  /* 0xdc0040001e0b7fae */ /* 0x0007e2000d121844 */
[----:B------:R-:W-:-:S04]  /*25510*/  IADD3 R22, R180, -0xc7, RZ ;  /* 0xffffff39b4167810 */ /* 0x000fc80007ffe0ff */
[----:B------:R-:W4:Y:S08]  /*25520*/  LDC R23, c[0x0][0x230] ;  /* 0x00008c00ff177b82 */ /* 0x000f300000000800 */
[----:B------:R-:W4:Y:S01]  /*25530*/  LDC R6, c[0x0][0x230] ;  /* 0x00008c00ff067b82 */ /* 0x000f220000000800 */
[----:B--2---:R-:W-:-:S04]  /*25540*/  IMAD.WIDE R54, R4, 0x4, R172 ;  /* 0x0000000404367825 */ /* 0x004fc800078e02ac */
[C---:B-1----:R-:W-:Y:S01]  /*25550*/  IMAD.WIDE R46, R4.reuse, 0x4, R164 ;  /* 0x00000004042e7825 */ /* 0x042fe200078e02a4 */
[----:B------:R4:W-:Y:S04]  /*25560*/  STL.64 [R1+0x1258], R54 ;  /* 0x0012583601007387 */ /* 0x0009e80000100a00 */
[----:B------:R1:W-:Y:S04]  /*25570*/  STL.64 [R1+0x1260], R46 ;  /* 0x0012602e01007387 */ /* 0x0003e80000100a00 */
[----:B------:R-:W2:Y:S04]  /*25580*/  LDL.LU.64 R172, [R1+0xae8] ;  /* 0x000ae80001ac7983 */ /* 0x000ea80000300a00 */
[----:B------:R-:W2:Y:S04]  /*25590*/  LDL.LU.64 R164, [R1+0xae0] ;  /* 0x000ae00001a47983 */ /* 0x000ea80000300a00 */
[----:B------:R4:W-:Y:S04]  /*255a0*/  LDGSTS.E [R11+-0x27ff8], desc[UR4][R54.64], !P4 ;  /* 0xd8008000360b7fae */ /* 0x0009e8000e121844 */
[----:B------:R1:W-:Y:S01]  /*255b0*/  LDGSTS.E [R11+-0x23ff8], desc[UR4][R46.64], !P4 ;  /* 0xdc0080002e0b7fae */ /* 0x0003e2000e121844 */
[----:B---3--:R-:W-:-:S04]  /*255c0*/  IMAD.WIDE R38, R4, 0x4, R132 ;  /* 0x0000000404267825 */ /* 0x008fc800078e0284 */
[C---:B------:R-:W-:Y:S01]  /*255d0*/  IMAD.WIDE R30, R4.reuse, 0x4, R124 ;  /* 0x00000004041e7825 */ /* 0x040fe200078e027c */
[----:B------:R3:W-:Y:S04]  /*255e0*/  STL.64 [R1+0x1268], R38 ;  /* 0x0012682601007387 */ /* 0x0007e80000100a00 */
[----:B------:R3:W-:Y:S04]  /*255f0*/  STL.64 [R1+0x1270], R30 ;  /* 0x0012701e01007387 */ /* 0x0007e80000100a00 */
[----:B------:R-:W2:Y:S04]  /*25600*/  LDL.LU.64 R132, [R1+0xad8] ;  /* 0x000ad80001847983 */ /* 0x000ea80000300a00 */
[----:B------:R-:W2:Y:S04]  /*25610*/  LDL.LU.64 R124, [R1+0xad0] ;  /* 0x000ad000017c7983 */ /* 0x000ea80000300a00 */
[----:B------:R3:W-:Y:S01]  /*25620*/  LDGSTS.E [R11+-0x27ff4], desc[UR4][R38.64], !P3 ;  /* 0xd800c000260b7fae */ /* 0x0007e2000d921844 */
[----:B----4-:R-:W-:-:S03]  /*25630*/  IMAD.WIDE R54, R4, 0x4, R156 ;  /* 0x0000000404367825 */ /* 0x010fc600078e029c */
[----:B------:R4:W-:Y:S01]  /*25640*/  LDGSTS.E [R11+-0x23ff4], desc[UR4][R30.64], !P3 ;  /* 0xdc00c0001e0b7fae */ /* 0x0009e2000d921844 */
[----:B-1----:R-:W-:-:S03]  /*25650*/  IMAD.WIDE R46, R4, 0x4, R148 ;  /* 0x00000004042e7825 */ /* 0x002fc600078e0294 */
[----:B------:R2:W-:Y:S01]  /*25660*/  STL.64 [R1+0xe40], R54 ;  /* 0x000e403601007387 */ /* 0x0005e20000100a00 */
[----:B---3--:R-:W-:-:S03]  /*25670*/  VIADD R38, R9, 0xffffff35 ;  /* 0xffffff3509267836 */ /* 0x008fc60000000000 */
[----:B------:R-:W-:Y:S01]  /*25680*/  STL.64 [R1+0xe48], R46 ;  /* 0x000e482e01007387 */ /* 0x000fe20000100a00 */
[----:B----4-:R-:W-:-:S03]  /*25690*/  VIADD R11, R8, 0xffffff1b ;  /* 0xffffff1b080b7836 */ /* 0x010fc60000000000 */
[----:B------:R-:W3:Y:S01]  /*256a0*/  LDL.LU.64 R156, [R1+0xac8] ;  /* 0x000ac800019c7983 */ /* 0x000ee20000300a00 */
[----:B------:R-:W-:-:S03]  /*256b0*/  IMAD.WIDE R30, R4, 0x4, R140 ;  /* 0x00000004041e7825 */ /* 0x000fc600078e028c */
[----:B------:R-:W4:Y:S01]  /*256c0*/  LDL.LU.64 R148, [R1+0xac0] ;  /* 0x000ac00001947983 */ /* 0x000f220000300a00 */
[----:B------:R-:W-:-:S03]  /*256d0*/  IMAD.WIDE R8, R4, 0x4, R116 ;  /* 0x0000000404087825 */ /* 0x000fc600078e0274 */
[----:B------:R-:W-:Y:S04]  /*256e0*/  STL.64 [R1+0xe50], R30 ;  /* 0x000e501e01007387 */ /* 0x000fe80000100a00 */
[----:B------:R1:W-:Y:S04]  /*256f0*/  STL.64 [R1+0xe58], R8 ;  /* 0x000e580801007387 */ /* 0x0003e80000100a00 */
[----:B------:R-:W4:Y:S04]  /*25700*/  LDL.LU.64 R140, [R1+0xab8] ;  /* 0x000ab800018c7983 */ /* 0x000f280000300a00 */
[----:B------:R-:W4:Y:S04]  /*25710*/  LDL.LU.64 R116, [R1+0xab0] ;  /* 0x000ab00001747983 */ /* 0x000f280000300a00 */
[----:B------:R2:W-:Y:S01]  /*25720*/  LDGSTS.E [R14+-0x30000], desc[UR4][R54.64], !P5 ;  /* 0xd0000000360e7fae */ /* 0x0005e2000e921844 */
[----:B------:R-:W-:-:S03]  /*25730*/  VIADD R7, R7, 0xffffff38 ;  /* 0xffffff3807077836 */ /* 0x000fc60000000000 */
[----:B------:R-:W-:Y:S01]  /*25740*/  LDGSTS.E [R14+-0x2c000], desc[UR4][R46.64], !P5 ;  /* 0xd40000002e0e7fae */ /* 0x000fe2000e921844 */
[----:B------:R-:W-:Y:S02]  /*25750*/  ISETP.GE.U32.AND P1, PT, R22, 0x7ffffefa, PT ;  /* 0x7ffffefa1600780c */ /* 0x000fe40003f26070 */
[----:B------:R-:W-:Y:S01]  /*25760*/  ISETP.GE.U32.AND P5, PT, R38, 0x7ffffef6, PT ;  /* 0x7ffffef62600780c */ /* 0x000fe20003fa6070 */
[----:B------:R-:W-:Y:S01]  /*25770*/  LDGSTS.E [R14+-0x2fffc], desc[UR4][R30.64], !P6 ;  /* 0xd00040001e0e7fae */ /* 0x000fe2000f121844 */
[----:B------:R-:W-:Y:S01]  /*25780*/  ISETP.GE.U32.AND P2, PT, R7, 0x7ffffef9, PT ;  /* 0x7ffffef90700780c */ /* 0x000fe20003f46070 */
[----:B------:R-:W4:Y:S02]  /*25790*/  LDC R22, c[0x0][0x230] ;  /* 0x00008c00ff167b82 */ /* 0x000f240000000800 */
[----:B------:R1:W-:Y:S06]  /*257a0*/  LDGSTS.E [R14+-0x2bffc], desc[UR4][R8.64], !P6 ;  /* 0xd4004000080e7fae */ /* 0x0003ec000f121844 */
[----:B------:R-:W4:Y:S01]  /*257b0*/  LDC R7, c[0x0][0x230] ;  /* 0x00008c00ff077b82 */ /* 0x000f220000000800 */
[----:B--2---:R-:W-:-:S07]  /*257c0*/  IMAD.WIDE R54, R4, 0x4, R172 ;  /* 0x0000000404367825 */ /* 0x004fce00078e02ac */
[----:B-1----:R-:W1:Y:S01]  /*257d0*/  LDC R9, c[0x0][0x230] ;  /* 0x00008c00ff097b82 */ /* 0x002e620000000800 */
[C---:B------:R-:W-:Y:S01]  /*257e0*/  IMAD.WIDE R46, R4.reuse, 0x4, R164 ;  /* 0x00000004042e7825 */ /* 0x040fe200078e02a4 */
[----:B------:R3:W-:Y:S04]  /*257f0*/  STL.64 [R1+0xe60], R54 ;  /* 0x000e603601007387 */ /* 0x0007e80000100a00 */
[----:B------:R4:W-:Y:S01]  /*25800*/  STL.64 [R1+0xe68], R46 ;  /* 0x000e682e01007387 */ /* 0x0009e20000100a00 */
[----:B------:R-:W-:-:S03]  /*25810*/  IMAD.WIDE R38, R4, 0x4, R132 ;  /* 0x0000000404267825 */ /* 0x000fc600078e0284 */
[----:B------:R-:W2:Y:S01]  /*25820*/  LDL.LU.64 R172, [R1+0xaa8] ;  /* 0x000aa80001ac7983 */ /* 0x000ea20000300a00 */
[----:B------:R-:W1:Y:S01]  /*25830*/  LDC R8, c[0x0][0x230] ;  /* 0x00008c00ff087b82 */ /* 0x000e620000000800 */
[C---:B------:R-:W-:Y:S02]  /*25840*/  IMAD.WIDE R30, R4.reuse, 0x4, R124 ;  /* 0x00000004041e7825 */ /* 0x040fe400078e027c */
[----:B------:R-:W2:Y:S04]  /*25850*/  LDL.LU.64 R164, [R1+0xaa0] ;  /* 0x000aa00001a47983 */ /* 0x000ea80000300a00 */
[----:B------:R4:W-:Y:S04]  /*25860*/  STL.64 [R1+0xff0], R38 ;  /* 0x000ff02601007387 */ /* 0x0009e80000100a00 */
[----:B------:R4:W-:Y:S04]  /*25870*/  STL.64 [R1+0xff8], R30 ;  /* 0x000ff81e01007387 */ /* 0x0009e80000100a00 */
[----:B------:R-:W2:Y:S04]  /*25880*/  LDL.LU.64 R132, [R1+0xa98] ;  /* 0x000a980001847983 */ /* 0x000ea80000300a00 */
[----:B------:R-:W2:Y:S04]  /*25890*/  LDL.LU.64 R124, [R1+0xa90] ;  /* 0x000a9000017c7983 */ /* 0x000ea80000300a00 */
[----:B------:R3:W-:Y:S04]  /*258a0*/  LDGSTS.E [R14+-0x2fff8], desc[UR4][R54.64], !P1 ;  /* 0xd0008000360e7fae */ /* 0x0007e8000c921844 */
[----:B------:R4:W-:Y:S04]  /*258b0*/  LDGSTS.E [R14+-0x2bff8], desc[UR4][R46.64], !P1 ;  /* 0xd40080002e0e7fae */ /* 0x0009e8000c921844 */
[----:B------:R4:W-:Y:S01]  /*258c0*/  LDGSTS.E [R14+-0x2fff4], desc[UR4][R38.64], !P2 ;  /* 0xd000c000260e7fae */ /* 0x0009e2000d121844 */
[----:B---3--:R-:W-:-:S03]  /*258d0*/  IMAD.WIDE R54, R4, 0x4, R156 ;  /* 0x0000000404367825 */ /* 0x008fc600078e029c */
[----:B------:R3:W-:Y:S01]  /*258e0*/  LDGSTS.E [R14+-0x2bff4], desc[UR4][R30.64], !P2 ;  /* 0xd400c0001e0e7fae */ /* 0x0007e2000d121844 */
[----:B----4-:R-:W-:-:S03]  /*258f0*/  IMAD.WIDE R46, R4, 0x4, R148 ;  /* 0x00000004042e7825 */ /* 0x010fc600078e0294 */
[----:B------:R-:W-:Y:S01]  /*25900*/  STL.64 [R1+0x1278], R54 ;  /* 0x0012783601007387 */ /* 0x000fe20000100a00 */
[----:B------:R-:W-:-:S03]  /*25910*/  IMAD.WIDE R38, R4, 0x4, R140 ;  /* 0x0000000404267825 */ /* 0x000fc600078e028c */
[----:B------:R-:W-:Y:S01]  /*25920*/  STL.64 [R1+0x1280], R46 ;  /* 0x0012802e01007387 */ /* 0x000fe20000100a00 */
[----:B---3--:R-:W-:-:S03]  /*25930*/  IMAD.WIDE R30, R4, 0x4, R116 ;  /* 0x00000004041e7825 */ /* 0x008fc600078e0274 */
[----:B------:R-:W3:Y:S04]  /*25940*/  LDL.LU.64 R156, [R1+0xa88] ;  /* 0x000a8800019c7983 */ /* 0x000ee80000300a00 */
[----:B------:R-:W4:Y:S04]  /*25950*/  LDL.LU.64 R148, [R1+0xa80] ;  /* 0x000a800001947983 */ /* 0x000f280000300a00 */
[----:B------:R1:W-:Y:S04]  /*25960*/  STL.64 [R1+0x1288], R38 ;  /* 0x0012882601007387 */ /* 0x0003e80000100a00 */
[----:B------:R2:W-:Y:S04]  /*25970*/  STL.64 [R1+0x1290], R30 ;  /* 0x0012901e01007387 */ /* 0x0005e80000100a00 */
[----:B------:R-:W4:Y:S04]  /*25980*/  LDL.LU.64 R140, [R1+0xa78] ;  /* 0x000a7800018c7983 */ /* 0x000f280000300a00 */
[----:B------:R-:W4:Y:S01]  /*25990*/  LDL.LU.64 R116, [R1+0xa70] ;  /* 0x000a700001747983 */ /* 0x000f220000300a00 */
[----:B------:R-:W-:-:S05]  /*259a0*/  VIADD R22, R22, 0xffffff37 ;  /* 0xffffff3716167836 */ /* 0x000fca0000000000 */
[----:B------:R-:W-:Y:S02]  /*259b0*/  ISETP.GE.U32.AND P4, PT, R22, 0x7ffffef8, PT ;  /* 0x7ffffef81600780c */ /* 0x000fe40003f86070 */
[----:B------:R-:W1:Y:S01]  /*259c0*/  LDC R22, c[0x0][0x230] ;  /* 0x00008c00ff167b82 */ /* 0x000e620000000800 */
[----:B------:R-:W-:Y:S02]  /*259d0*/  ISETP.GE.U32.AND P6, PT, R11, 0x7ffffedc, PT ;  /* 0x7ffffedc0b00780c */ /* 0x000fe40003fc6070 */
[----:B------:R-:W-:Y:S01]  /*259e0*/  IADD3 R7, R7, -0xe6, RZ ;  /* 0xffffff1a07077810 */ /* 0x000fe20007ffe0ff */
[----:B------:R-:W-:-:S03]  /*259f0*/  VIADD R11, R23, 0xffffff19 ;  /* 0xffffff19170b7836 */ /* 0x000fc60000000000 */
[----:B------:R-:W-:Y:S01]  /*25a00*/  ISETP.GE.U32.AND P1, PT, R7, 0x7ffffedb, PT ;  /* 0x7ffffedb0700780c */ /* 0x000fe20003f26070 */
[----:B------:R-:W-:Y:S01]  /*25a10*/  VIADD R6, R6, 0xffffff36 ;  /* 0xffffff3606067836 */ /* 0x000fe20000000000 */
[----:B------:R-:W-:Y:S01]  /*25a20*/  ISETP.GE.U32.AND P2, PT, R11, 0x7ffffeda, PT ;  /* 0x7ffffeda0b00780c */ /* 0x000fe20003f46070 */
[----:B------:R-:W4:Y:S04]  /*25a30*/  LDC R23, c[0x0][0x230] ;  /* 0x00008c00ff177b82 */ /* 0x000f280000000800 */
[----:B------:R-:W-:Y:S04]  /*25a40*/  LDGSTS.E [R14+-0x28000], desc[UR4][R54.64], !P6 ;  /* 0xd8000000360e7fae */ /* 0x000fe8000f121844 */
[----:B------:R-:W-:Y:S01]  /*25a50*/  LDGSTS.E [R14+-0x24000], desc[UR4][R46.64], !P6 ;  /* 0xdc0000002e0e7fae */ /* 0x000fe2000f121844 */
[----:B------:R-:W4:Y:S03]  /*25a60*/  LDC R7, c[0x0][0x230] ;  /* 0x00008c00ff077b82 */ /* 0x000f260000000800 */
[----:B------:R1:W-:Y:S02]  /*25a70*/  LDGSTS.E [R14+-0x27ffc], desc[UR4][R38.64], !P1 ;  /* 0xd8004000260e7fae */ /* 0x0003e4000c921844 */
[----:B-1----:R-:W-:-:S02]  /*25a80*/  VIADD R11, R22, 0xffffff18 ;  /* 0xffffff18160b7836 */ /* 0x002fc40000000000 */
[----:B------:R1:W-:Y:S01]  /*25a90*/  LDGSTS.E [R14+-0x23ffc], desc[UR4][R30.64], !P1 ;  /* 0xdc0040001e0e7fae */ /* 0x0003e2000c921844 */
[----:B------:R-:W-:Y:S01]  /*25aa0*/  ISETP.GE.U32.AND P3, PT, R6, 0x7ffffef7, PT ;  /* 0x7ffffef70600780c */ /* 0x000fe20003f66070 */
[----:B------:R-:W4:Y:S01]  /*25ab0*/  LDC R22, c[0x0][0x230] ;  /* 0x00008c00ff167b82 */ /* 0x000f220000000800 */
[----:B------:R-:W-:Y:S01]  /*25ac0*/  ISETP.GE.U32.AND P6, PT, R11, 0x7ffffed9, PT ;  /* 0x7ffffed90b00780c */ /* 0x000fe20003fc6070 */
[----:B------:R-:W-:Y:S02]  /*25ad0*/  VIADD R11, R8, 0xffffff32 ;  /* 0xffffff32080b7836 */ /* 0x000fe40000000000 */
[----:B------:R-:W-:-:S04]  /*25ae0*/  VIADD R38, R9, 0xffffff33 ;  /* 0xffffff3309267836 */ /* 0x000fc80000000000 */
[----:B------:R-:W1:Y:S01]  /*25af0*/  LDC R6, c[0x0][0x230] ;  /* 0x00008c00ff067b82 */ /* 0x000e620000000800 */
[----:B--2---:R-:W-:-:S04]  /*25b00*/  IMAD.WIDE R54, R4, 0x4, R172 ;  /* 0x0000000404367825 */ /* 0x004fc800078e02ac */
[C---:B------:R-:W-:Y:S01]  /*25b10*/  IMAD.WIDE R46, R4.reuse, 0x4, R164 ;  /* 0x00000004042e7825 */ /* 0x040fe200078e02a4 */
[----:B------:R3:W-:Y:S04]  /*25b20*/  STL.64 [R1+0x1298], R54 ;  /* 0x0012983601007387 */ /* 0x0007e80000100a00 */
[----:B------:R4:W-:Y:S04]  /*25b30*/  STL.64 [R1+0x12a0], R46 ;  /* 0x0012a02e01007387 */ /* 0x0009e80000100a00 */
[----:B------:R-:W2:Y:S01]  /*25b40*/  LDL.LU.64 R172, [R1+0xa68] ;  /* 0x000a680001ac7983 */ /* 0x000ea20000300a00 */
[----:B-1----:R-:W-:-:S03]  /*25b50*/  IMAD.WIDE R30, R4, 0x4, R132 ;  /* 0x00000004041e7825 */ /* 0x002fc600078e0284 */
[----:B------:R-:W2:Y:S01]  /*25b60*/  LDL.LU.64 R164, [R1+0xa60] ;  /* 0x000a600001a47983 */ /* 0x000ea20000300a00 */
[----:B------:R-:W-:-:S03]  /*25b70*/  IMAD.WIDE R8, R4, 0x4, R124 ;  /* 0x0000000404087825 */ /* 0x000fc600078e027c */
[----:B------:R1:W-:Y:S04]  /*25b80*/  STL.64 [R1+0x12a8], R30 ;  /* 0x0012a81e01007387 */ /* 0x0003e80000100a00 */
[----:B------:R1:W-:Y:S04]  /*25b90*/  STL.64 [R1+0x12b0], R8 ;  /* 0x0012b00801007387 */ /* 0x0003e80000100a00 */
[----:B------:R-:W2:Y:S04]  /*25ba0*/  LDL.LU.64 R132, [R1+0xa58] ;  /* 0x000a580001847983 */ /* 0x000ea80000300a00 */
[----:B------:R-:W2:Y:S04]  /*25bb0*/  LDL.LU.64 R124, [R1+0xa50] ;  /* 0x000a5000017c7983 */ /* 0x000ea80000300a00 */
[----:B------:R3:W-:Y:S04]  /*25bc0*/  LDGSTS.E [R14+-0x27ff8], desc[UR4][R54.64], !P2 ;  /* 0xd8008000360e7fae */ /* 0x0007e8000d121844 */
[----:B------:R4:W-:Y:S01]  /*25bd0*/  LDGSTS.E [R14+-0x23ff8], desc[UR4][R46.64], !P2 ;  /* 0xdc0080002e0e7fae */ /* 0x0009e2000d121844 */
[----:B------:R-:W-:-:S03]  /*25be0*/  ISETP.GE.U32.AND P2, PT, R38, 0x7ffffef4, PT ;  /* 0x7ffffef42600780c */ /* 0x000fc60003f46070 */
[----:B------:R1:W-:Y:S01]  /*25bf0*/  LDGSTS.E [R14+-0x27ff4], desc[UR4][R30.64], !P6 ;  /* 0xd800c0001e0e7fae */ /* 0x0003e2000f121844 */
[----:B------:R-:W-:-:S03]  /*25c00*/  VIADD R6, R6, 0xffffff34 ;  /* 0xffffff3406067836 */ /* 0x000fc60000000000 */
[----:B------:R1:W-:Y:S01]  /*25c10*/  LDGSTS.E [R14+-0x23ff4], desc[UR4][R8.64], !P6 ;  /* 0xdc00c000080e7fae */ /* 0x0003e2000f121844 */
[----:B---3--:R-:W-:-:S04]  /*25c20*/  IMAD.WIDE R54, R4, 0x4, R156 ;  /* 0x0000000404367825 */ /* 0x008fc800078e029c */
[C---:B----4-:R-:W-:Y:S01]  /*25c30*/  IMAD.WIDE R46, R4.reuse, 0x4, R148 ;  /* 0x00000004042e7825 */ /* 0x050fe200078e0294 */
[----:B------:R2:W-:Y:S04]  /*25c40*/  STL.64 [R1+0xe70], R54 ;  /* 0x000e703601007387 */ /* 0x0005e80000100a00 */
[----:B------:R3:W-:Y:S01]  /*25c50*/  STL.64 [R1+0xe78], R46 ;  /* 0x000e782e01007387 */ /* 0x0007e20000100a00 */
[----:B------:R-:W-:-:S03]  /*25c60*/  IMAD.WIDE R38, R4, 0x4, R140 ;  /* 0x0000000404267825 */ /* 0x000fc600078e028c */
[----:B------:R-:W4:Y:S01]  /*25c70*/  LDL.LU.64 R156, [R1+0xa48] ;  /* 0x000a4800019c7983 */ /* 0x000f220000300a00 */
[----:B-1----:R-:W-:-:S03]  /*25c80*/  IMAD.WIDE R30, R4, 0x4, R116 ;  /* 0x00000004041e7825 */ /* 0x002fc600078e0274 */
[----:B------:R-:W4:Y:S01]  /*25c90*/  LDL.LU.64 R148, [R1+0xa40] ;  /* 0x000a400001947983 */ /* 0x000f220000300a00 */
[----:B------:R-:W-:Y:S01]  /*25ca0*/  ISETP.GE.U32.AND P1, PT, R6, 0x7ffffef5, PT ;  /* 0x7ffffef50600780c */ /* 0x000fe20003f26070 */
[----:B------:R-:W1:Y:S02]  /*25cb0*/  LDC R9, c[0x0][0x230] ;  /* 0x00008c00ff097b82 */ /* 0x000e640000000800 */
[----:B------:R3:W-:Y:S04]  /*25cc0*/  STL.64 [R1+0xf68], R38 ;  /* 0x000f682601007387 */ /* 0x0007e80000100a00 */
[----:B------:R3:W-:Y:S02]  /*25cd0*/  STL.64 [R1+0xf98], R30 ;  /* 0x000f981e01007387 */ /* 0x0007e40000100a00 */
[----:B------:R-:W3:Y:S02]  /*25ce0*/  LDC R6, c[0x0][0x230] ;  /* 0x00008c00ff067b82 */ /* 0x000ee40000000800 */
[----:B------:R-:W4:Y:S04]  /*25cf0*/  LDL.LU.64 R140, [R1+0xa38] ;  /* 0x000a3800018c7983 */ /* 0x000f280000300a00 */
[----:B------:R-:W4:Y:S02]  /*25d00*/  LDL.LU.64 R116, [R1+0xa30] ;  /* 0x000a300001747983 */ /* 0x000f240000300a00 */
[----:B------:R-:W4:Y:S02]  /*25d10*/  LDC R8, c[0x0][0x230] ;  /* 0x00008c00ff087b82 */ /* 0x000f240000000800 */
[----:B------:R2:W-:Y:S04]  /*25d20*/  LDGSTS.E [R15+-0x30000], desc[UR4][R54.64], !P4 ;  /* 0xd0000000360f7fae */ /* 0x0005e8000e121844 */
[----:B------:R2:W-:Y:S04]  /*25d30*/  LDGSTS.E [R15+-0x2c000], desc[UR4][R46.64], !P4 ;  /* 0xd40000002e0f7fae */ /* 0x0005e8000e121844 */
[----:B------:R1:W-:Y:S04]  /*25d40*/  LDGSTS.E [R15+-0x2fffc], desc[UR4][R38.64], !P3 ;  /* 0xd0004000260f7fae */ /* 0x0003e8000d921844 */
[----:B------:R1:W-:Y:S01]  /*25d50*/  LDGSTS.E [R15+-0x2bffc], desc[UR4][R30.64], !P3 ;  /* 0xd40040001e0f7fae */ /* 0x0003e2000d921844 */
[----:B------:R-:W-:Y:S01]  /*25d60*/  ISETP.GE.U32.AND P6, PT, R11, 0x7ffffef3, PT ;  /* 0x7ffffef30b00780c */ /* 0x000fe20003fc6070 */
[----:B------:R-:W-:-:S02]  /*25d70*/  VIADD R14, R23, 0xffffff31 ;  /* 0xffffff31170e7836 */ /* 0x000fc40000000000 */
[----:B------:R-:W-:Y:S01]  /*25d80*/  VIADD R11, R7, 0xffffff17 ;  /* 0xffffff17070b7836 */ /* 0x000fe20000000000 */
[----:B------:R-:W4:Y:S02]  /*25d90*/  LDC R23, c[0x0][0x230] ;  /* 0x00008c00ff177b82 */ /* 0x000f240000000800 */
[----:B------:R-:W-:Y:S01]  /*25da0*/  ISETP.GE.U32.AND P4, PT, R14, 0x7ffffef2, PT ;  /* 0x7ffffef20e00780c */ /* 0x000fe20003f86070 */
[----:B------:R-:W-:Y:S01]  /*25db0*/  VIADD R14, R22, 0xffffff16 ;  /* 0xffffff16160e7836 */ /* 0x000fe20000000000 */
[----:B------:R-:W-:Y:S01]  /*25dc0*/  ISETP.GE.U32.AND P3, PT, R11, 0x7ffffed8, PT ;  /* 0x7ffffed80b00780c */ /* 0x000fe20003f66070 */
[----:B---3--:R-:W-:-:S03]  /*25dd0*/  VIADD R11, R6, 0xffffff15 ;  /* 0xffffff15060b7836 */ /* 0x008fc60000000000 */
[----:B------:R-:W3:Y:S08]  /*25de0*/  LDC R22, c[0x0][0x230] ;  /* 0x00008c00ff167b82 */ /* 0x000ef00000000800 */
[----:B------:R-:W3:Y:S08]  /*25df0*/  LDC R7, c[0x0][0x230] ;  /* 0x00008c00ff077b82 */ /* 0x000ef00000000800 */
[----:B------:R-:W3:Y:S01]  /*25e00*/  LDC R6, c[0x0][0x230] ;  /* 0x00008c00ff067b82 */ /* 0x000ee20000000800 */
[----:B--2---:R-:W-:-:S04]  /*25e10*/  IMAD.WIDE R54, R4, 0x4, R172 ;  /* 0x0000000404367825 */ /* 0x004fc800078e02ac */
[C---:B------:R-:W-:Y:S01]  /*25e20*/  IMAD.WIDE R46, R4.reuse, 0x4, R164 ;  /* 0x00000004042e7825 */ /* 0x040fe200078e02a4 */
[----:B------:R-:W-:Y:S04]  /*25e30*/  STL.64 [R1+0xfb8], R54 ;  /* 0x000fb83601007387 */ /* 0x000fe80000100a00 */
[----:B------:R4:W-:Y:S04]  /*25e40*/  STL.64 [R1+0xfd0], R46 ;  /* 0x000fd02e01007387 */ /* 0x0009e80000100a00 */
[----:B------:R-:W2:Y:S01]  /*25e50*/  LDL.LU.64 R172, [R1+0xa28] ;  /* 0x000a280001ac7983 */ /* 0x000ea20000300a00 */
[----:B-1----:R-:W-:-:S03]  /*25e60*/  IMAD.WIDE R38, R4, 0x4, R132 ;  /* 0x0000000404267825 */ /* 0x002fc600078e0284 */
[----:B------:R-:W3:Y:S01]  /*25e70*/  LDL.LU.64 R164, [R1+0xa20] ;  /* 0x000a200001a47983 */ /* 0x000ee20000300a00 */
[----:B------:R-:W-:-:S03]  /*25e80*/  IMAD.WIDE R30, R4, 0x4, R124 ;  /* 0x00000004041e7825 */ /* 0x000fc600078e027c */
[----:B------:R1:W-:Y:S04]  /*25e90*/  STL.64 [R1+0xfe0], R38 ;  /* 0x000fe02601007387 */ /* 0x0003e80000100a00 */
[----:B------:R1:W-:Y:S04]  /*25ea0*/  STL.64 [R1+0xfe8], R30 ;  /* 0x000fe81e01007387 */ /* 0x0003e80000100a00 */
[----:B------:R-:W3:Y:S04]  /*25eb0*/  LDL.LU.64 R132, [R1+0xa18] ;  /* 0x000a180001847983 */ /* 0x000ee80000300a00 */
[----:B------:R-:W3:Y:S04]  /*25ec0*/  LDL.LU.64 R124, [R1+0xa10] ;  /* 0x000a1000017c7983 */ /* 0x000ee80000300a00 */
[----:B------:R-:W-:Y:S04]  /*25ed0*/  LDGSTS.E [R15+-0x2fff8], desc[UR4][R54.64], !P5 ;  /* 0xd0008000360f7fae */ /* 0x000fe8000e921844 */
[----:B------:R4:W-:Y:S01]  /*25ee0*/  LDGSTS.E [R15+-0x2bff8], desc[UR4][R46.64], !P5 ;  /* 0xd40080002e0f7fae */ /* 0x0009e2000e921844 */
[----:B------:R-:W-:-:S03]  /*25ef0*/  ISETP.GE.U32.AND P5, PT, R14, 0x7ffffed7, PT ;  /* 0x7ffffed70e00780c */ /* 0x000fc60003fa6070 */
[----:B------:R1:W-:Y:S01]  /*25f00*/  LDGSTS.E [R15+-0x2fff4], desc[UR4][R38.64], !P1 ;  /* 0xd000c000260f7fae */ /* 0x0003e2000c921844 */
[----:B------:R-:W-:-:S03]  /*25f10*/  IADD3 R14, R9, -0xd0, RZ ;  /* 0xffffff30090e7810 */ /* 0x000fc60007ffe0ff */
[----:B------:R1:W-:Y:S01]  /*25f20*/  LDGSTS.E [R15+-0x2bff4], desc[UR4][R30.64], !P1 ;  /* 0xd400c0001e0f7fae */ /* 0x0003e2000c921844 */
[----:B------:R-:W-:Y:S01]  /*25f30*/  ISETP.GE.U32.AND P1, PT, R11, 0x7ffffed6, PT ;  /* 0x7ffffed60b00780c */ /* 0x000fe20003f26070 */
[----:B----4-:R-:W-:-:S04]  /*25f40*/  IMAD.WIDE R46, R4, 0x4, R156 ;  /* 0x00000004042e7825 */ /* 0x010fc800078e029c */
[----:B-1----:R-:W-:Y:S01]  /*25f50*/  IMAD.WIDE R38, R4, 0x4, R148 ;  /* 0x0000000404267825 */ /* 0x002fe200078e0294 */
[----:B------:R-:W-:Y:S03]  /*25f60*/  STL.64 [R1+0x12b8], R46 ;  /* 0x0012b82e01007387 */ /* 0x000fe60000100a00 */
[----:B------:R-:W-:Y:S01]  /*25f70*/  VIADD R11, R8, 0xffffff14 ;  /* 0xffffff14080b7836 */ /* 0x000fe20000000000 */
[----:B------:R-:W-:Y:S04]  /*25f80*/  STL.64 [R1+0x12c0], R38 ;  /* 0x0012c02601007387 */ /* 0x000fe80000100a00 */
[----:B------:R-:W4:Y:S01]  /*25f90*/  LDL.LU.64 R156, [R1+0xa08] ;  /* 0x000a0800019c7983 */ /* 0x000f220000300a00 */
[----:B------:R-:W-:-:S03]  /*25fa0*/  IMAD.WIDE R30, R4, 0x4, R140 ;  /* 0x00000004041e7825 */ /* 0x000fc600078e028c */
[----:B------:R-:W4:Y:S01]  /*25fb0*/  LDL.LU.64 R148, [R1+0xa00] ;  /* 0x000a000001947983 */ /* 0x000f220000300a00 */
[----:B------:R-:W-:-:S03]  /*25fc0*/  IMAD.WIDE R8, R4, 0x4, R116 ;  /* 0x0000000404087825 */ /* 0x000fc600078e0274 */
[----:B------:R-:W-:Y:S04]  /*25fd0*/  STL.64 [R1+0x12c8], R30 ;  /* 0x0012c81e01007387 */ /* 0x000fe80000100a00 */
[----:B------:R1:W-:Y:S04]  /*25fe0*/  STL.64 [R1+0x12d0], R8 ;  /* 0x0012d00801007387 */ /* 0x0003e80000100a00 */
[----:B------:R-:W4:Y:S04]  /*25ff0*/  LDL.LU.64 R140, [R1+0x9f8] ;  /* 0x0009f800018c7983 */ /* 0x000f280000300a00 */
[----:B------:R-:W4:Y:S04]  /*26000*/  LDL.LU.64 R116, [R1+0x9f0] ;  /* 0x0009f00001747983 */ /* 0x000f280000300a00 */
[----:B------:R-:W-:Y:S04]  /*26010*/  LDGSTS.E [R15+-0x28000], desc[UR4][R46.64], !P3 ;  /* 0xd80000002e0f7fae */ /* 0x000fe8000d921844 */
[----:B------:R-:W-:Y:S01]  /*26020*/  LDGSTS.E [R15+-0x24000], desc[UR4][R38.64], !P3 ;  /* 0xdc000000260f7fae */ /* 0x000fe2000d921844 */
[----:B------:R-:W-:-:S03]  /*26030*/  ISETP.GE.U32.AND P3, PT, R11, 0x7ffffed5, PT ;  /* 0x7ffffed50b00780c */ /* 0x000fc60003f66070 */
[----:B------:R-:W-:Y:S04]  /*26040*/  LDGSTS.E [R15+-0x27ffc], desc[UR4][R30.64], !P5 ;  /* 0xd80040001e0f7fae */ /* 0x000fe8000e921844 */
[----:B------:R1:W-:Y:S01]  /*26050*/  LDGSTS.E [R15+-0x23ffc], desc[UR4][R8.64], !P5 ;  /* 0xdc004000080f7fae */ /* 0x0003e2000e921844 */
[----:B------:R-:W-:Y:S01]  /*26060*/  ISETP.GE.U32.AND P5, PT, R14, 0x7ffffef1, PT ;  /* 0x7ffffef10e00780c */ /* 0x000fe20003fa6070 */
[----:B------:R-:W-:Y:S01]  /*26070*/  VIADD R14, R23, 0xffffff2f ;  /* 0xffffff2f170e7836 */ /* 0x000fe20000000000 */
[----:B-1----:R-:W1:Y:S08]  /*26080*/  LDC R9, c[0x0][0x230] ;  /* 0x00008c00ff097b82 */ /* 0x002e700000000800 */
[----:B------:R-:W1:Y:S01]  /*26090*/  LDC R8, c[0x0][0x230] ;  /* 0x00008c00ff087b82 */ /* 0x000e620000000800 */
[----:B--2---:R-:W-:-:S04]  /*260a0*/  IMAD.WIDE R54, R4, 0x4, R172 ;  /* 0x0000000404367825 */ /* 0x004fc800078e02ac */
[C---:B---3--:R-:W-:Y:S01]  /*260b0*/  IMAD.WIDE R46, R4.reuse, 0x4, R164 ;  /* 0x00000004042e7825 */ /* 0x048fe200078e02a4 */
[----:B------:R-:W-:Y:S04]  /*260c0*/  STL.64 [R1+0x12d8], R54 ;  /* 0x0012d83601007387 */ /* 0x000fe80000100a00 */
[----:B------:R4:W-:Y:S04]  /*260d0*/  STL.64 [R1+0x12e0], R46 ;  /* 0x0012e02e01007387 */ /* 0x0009e80000100a00 */
[----:B------:R-:W2:Y:S01]  /*260e0*/  LDL.LU.64 R172, [R1+0x9e8] ;  /* 0x0009e80001ac7983 */ /* 0x000ea20000300a00 */
[----:B------:R-:W-:-:S03]  /*260f0*/  IMAD.WIDE R38, R4, 0x4, R132 ;  /* 0x0000000404267825 */ /* 0x000fc600078e0284 */
        /* <DEDUP_REMOVED lines=10> */
[----:B------:R-:W-:-:S03]  /*261a0*/  VIADD R14, R22, 0xffffff2d ;  /* 0xffffff2d160e7836 */ /* 0x000fc60000000000 */
[----:B------:R1:W-:Y:S01]  /*261b0*/  LDGSTS.E [R15+-0x23ff4], desc[UR4][R30.64], !P3 ;  /* 0xdc00c0001e0f7fae */ /* 0x0003e2000d921844 */
[----:B----4-:R-:W-:-:S04]  /*261c0*/  IMAD.WIDE R46, R4, 0x4, R156 ;  /* 0x00000004042e7825 */ /* 0x010fc800078e029c */
[C---:B-1----:R-:W-:Y:S01]  /*261d0*/  IMAD.WIDE R38, R4.reuse, 0x4, R148 ;  /* 0x0000000404267825 */ /* 0x042fe200078e0294 */
[----:B------:R-:W-:Y:S01]  /*261e0*/  STL.64 [R1+0xef8], R46 ;  /* 0x000ef82e01007387 */ /* 0x000fe20000100a00 */
[----:B------:R-:W1:Y:S03]  /*261f0*/  LDC R15, c[0x0][0x230] ;  /* 0x00008c00ff0f7b82 */ /* 0x000e660000000800 */
        /* <DEDUP_REMOVED lines=8> */
[----:B------:R-:W4:Y:S01]  /*26280*/  LDL.LU.64 R116, [R1+0x9b0] ;  /* 0x0009b00001747983 */ /* 0x000f220000300a00 */
[----:B------:R-:W-:-:S02]  /*26290*/  VIADD R11, R7, 0xffffff2e ;  /* 0xffffff2e070b7836 */ /* 0x000fc40000000000 */
[----:B------:R-:W4:Y:S01]  /*262a0*/  LDC R7, c[0x0][0x230] ;  /* 0x00008c00ff077b82 */ /* 0x000f220000000800 */
[----:B------:R-:W-:Y:S02]  /*262b0*/  LDGSTS.E [R16+-0x30000], desc[UR4][R46.64], !P2 ;  /* 0xd00000002e107fae */ /* 0x000fe4000d121844 */
[----:B------:R-:W-:Y:S01]  /*262c0*/  ISETP.GE.U32.AND P3, PT, R11, 0x7ffffeef, PT ;  /* 0x7ffffeef0b00780c */ /* 0x000fe20003f66070 */
[----:B------:R-:W-:Y:S01]  /*262d0*/  VIADD R11, R6, 0xffffff13 ;  /* 0xffffff13060b7836 */ /* 0x000fe20000000000 */
[----:B------:R-:W-:Y:S01]  /*262e0*/  LDGSTS.E [R16+-0x2c000], desc[UR4][R38.64], !P2 ;  /* 0xd400000026107fae */ /* 0x000fe2000d121844 */
[----:B------:R-:W-:Y:S02]  /*262f0*/  ISETP.GE.U32.AND P2, PT, R14, 0x7ffffeee, PT ;  /* 0x7ffffeee0e00780c */ /* 0x000fe40003f46070 */
[----:B------:R-:W4:Y:S01]  /*26300*/  LDC R6, c[0x0][0x230] ;  /* 0x00008c00ff067b82 */ /* 0x000f220000000800 */
[----:B------:R-:W-:Y:S01]  /*26310*/  LDGSTS.E [R16+-0x2fffc], desc[UR4][R30.64], !P6 ;  /* 0xd00040001e107fae */ /* 0x000fe2000f121844 */
[----:B------:R-:W-:-:S03]  /*26320*/  VIADD R14, R9, 0xffffff12 ;  /* 0xffffff12090e7836 */ /* 0x000fc60000000000 */
[----:B------:R1:W-:Y:S01]  /*26330*/  LDGSTS.E [R16+-0x2bffc], desc[UR4][R22.64], !P6 ;  /* 0xd400400016107fae */ /* 0x0003e2000f121844 */
[----:B------:R-:W-:Y:S01]  /*26340*/  ISETP.GE.U32.AND P6, PT, R11, 0x7ffffed4, PT ;  /* 0x7ffffed40b00780c */ /* 0x000fe20003fc6070 */
[----:B------:R-:W-:Y:S01]  /*26350*/  VIADD R11, R8, 0xffffff11 ;  /* 0xffffff11080b7836 */ /* 0x000fe20000000000 */
[----:B-1----:R-:W1:Y:S01]  /*26360*/  LDC R22, c[0x0][0x230] ;  /* 0x00008c00ff167b82 */ /* 0x002e620000000800 */
[----:B--2---:R-:W-:-:S04]  /*26370*/  IMAD.WIDE R46, R4, 0x4, R172 ;  /* 0x00000004042e7825 */ /* 0x004fc800078e02ac */
[C---:B---3--:R-:W-:Y:S01]  /*26380*/  IMAD.WIDE R38, R4.reuse, 0x4, R164 ;  /* 0x0000000404267825 */ /* 0x048fe200078e02a4 */
[----:B------:R2:W-:Y:S04]  /*26390*/  STL.64 [R1+0xf90], R46 ;  /* 0x000f902e01007387 */ /* 0x0005e80000100a00 */
[----:B------:R3:W-:Y:S04]  /*263a0*/  STL.64 [R1+0xfb0], R38 ;  /* 0x000fb02601007387 */ /* 0x0007e80000100a00 */
[----:B------:R-:W3:Y:S01]  /*263b0*/  LDL.LU.64 R172, [R1+0x9a8] ;  /* 0x0009a80001ac7983 */ /* 0x000ee20000300a00 */
[----:B------:R-:W-:-:S03]  /*263c0*/  IMAD.WIDE R30, R4, 0x4, R132 ;  /* 0x00000004041e7825 */ /* 0x000fc600078e0284 */
[----:B------:R-:W3:Y:S01]  /*263d0*/  LDL.LU.64 R164, [R1+0x9a0] ;  /* 0x0009a00001a47983 */ /* 0x000ee20000300a00 */
[----:B------:R-:W-:-:S03]  /*263e0*/  IMAD.WIDE R8, R4, 0x4, R124 ;  /* 0x0000000404087825 */ /* 0x000fc600078e027c */
[----:B------:R1:W-:Y:S04]  /*263f0*/  STL.64 [R1+0xfc8], R30 ;  /* 0x000fc81e01007387 */ /* 0x0003e80000100a00 */
[----:B------:R1:W-:Y:S04]  /*26400*/  STL.64 [R1+0xfd8], R8 ;  /* 0x000fd80801007387 */ /* 0x0003e80000100a00 */
[----:B------:R-:W3:Y:S04]  /*26410*/  LDL.LU.64 R132, [R1+0x998] ;  /* 0x0009980001847983 */ /* 0x000ee80000300a00 */
[----:B------:R-:W3:Y:S04]  /*26420*/  LDL.LU.64 R124, [R1+0x990] ;  /* 0x00099000017c7983 */ /* 0x000ee80000300a00 */
[----:B------:R2:W-:Y:S04]  /*26430*/  LDGSTS.E [R16+-0x2fff8], desc[UR4][R46.64], !P4 ;  /* 0xd00080002e107fae */ /* 0x0005e8000e121844 */
[----:B------:R3:W-:Y:S04]  /*26440*/  LDGSTS.E [R16+-0x2bff8], desc[UR4][R38.64], !P4 ;  /* 0xd400800026107fae */ /* 0x0007e8000e121844 */
[----:B------:R1:W-:Y:S01]  /*26450*/  LDGSTS.E [R16+-0x2fff4], desc[UR4][R30.64], !P5 ;  /* 0xd000c0001e107fae */ /* 0x0003e2000e921844 */
[----:B----4-:R-:W-:-:S04]  /*26460*/  IMAD.WIDE R54, R4, 0x4, R156 ;  /* 0x0000000404367825 */ /* 0x010fc800078e029c */
[C---:B--2---:R-:W-:Y:S01]  /*26470*/  IMAD.WIDE R46, R4.reuse, 0x4, R148 ;  /* 0x00000004042e7825 */ /* 0x044fe200078e0294 */
[----:B------:R-:W-:Y:S04]  /*26480*/  STL.64 [R1+0x12f8], R54 ;  /* 0x0012f83601007387 */ /* 0x000fe80000100a00 */
[----:B------:R2:W-:Y:S04]  /*26490*/  STL.64 [R1+0x1300], R46 ;  /* 0x0013002e01007387 */ /* 0x0005e80000100a00 */
[----:B------:R-:W4:Y:S01]  /*264a0*/  LDL.LU.64 R156, [R1+0x988] ;  /* 0x00098800019c7983 */ /* 0x000f220000300a00 */
[----:B---3--:R-:W-:-:S03]  /*264b0*/  IMAD.WIDE R38, R4, 0x4, R140 ;  /* 0x0000000404267825 */ /* 0x008fc600078e028c */
[----:B------:R-:W3:Y:S01]  /*264c0*/  LDL.LU.64 R148, [R1+0x980] ;  /* 0x0009800001947983 */ /* 0x000ee20000300a00 */
[----:B-1----:R-:W-:-:S03]  /*264d0*/  IMAD.WIDE R30, R4, 0x4, R116 ;  /* 0x00000004041e7825 */ /* 0x002fc600078e0274 */
[----:B------:R1:W-:Y:S04]  /*264e0*/  STL.64 [R1+0x1308], R38 ;  /* 0x0013082601007387 */ /* 0x0003e80000100a00 */
[----:B------:R1:W-:Y:S04]  /*264f0*/  STL.64 [R1+0x1310], R30 ;  /* 0x0013101e01007387 */ /* 0x0003e80000100a00 */
[----:B------:R-:W3:Y:S04]  /*26500*/  LDL.LU.64 R140, [R1+0x978] ;  /* 0x00097800018c7983 */ /* 0x000ee80000300a00 */
[----:B------:R-:W3:Y:S01]  /*26510*/  LDL.LU.64 R116, [R1+0x970] ;  /* 0x0009700001747983 */ /* 0x000ee20000300a00 */
[----:B------:R-:W-:Y:S01]  /*26520*/  ISETP.GE.U32.AND P4, PT, R14, 0x7ffffed3, PT ;  /* 0x7ffffed30e00780c */ /* 0x000fe20003f86070 */
[----:B------:R-:W-:-:S02]  /*26530*/  VIADD R14, R15, 0xffffff2c ;  /* 0xffffff2c0f0e7836 */ /* 0x000fc40000000000 */
[----:B------:R2:W-:Y:S01]  /*26540*/  LDGSTS.E [R16+-0x2bff4], desc[UR4][R8.64], !P5 ;  /* 0xd400c00008107fae */ /* 0x0005e2000e921844 */
[----:B------:R-:W-:Y:S01]  /*26550*/  ISETP.GE.U32.AND P5, PT, R11, 0x7ffffed2, PT ;  /* 0x7ffffed20b00780c */ /* 0x000fe20003fa6070 */
[----:B------:R-:W-:Y:S01]  /*26560*/  VIADD R11, R7, 0xffffff10 ;  /* 0xffffff10070b7836 */ /* 0x000fe20000000000 */
[----:B------:R-:W3:Y:S01]  /*26570*/  LDC R15, c[0x0][0x230] ;  /* 0x00008c00ff0f7b82 */ /* 0x000ee20000000800 */
[----:B------:R-:W-:Y:S04]  /*26580*/  LDGSTS.E [R16+-0x28000], desc[UR4][R54.64], !P6 ;  /* 0xd800000036107fae */ /* 0x000fe8000f121844 */
[----:B------:R1:W-:Y:S03]  /*26590*/  LDGSTS.E [R16+-0x24000], desc[UR4][R46.64], !P6 ;  /* 0xdc0000002e107fae */ /* 0x0003e6000f121844 */
[----:B------:R-:W3:Y:S01]  /*265a0*/  LDC R7, c[0x0][0x230] ;  /* 0x00008c00ff077b82 */ /* 0x000ee20000000800 */
[----:B------:R1:W-:Y:S07]  /*265b0*/  LDGSTS.E [R16+-0x27ffc], desc[UR4][R38.64], !P4 ;  /* 0xd800400026107fae */ /* 0x0003ee000e121844 */
[----:B--2---:R-:W2:Y:S01]  /*265c0*/  LDC R9, c[0x0][0x230] ;  /* 0x00008c00ff097b82 */ /* 0x004ea20000000800 */
[----:B------:R1:W-:Y:S01]  /*265d0*/  LDGSTS.E [R16+-0x23ffc], desc[UR4][R30.64], !P4 ;  /* 0xdc0040001e107fae */ /* 0x0003e2000e121844 */
[----:B------:R-:W-:-:S06]  /*265e0*/  ISETP.GE.U32.AND P4, PT, R14, 0x7ffffeed, PT ;  /* 0x7ffffeed0e00780c */ /* 0x000fcc0003f86070 */
[----:B------:R-:W3:Y:S01]  /*265f0*/  LDC R8, c[0x0][0x230] ;  /* 0x00008c00ff087b82 */ /* 0x000ee20000000800 */
[----:B------:R-:W-:Y:S02]  /*26600*/  ISETP.GE.U32.AND P6, PT, R11, 0x7ffffed1, PT ;  /* 0x7ffffed10b00780c */ /* 0x000fe40003fc6070 */
[----:B------:R-:W-:Y:S01]  /*26610*/  IADD3 R14, R22, -0xd5, RZ ;  /* 0xffffff2b160e7810 */ /* 0x000fe20007ffe0ff */
[----:B------:R-:W-:-:S04]  /*26620*/  VIADD R11, R6, 0xffffff2a ;  /* 0xffffff2a060b7836 */ /* 0x000fc80000000000 */
[----:B------:R-:W3:Y:S01]  /*26630*/  LDC R6, c[0x0][0x230] ;  /* 0x00008c00ff067b82 */ /* 0x000ee20000000800 */
[----:B-1----:R-:W-:-:S04]  /*26640*/  IMAD.WIDE R46, R4, 0x4, R172 ;  /* 0x00000004042e7825 */ /* 0x002fc800078e02ac */
[C---:B------:R-:W-:Y:S01]  /*26650*/  IMAD.WIDE R38, R4.reuse, 0x4, R164 ;  /* 0x0000000404267825 */ /* 0x040fe200078e02a4 */
[----:B------:R-:W-:Y:S04]  /*26660*/  STL.64 [R1+0x1318], R46 ;  /* 0x0013182e01007387 */ /* 0x000fe80000100a00 */
        /* <DEDUP_REMOVED lines=13> */
[----:B--2---:R-:W-:-:S03]  /*26740*/  VIADD R14, R9, 0xffffff29 ;  /* 0xffffff29090e7836 */ /* 0x004fc60000000000 */
[----:B------:R2:W-:Y:S01]  /*26750*/  LDGSTS.E [R16+-0x23ff4], desc[UR4][R22.64], !P6 ;  /* 0xdc00c00016107fae */ /* 0x0005e2000f121844 */
[----:B------:R-:W-:Y:S01]  /*26760*/  ISETP.GE.U32.AND P6, PT, R11, 0x7ffffeeb, PT ;  /* 0x7ffffeeb0b00780c */ /* 0x000fe20003fc6070 */
[----:B----4-:R-:W-:-:S04]  /*26770*/  IMAD.WIDE R38, R4, 0x4, R156 ;  /* 0x0000000404267825 */ /* 0x010fc800078e029c */
[----:B---3--:R-:W-:Y:S01]  /*26780*/  IMAD.WIDE R30, R4, 0x4, R148 ;  /* 0x00000004041e7825 */ /* 0x008fe200078e0294 */
[----:B------:R3:W-:Y:S01]  /*26790*/  STL.64 [R1+0xed8], R38 ;  /* 0x000ed82601007387 */ /* 0x0007e20000100a00 */
[----:B--2---:R-:W2:Y:S02]  /*267a0*/  LDC R16, c[0x0][0x230] ;  /* 0x00008c00ff107b82 */ /* 0x004ea40000000800 */
[----:B------:R-:W-:Y:S01]  /*267b0*/  VIADD R11, R8, 0xffffff0f ;  /* 0xffffff0f080b7836 */ /* 0x000fe20000000000 */
[----:B------:R4:W-:Y:S04]  /*267c0*/  STL.64 [R1+0xef0], R30 ;  /* 0x000ef01e01007387 */ /* 0x0009e80000100a00 */
[----:B------:R-:W2:Y:S01]  /*267d0*/  LDL.LU.64 R156, [R1+0x890] ;  /* 0x00089000019c7983 */ /* 0x000ea20000300a00 */
[----:B-1----:R-:W-:-:S03]  /*267e0*/  IMAD.WIDE R22, R4, 0x4, R140 ;  /* 0x0000000404167825 */ /* 0x002fc600078e028c */
[----:B------:R-:W2:Y:S01]  /*267f0*/  LDL.LU.64 R148, [R1+0x888] ;  /* 0x0008880001947983 */ /* 0x000ea20000300a00 */
[----:B------:R-:W-:-:S03]  /*26800*/  IMAD.WIDE R8, R4, 0x4, R116 ;  /* 0x0000000404087825 */ /* 0x000fc600078e0274 */
[----:B------:R-:W-:Y:S04]  /*26810*/  STL.64 [R1+0xf18], R22 ;  /* 0x000f181601007387 */ /* 0x000fe80000100a00 */
[----:B------:R1:W-:Y:S04]  /*26820*/  STL.64 [R1+0xf38], R8 ;  /* 0x000f380801007387 */ /* 0x0003e80000100a00 */
[----:B------:R-:W2:Y:S04]  /*26830*/  LDL.LU.64 R140, [R1+0x880] ;  /* 0x00088000018c7983 */ /* 0x000ea80000300a00 */
[----:B------:R-:W2:Y:S04]  /*26840*/  LDL.LU.64 R116, [R1+0x878] ;  /* 0x0008780001747983 */ /* 0x000ea80000300a00 */
[----:B------:R3:W-:Y:S04]  /*26850*/  LDGSTS.E [R17+-0x30000], desc[UR4][R38.64], !P1 ;  /* 0xd000000026117fae */ /* 0x0007e8000c921844 */
[----:B------:R4:W-:Y:S04]  /*26860*/  LDGSTS.E [R17+-0x2c000], desc[UR4][R30.64], !P1 ;  /* 0xd40000001e117fae */ /* 0x0009e8000c921844 */
[----:B------:R-:W-:Y:S04]  /*26870*/  LDGSTS.E [R17+-0x2fffc], desc[UR4][R22.64], !P3 ;  /* 0xd000400016117fae */ /* 0x000fe8000d921844 */
[----:B------:R1:W-:Y:S01]  /*26880*/  LDGSTS.E [R17+-0x2bffc], desc[UR4][R8.64], !P3 ;  /* 0xd400400008117fae */ /* 0x0003e2000d921844 */
[----:B------:R-:W-:-:S04]  /*26890*/  IMAD.WIDE R46, R4, 0x4, R172 ;  /* 0x00000004042e7825 */ /* 0x000fc800078e02ac */
[C---:B---3--:R-:W-:Y:S01]  /*268a0*/  IMAD.WIDE R38, R4.reuse, 0x4, R164 ;  /* 0x0000000404267825 */ /* 0x048fe200078e02a4 */
[----:B------:R2:W-:Y:S03]  /*268b0*/  STL.64 [R1+0xf58], R46 ;  /* 0x000f582e01007387 */ /* 0x0005e60000100a00 */
[----:B----4-:R-:W-:Y:S01]  /*268c0*/  IMAD.WIDE R30, R4, 0x4, R132 ;  /* 0x00000004041e7825 */ /* 0x010fe200078e0284 */
[----:B------:R3:W-:Y:S01]  /*268d0*/  STL.64 [R1+0xf88], R38 ;  /* 0x000f882601007387 */ /* 0x0007e20000100a00 */
[----:B------:R-:W-:Y:S01]  /*268e0*/  ISETP.GE.U32.AND P1, PT, R14, 0x7ffffeea, PT ;  /* 0x7ffffeea0e00780c */ /* 0x000fe20003f26070 */
[----:B-1----:R-:W1:Y:S01]  /*268f0*/  LDC R9, c[0x0][0x230] ;  /* 0x00008c00ff097b82 */ /* 0x002e620000000800 */
[C---:B------:R-:W-:Y:S01]  /*26900*/  IMAD.WIDE R22, R4.reuse, 0x4, R124 ;  /* 0x0000000404167825 */ /* 0x040fe200078e027c */
[----:B------:R-:W4:Y:S04]  /*26910*/  LDL.LU.64 R172, [R1+0x870] ;  /* 0x0008700001ac7983 */ /* 0x000f280000300a00 */
[----:B------:R-:W4:Y:S02]  /*26920*/  LDL.LU.64 R164, [R1+0x868] ;  /* 0x0008680001a47983 */ /* 0x000f240000300a00 */
[----:B------:R-:W1:Y:S02]  /*26930*/  LDC R8, c[0x0][0x230] ;  /* 0x00008c00ff087b82 */ /* 0x000e640000000800 */
[----:B------:R3:W-:Y:S04]  /*26940*/  STL.64 [R1+0xfa8], R30 ;  /* 0x000fa81e01007387 */ /* 0x0007e80000100a00 */
[----:B------:R3:W-:Y:S04]  /*26950*/  STL.64 [R1+0xfc0], R22 ;  /* 0x000fc01601007387 */ /* 0x0007e80000100a00 */
[----:B------:R-:W4:Y:S04]  /*26960*/  LDL.LU.64 R132, [R1+0x860] ;  /* 0x0008600001847983 */ /* 0x000f280000300a00 */
[----:B------:R2:W-:Y:S04]  /*26970*/  LDGSTS.E [R17+-0x2fff8], desc[UR4][R46.64], !P2 ;  /* 0xd00080002e117fae */ /* 0x0005e8000d121844 */
[----:B------:R-:W4:Y:S04]  /*26980*/  LDL.LU.64 R124, [R1+0x5b8] ;  /* 0x0005b800017c7983 */ /* 0x000f280000300a00 */
[----:B------:R3:W-:Y:S04]  /*26990*/  LDGSTS.E [R17+-0x2bff8], desc[UR4][R38.64], !P2 ;  /* 0xd400800026117fae */ /* 0x0007e8000d121844 */
[----:B------:R1:W-:Y:S01]  /*269a0*/  LDGSTS.E [R17+-0x2fff4], desc[UR4][R30.64], !P4 ;  /* 0xd000c0001e117fae */ /* 0x0003e2000e121844 */
[----:B--2---:R-:W-:-:S03]  /*269b0*/  IMAD.WIDE R46, R4, 0x4, R156 ;  /* 0x00000004042e7825 */ /* 0x004fc600078e029c */
[----:B------:R2:W-:Y:S01]  /*269c0*/  LDGSTS.E [R17+-0x2bff4], desc[UR4][R22.64], !P4 ;  /* 0xd400c00016117fae */ /* 0x0005e2000e121844 */
[----:B---3--:R-:W-:-:S03]  /*269d0*/  IMAD.WIDE R38, R4, 0x4, R148 ;  /* 0x0000000404267825 */ /* 0x008fc600078e0294 */
[----:B------:R-:W-:Y:S04]  /*269e0*/  STL.64 [R1+0x1338], R46 ;  /* 0x0013382e01007387 */ /* 0x000fe80000100a00 */
[----:B------:R-:W3:Y:S01]  /*269f0*/  LDL.LU.64 R156, [R1+0x920] ;  /* 0x00092000019c7983 */ /* 0x000ee20000300a00 */
[----:B-1----:R-:W-:-:S03]  /*26a00*/  IMAD.WIDE R30, R4, 0x4, R140 ;  /* 0x00000004041e7825 */ /* 0x002fc600078e028c */
[----:B------:R4:W-:Y:S01]  /*26a10*/  STL.64 [R1+0x1340], R38 ;  /* 0x0013402601007387 */ /* 0x0009e20000100a00 */
[----:B--2---:R-:W-:-:S03]  /*26a20*/  IMAD.WIDE R22, R4, 0x4, R116 ;  /* 0x0000000404167825 */ /* 0x004fc600078e0274 */
[----:B------:R-:W2:Y:S04]  /*26a30*/  LDL.LU.64 R148, [R1+0x918] ;  /* 0x0009180001947983 */ /* 0x000ea80000300a00 */
[----:B------:R1:W-:Y:S04]  /*26a40*/  STL.64 [R1+0x1348], R30 ;  /* 0x0013481e01007387 */ /* 0x0003e80000100a00 */
[----:B------:R-:W2:Y:S04]  /*26a50*/  LDL.LU.64 R116, [R1+0x910] ;  /* 0x0009100001747983 */ /* 0x000ea80000300a00 */
[----:B------:R1:W-:Y:S04]  /*26a60*/  STL.64 [R1+0x1350], R22 ;  /* 0x0013501601007387 */ /* 0x0003e80000100a00 */
[----:B------:R-:W2:Y:S01]  /*26a70*/  LDL.LU.64 R140, [R1+0x908] ;  /* 0x00090800018c7983 */ /* 0x000ea20000300a00 */
[----:B------:R-:W-:Y:S01]  /*26a80*/  VIADD R14, R15, 0xffffff0e ;  /* 0xffffff0e0f0e7836 */ /* 0x000fe20000000000 */
[----:B------:R-:W-:Y:S01]  /*26a90*/  ISETP.GE.U32.AND P3, PT, R11, 0x7ffffed0, PT ;  /* 0x7ffffed00b00780c */ /* 0x000fe20003f66070 */
[----:B------:R-:W2:Y:S03]  /*26aa0*/  LDC R15, c[0x0][0x230] ;  /* 0x00008c00ff0f7b82 */ /* 0x000ea60000000800 */
[----:B------:R-:W-:Y:S01]  /*26ab0*/  ISETP.GE.U32.AND P2, PT, R14, 0x7ffffecf, PT ;  /* 0x7ffffecf0e00780c */ /* 0x000fe20003f46070 */
[----:B------:R-:W-:-:S02]  /*26ac0*/  VIADD R11, R7, 0xffffff0d ;  /* 0xffffff0d070b7836 */ /* 0x000fc40000000000 */
[----:B------:R-:W-:Y:S02]  /*26ad0*/  VIADD R14, R16, 0xffffff28 ;  /* 0xffffff28100e7836 */ /* 0x000fe40000000000 */
[----:B------:R-:W2:Y:S01]  /*26ae0*/  LDC R7, c[0x0][0x230] ;  /* 0x00008c00ff077b82 */ /* 0x000ea20000000800 */
[----:B------:R-:W-:-:S03]  /*26af0*/  ISETP.GE.U32.AND P4, PT, R11, 0x7ffffece, PT ;  /* 0x7ffffece0b00780c */ /* 0x000fc60003f86070 */
[----:B------:R-:W-:Y:S01]  /*26b00*/  LDGSTS.E [R17+-0x28000], desc[UR4][R46.64], !P3 ;  /* 0xd80000002e117fae */ /* 0x000fe2000d921844 */
[----:B------:R-:W-:-:S03]  /*26b10*/  VIADD R11, R6, 0xffffff0c ;  /* 0xffffff0c060b7836 */ /* 0x000fc60000000000 */
[----:B------:R4:W-:Y:S01]  /*26b20*/  LDGSTS.E [R17+-0x24000], desc[UR4][R38.64], !P3 ;  /* 0xdc00000026117fae */ /* 0x0009e2000d921844 */
[----:B------:R-:W2:Y:S03]  /*26b30*/  LDC R6, c[0x0][0x230] ;  /* 0x00008c00ff067b82 */ /* 0x000ea60000000800 */
[----:B------:R1:W-:Y:S01]  /*26b40*/  LDGSTS.E [R17+-0x27ffc], desc[UR4][R30.64], !P2 ;  /* 0xd80040001e117fae */ /* 0x0003e2000d121844 */
[----:B------:R-:W-:-:S03]  /*26b50*/  ISETP.GE.U32.AND P3, PT, R11, 0x7ffffecd, PT ;  /* 0x7ffffecd0b00780c */ /* 0x000fc60003f66070 */
[----:B------:R1:W-:Y:S01]  /*26b60*/  LDGSTS.E [R17+-0x23ffc], desc[UR4][R22.64], !P2 ;  /* 0xdc00400016117fae */ /* 0x0003e2000d121844 */
[----:B------:R-:W-:Y:S01]  /*26b70*/  ISETP.GE.U32.AND P2, PT, R14, 0x7ffffee9, PT ;  /* 0x7ffffee90e00780c */ /* 0x000fe20003f46070 */
[----:B------:R-:W-:Y:S01]  /*26b80*/  VIADD R14, R9, 0xffffff27 ;  /* 0xffffff27090e7836 */ /* 0x000fe20000000000 */
[----:B------:R-:W2:Y:S01]  /*26b90*/  LDC R16, c[0x0][0x230] ;  /* 0x00008c00ff107b82 */ /* 0x000ea20000000800 */
[----:B------:R-:W-:Y:S02]  /*26ba0*/  VIADD R11, R8, 0xffffff26 ;  /* 0xffffff26080b7836 */ /* 0x000fe40000000000 */
[----:B----4-:R-:W-:-:S04]  /*26bb0*/  IMAD.WIDE R38, R4, 0x4, R172 ;  /* 0x0000000404267825 */ /* 0x010fc800078e02ac */
[C---:B-1----:R-:W-:Y:S01]  /*26bc0*/  IMAD.WIDE R30, R4.reuse, 0x4, R164 ;  /* 0x00000004041e7825 */ /* 0x042fe200078e02a4 */
[----:B------:R3:W-:Y:S04]  /*26bd0*/  STL.64 [R1+0x1358], R38 ;  /* 0x0013582601007387 */ /* 0x0007e80000100a00 */
[----:B------:R-:W4:Y:S04]  /*26be0*/  LDL.LU.64 R172, [R1+0x900] ;  /* 0x0009000001ac7983 */ /* 0x000f280000300a00 */
[----:B------:R2:W-:Y:S01]  /*26bf0*/  STL.64 [R1+0x1360], R30 ;  /* 0x0013601e01007387 */ /* 0x0005e20000100a00 */
[----:B------:R-:W-:-:S03]  /*26c00*/  IMAD.WIDE R22, R4, 0x4, R132 ;  /* 0x0000000404167825 */ /* 0x000fc600078e0284 */
[----:B------:R-:W4:Y:S04]  /*26c10*/  LDL.LU.64 R164, [R1+0x8f8] ;  /* 0x0008f80001a47983 */ /* 0x000f280000300a00 */
[----:B------:R1:W-:Y:S01]  /*26c20*/  STL.64 [R1+0x1368], R22 ;  /* 0x0013681601007387 */ /* 0x0003e20000100a00 */
[----:B------:R-:W-:-:S03]  /*26c30*/  IMAD.WIDE R8, R4, 0x4, R124 ;  /* 0x0000000404087825 */ /* 0x000fc600078e027c */
[----:B------:R-:W4:Y:S04]  /*26c40*/  LDL.LU.64 R132, [R1+0x8f0] ;  /* 0x0008f00001847983 */ /* 0x000f280000300a00 */
[----:B------:R-:W4:Y:S04]  /*26c50*/  LDL.LU.64 R124, [R1+0x8e8] ;  /* 0x0008e800017c7983 */ /* 0x000f280000300a00 */
[----:B------:R3:W-:Y:S04]  /*26c60*/  LDGSTS.E [R17+-0x27ff8], desc[UR4][R38.64], !P4 ;  /* 0xd800800026117fae */ /* 0x0007e8000e121844 */
[----:B------:R2:W-:Y:S04]  /*26c70*/  LDGSTS.E [R17+-0x23ff8], desc[UR4][R30.64], !P4 ;  /* 0xdc0080001e117fae */ /* 0x0005e8000e121844 */
[----:B------:R1:W-:Y:S01]  /*26c80*/  LDGSTS.E [R17+-0x27ff4], desc[UR4][R22.64], !P3 ;  /* 0xd800c00016117fae */ /* 0x0003e2000d921844 */
[----:B---3--:R-:W-:-:S03]  /*26c90*/  IMAD.WIDE R38, R4, 0x4, R156 ;  /* 0x0000000404267825 */ /* 0x008fc600078e029c */
[----:B------:R3:W-:Y:S04]  /*26ca0*/  STL.64 [R1+0x1370], R8 ;  /* 0x0013700801007387 */ /* 0x0007e80000100a00 */
[----:B------:R3:W-:Y:S01]  /*26cb0*/  LDGSTS.E [R17+-0x23ff4], desc[UR4][R8.64], !P3 ;  /* 0xdc00c00008117fae */ /* 0x0007e2000d921844 */
[----:B--2---:R-:W-:-:S03]  /*26cc0*/  IMAD.WIDE R30, R4, 0x4, R148 ;  /* 0x00000004041e7825 */ /* 0x004fc600078e0294 */
[----:B------:R-:W-:Y:S01]  /*26cd0*/  STL.64 [R1+0xeb8], R38 ;  /* 0x000eb82601007387 */ /* 0x000fe20000100a00 */
[C---:B-1----:R-:W-:Y:S01]  /*26ce0*/  IMAD.WIDE R22, R4.reuse, 0x4, R116 ;  /* 0x0000000404167825 */ /* 0x042fe200078e0274 */
[----:B---3--:R-:W1:Y:S02]  /*26cf0*/  LDC R17, c[0x0][0x230] ;  /* 0x00008c00ff117b82 */ /* 0x008e640000000800 */
[----:B------:R-:W2:Y:S04]  /*26d00*/  LDL.LU.64 R116, [R1+0x5b0] ;  /* 0x0005b00001747983 */ /* 0x000ea80000300a00 */
[----:B------:R-:W-:Y:S01]  /*26d10*/  STL.64 [R1+0xed0], R30 ;  /* 0x000ed01e01007387 */ /* 0x000fe20000100a00 */
[----:B------:R-:W-:-:S03]  /*26d20*/  IMAD.WIDE R8, R4, 0x4, R140 ;  /* 0x0000000404087825 */ /* 0x000fc600078e028c */
[----:B------:R-:W-:Y:S04]  /*26d30*/  STL.64 [R1+0xee8], R22 ;  /* 0x000ee81601007387 */ /* 0x000fe80000100a00 */
[----:B------:R-:W3:Y:S04]  /*26d40*/  LDL.LU.64 R156, [R1+0x5a8] ;  /* 0x0005a800019c7983 */ /* 0x000ee80000300a00 */
[----:B------:R1:W-:Y:S04]  /*26d50*/  STL.64 [R1+0xf10], R8 ;  /* 0x000f100801007387 */ /* 0x0003e80000100a00 */
[----:B------:R-:W3:Y:S04]  /*26d60*/  LDL.LU.64 R148, [R1+0x5a0] ;  /* 0x0005a00001947983 */ /* 0x000ee80000300a00 */
[----:B------:R-:W3:Y:S01]  /*26d70*/  LDL.LU.64 R140, [R1+0x598] ;  /* 0x00059800018c7983 */ /* 0x000ee20000300a00 */
[----:B------:R-:W-:Y:S01]  /*26d80*/  ISETP.GE.U32.AND P3, PT, R11, 0x7ffffee7, PT ;  /* 0x7ffffee70b00780c */ /* 0x000fe20003f66070 */
[----:B------:R-:W-:-:S02]  /*26d90*/  VIADD R11, R7, 0xffffff0b ;  /* 0xffffff0b070b7836 */ /* 0x000fc40000000000 */
[----:B------:R-:W-:Y:S04]  /*26da0*/  LDGSTS.E [R18+-0x30000], desc[UR4][R38.64], !P5 ;  /* 0xd000000026127fae */ /* 0x000fe8000e921844 */
[----:B------:R-:W-:Y:S04]  /*26db0*/  LDGSTS.E [R18+-0x2c000], desc[UR4][R30.64], !P5 ;  /* 0xd40000001e127fae */ /* 0x000fe8000e921844 */
[----:B------:R-:W-:Y:S04]  /*26dc0*/  LDGSTS.E [R18+-0x2fffc], desc[UR4][R22.64], !P6 ;  /* 0xd000400016127fae */ /* 0x000fe8000f121844 */
[----:B------:R1:W-:Y:S01]  /*26dd0*/  LDGSTS.E [R18+-0x2bffc], desc[UR4][R8.64], !P6 ;  /* 0xd400400008127fae */ /* 0x0003e2000f121844 */
[----:B------:R-:W-:Y:S01]  /*26de0*/  ISETP.GE.U32.AND P6, PT, R11, 0x7ffffecc, PT ;  /* 0x7ffffecc0b00780c */ /* 0x000fe20003fc6070 */
[----:B------:R-:W-:Y:S01]  /*26df0*/  VIADD R11, R6, 0xffffff09 ;  /* 0xffffff09060b7836 */ /* 0x000fe20000000000 */
[----:B------:R-:W-:Y:S01]  /*26e00*/  ISETP.GE.U32.AND P4, PT, R14, 0x7ffffee8, PT ;  /* 0x7ffffee80e00780c */ /* 0x000fe20003f86070 */
[----:B-1----:R-:W1:Y:S01]  /*26e10*/  LDC R8, c[0x0][0x230] ;  /* 0x00008c00ff087b82 */ /* 0x002e620000000800 */
[----:B----4-:R-:W-:-:S04]  /*26e20*/  IMAD.WIDE R38, R4, 0x4, R172 ;  /* 0x0000000404267825 */ /* 0x010fc800078e02ac */
[C---:B------:R-:W-:Y:S01]  /*26e30*/  IMAD.WIDE R30, R4.reuse, 0x4, R164 ;  /* 0x00000004041e7825 */ /* 0x040fe200078e02a4 */
[----:B------:R3:W-:Y:S04]  /*26e40*/  STL.64 [R1+0xf30], R38 ;  /* 0x000f302601007387 */ /* 0x0007e80000100a00 */
[----:B------:R4:W-:Y:S01]  /*26e50*/  STL.64 [R1+0xf50], R30 ;  /* 0x000f501e01007387 */ /* 0x0009e20000100a00 */
[----:B------:R-:W-:-:S03]  /*26e60*/  IMAD.WIDE R22, R4, 0x4, R132 ;  /* 0x0000000404167825 */ /* 0x000fc600078e0284 */
[----:B------:R-:W4:Y:S01]  /*26e70*/  LDL.LU.64 R180, [R1+0x590] ;  /* 0x0005900001b47983 */ /* 0x000f220000300a00 */
[----:B------:R-:W-:-:S03]  /*26e80*/  IMAD.WIDE R6, R4, 0x4, R124 ;  /* 0x0000000404067825 */ /* 0x000fc600078e027c */
[----:B------:R-:W4:Y:S04]  /*26e90*/  LDL.LU.64 R172, [R1+0x588] ;  /* 0x0005880001ac7983 */ /* 0x000f280000300a00 */
[----:B------:R1:W-:Y:S04]  /*26ea0*/  STL.64 [R1+0xf80], R22 ;  /* 0x000f801601007387 */ /* 0x0003e80000100a00 */
[----:B------:R1:W-:Y:S04]  /*26eb0*/  STL.64 [R1+0xfa0], R6 ;  /* 0x000fa00601007387 */ /* 0x0003e80000100a00 */
[----:B------:R-:W4:Y:S04]  /*26ec0*/  LDL.LU.64 R164, [R1+0x580] ;  /* 0x0005800001a47983 */ /* 0x000f280000300a00 */
[----:B------:R-:W4:Y:S04]  /*26ed0*/  LDL.LU.64 R132, [R1+0x578] ;  /* 0x0005780001847983 */ /* 0x000f280000300a00 */
[----:B------:R-:W4:Y:S04]  /*26ee0*/  LDL.LU.64 R124, [R1+0x8e0] ;  /* 0x0008e000017c7983 */ /* 0x000f280000300a00 */
[----:B------:R3:W-:Y:S04]  /*26ef0*/  LDGSTS.E [R18+-0x2fff8], desc[UR4][R38.64], !P1 ;  /* 0xd000800026127fae */ /* 0x0007e8000c921844 */
[----:B------:R4:W-:Y:S04]  /*26f00*/  LDGSTS.E [R18+-0x2bff8], desc[UR4][R30.64], !P1 ;  /* 0xd40080001e127fae */ /* 0x0009e8000c921844 */
[----:B------:R1:W-:Y:S01]  /*26f10*/  LDGSTS.E [R18+-0x2fff4], desc[UR4][R22.64], !P2 ;  /* 0xd000c00016127fae */ /* 0x0003e2000d121844 */
[----:B--2---:R-:W-:-:S03]  /*26f20*/  IMAD.WIDE R46, R4, 0x4, R116 ;  /* 0x00000004042e7825 */ /* 0x004fc600078e0274 */
[----:B------:R-:W2:Y:S04]  /*26f30*/  LDL.LU.64 R116, [R1+0x8d8] ;  /* 0x0008d80001747983 */ /* 0x000ea80000300a00 */
[----:B------:R-:W-:Y:S01]  /*26f40*/  STL.64 [R1+0x1378], R46 ;  /* 0x0013782e01007387 */ /* 0x000fe20000100a00 */
[----:B------:R-:W-:Y:S02]  /*26f50*/  IADD3 R14, R15, -0xdb, RZ ;  /* 0xffffff250f0e7810 */ /* 0x000fe40007ffe0ff */
[----:B------:R-:W1:Y:S01]  /*26f60*/  LDC R15, c[0x0][0x230] ;  /* 0x00008c00ff0f7b82 */ /* 0x000e620000000800 */
[----:B------:R1:W-:Y:S01]  /*26f70*/  LDGSTS.E [R18+-0x2bff4], desc[UR4][R6.64], !P2 ;  /* 0xd400c00006127fae */ /* 0x0003e2000d121844 */
[----:B---3--:R-:W-:-:S04]  /*26f80*/  IMAD.WIDE R38, R4, 0x4, R156 ;  /* 0x0000000404267825 */ /* 0x008fc800078e029c */
[C---:B----4-:R-:W-:Y:S01]  /*26f90*/  IMAD.WIDE R30, R4.reuse, 0x4, R148 ;  /* 0x00000004041e7825 */ /* 0x050fe200078e0294 */
[----:B------:R3:W-:Y:S03]  /*26fa0*/  STL.64 [R1+0x1380], R38 ;  /* 0x0013802601007387 */ /* 0x0007e60000100a00 */
[----:B-1----:R-:W-:Y:S01]  /*26fb0*/  IMAD.WIDE R22, R4, 0x4, R140 ;  /* 0x0000000404167825 */ /* 0x002fe200078e028c */
[----:B------:R1:W-:Y:S01]  /*26fc0*/  STL.64 [R1+0x1388], R30 ;  /* 0x0013881e01007387 */ /* 0x0003e20000100a00 */
[----:B------:R-:W-:Y:S01]  /*26fd0*/  ISETP.GE.U32.AND P5, PT, R14, 0x7ffffee6, PT ;  /* 0x7ffffee60e00780c */ /* 0x000fe20003fa6070 */
[----:B------:R-:W4:Y:S02]  /*26fe0*/  LDC R7, c[0x0][0x230] ;  /* 0x00008c00ff077b82 */ /* 0x000f240000000800 */
[----:B------:R1:W-:Y:S04]  /*26ff0*/  STL.64 [R1+0x1390], R22 ;  /* 0x0013901601007387 */ /* 0x0003e80000100a00 */
[----:B------:R-:W4:Y:S02]  /*27000*/  LDL.LU.64 R156, [R1+0x8d0] ;  /* 0x0008d000019c7983 */ /* 0x000f240000300a00 */
[----:B------:R-:W4:Y:S02]  /*27010*/  LDC R6, c[0x0][0x230] ;  /* 0x00008c00ff067b82 */ /* 0x000f240000000800 */
[----:B------:R-:W4:Y:S04]  /*27020*/  LDL.LU.64 R148, [R1+0x8c8] ;  /* 0x0008c80001947983 */ /* 0x000f280000300a00 */
[----:B------:R-:W4:Y:S01]  /*27030*/  LDL.LU.64 R140, [R1+0x8c0] ;  /* 0x0008c000018c7983 */ /* 0x000f220000300a00 */
[----:B------:R-:W-:Y:S01]  /*27040*/  VIADD R14, R16, 0xffffff0a ;  /* 0xffffff0a100e7836 */ /* 0x000fe20000000000 */
[----:B------:R-:W-:Y:S01]  /*27050*/  ISETP.GE.U32.AND P2, PT, R11, 0x7ffffeca, PT ;  /* 0x7ffffeca0b00780c */ /* 0x000fe20003f46070 */
[----:B------:R-:W-:Y:S01]  /*27060*/  VIADD R11, R17, 0xffffff08 ;  /* 0xffffff08110b7836 */ /* 0x000fe20000000000 */
[----:B------:R-:W-:Y:S01]  /*27070*/  LDGSTS.E [R18+-0x28000], desc[UR4][R46.64], !P6 ;  /* 0xd80000002e127fae */ /* 0x000fe2000f121844 */
[----:B------:R-:W4:Y:S01]  /*27080*/  LDC R17, c[0x0][0x230] ;  /* 0x00008c00ff117b82 */ /* 0x000f220000000800 */
[----:B------:R-:W-:-:S02]  /*27090*/  ISETP.GE.U32.AND P1, PT, R14, 0x7ffffecb, PT ;  /* 0x7ffffecb0e00780c */ /* 0x000fc40003f26070 */
[----:B------:R3:W-:Y:S01]  /*270a0*/  LDGSTS.E [R18+-0x24000], desc[UR4][R38.64], !P6 ;  /* 0xdc00000026127fae */ /* 0x0007e2000f121844 */
[----:B------:R-:W-:Y:S01]  /*270b0*/  ISETP.GE.U32.AND P6, PT, R11, 0x7ffffec9, PT ;  /* 0x7ffffec90b00780c */ /* 0x000fe20003fc6070 */
[----:B------:R-:W-:-:S03]  /*270c0*/  VIADD R11, R15, 0xffffff24 ;  /* 0xffffff240f0b7836 */ /* 0x000fc60000000000 */
[----:B------:R-:W4:Y:S06]  /*270d0*/  LDC R14, c[0x0][0x230] ;  /* 0x00008c00ff0e7b82 */ /* 0x000f2c0000000800 */
[----:B------:R1:W-:Y:S02]  /*270e0*/  LDGSTS.E [R18+-0x27ffc], desc[UR4][R30.64], !P1 ;  /* 0xd80040001e127fae */ /* 0x0003e4000c921844 */
[----:B------:R-:W4:Y:S02]  /*270f0*/  LDC R15, c[0x0][0x230] ;  /* 0x00008c00ff0f7b82 */ /* 0x000f240000000800 */
[----:B------:R1:W-:Y:S01]  /*27100*/  LDGSTS.E [R18+-0x23ffc], desc[UR4][R22.64], !P1 ;  /* 0xdc00400016127fae */ /* 0x0003e2000c921844 */
[----:B------:R-:W-:Y:S01]  /*27110*/  ISETP.GE.U32.AND P1, PT, R11, 0x7ffffee5, PT ;  /* 0x7ffffee50b00780c */ /* 0x000fe20003f26070 */
[----:B------:R-:W-:-:S04]  /*27120*/  VIADD R11, R8, 0xffffff23 ;  /* 0xffffff23080b7836 */ /* 0x000fc80000000000 */
[----:B------:R-:W4:Y:S01]  /*27130*/  LDC R16, c[0x0][0x230] ;  /* 0x00008c00ff107b82 */ /* 0x000f220000000800 */
[----:B---3--:R-:W-:-:S04]  /*27140*/  IMAD.WIDE R38, R4, 0x4, R180 ;  /* 0x0000000404267825 */ /* 0x008fc800078e02b4 */
[C---:B-1----:R-:W-:Y:S01]  /*27150*/  IMAD.WIDE R30, R4.reuse, 0x4, R172 ;  /* 0x00000004041e7825 */ /* 0x042fe200078e02ac */
[----:B------:R-:W-:Y:S04]  /*27160*/  STL.64 [R1+0x1398], R38 ;  /* 0x0013982601007387 */ /* 0x000fe80000100a00 */
[----:B------:R-:W-:Y:S01]  /*27170*/  LDGSTS.E [R18+-0x27ff8], desc[UR4][R38.64], !P2 ;  /* 0xd800800026127fae */ /* 0x000fe2000d121844 */
[----:B------:R-:W-:-:S03]  /*27180*/  IMAD.WIDE R22, R4, 0x4, R164 ;  /* 0x0000000404167825 */ /* 0x000fc600078e02a4 */
[----:B------:R-:W-:Y:S01]  /*27190*/  STL.64 [R1+0x13a0], R30 ;  /* 0x0013a01e01007387 */ /* 0x000fe20000100a00 */
[----:B------:R-:W-:-:S03]  /*271a0*/  IMAD.WIDE R8, R4, 0x4, R132 ;  /* 0x0000000404087825 */ /* 0x000fc600078e0284 */
[----:B------:R-:W-:Y:S04]  /*271b0*/  LDGSTS.E [R18+-0x23ff8], desc[UR4][R30.64], !P2 ;  /* 0xdc0080001e127fae */ /* 0x000fe8000d121844 */
[----:B------:R1:W-:Y:S04]  /*271c0*/  STL.64 [R1+0x13a8], R22 ;  /* 0x0013a81601007387 */ /* 0x0003e80000100a00 */
[----:B------:R1:W-:Y:S04]  /*271d0*/  LDGSTS.E [R18+-0x27ff4], desc[UR4][R22.64], !P6 ;  /* 0xd800c00016127fae */ /* 0x0003e8000f121844 */
[----:B------:R-:W3:Y:S04]  /*271e0*/  LDL.LU.64 R132, [R1+0x8b8] ;  /* 0x0008b80001847983 */ /* 0x000ee80000300a00 */
[----:B------:R2:W-:Y:S01]  /*271f0*/  STL.64 [R1+0x13b0], R8 ;  /* 0x0013b00801007387 */ /* 0x0005e20000100a00 */
[----:B-1----:R-:W-:-:S03]  /*27200*/  IMAD.WIDE R22, R4, 0x4, R124 ;  /* 0x0000000404167825 */ /* 0x002fc600078e027c */
[----:B------:R2:W-:Y:S04]  /*27210*/  LDGSTS.E [R18+-0x23ff4], desc[UR4][R8.64], !P6 ;  /* 0xdc00c00008127fae */ /* 0x0005e8000f121844 */
[----:B------:R1:W-:Y:S04]  /*27220*/  STL.64 [R1+0xea0], R22 ;  /* 0x000ea01601007387 */ /* 0x0003e80000100a00 */
[----:B------:R-:W3:Y:S01]  /*27230*/  LDL.LU.64 R188, [R1+0x8b0] ;  /* 0x0008b00001bc7983 */ /* 0x000ee20000300a00 */
[----:B--2---:R-:W-:-:S03]  /*27240*/  IMAD.WIDE R8, R4, 0x4, R116 ;  /* 0x0000000404087825 */ /* 0x004fc600078e0274 */
[----:B------:R1:W-:Y:S01]  /*27250*/  LDGSTS.E [R19+-0x30000], desc[UR4][R22.64], !P4 ;  /* 0xd000000016137fae */ /* 0x0003e2000e121844 */
[----:B----4-:R-:W-:-:S03]  /*27260*/  IMAD.WIDE R30, R4, 0x4, R156 ;  /* 0x00000004041e7825 */ /* 0x010fc600078e029c */
[----:B------:R2:W-:Y:S01]  /*27270*/  STL.64 [R1+0xeb0], R8 ;  /* 0x000eb00801007387 */ /* 0x0005e20000100a00 */
[----:B------:R-:W-:Y:S01]  /*27280*/  ISETP.GE.U32.AND P2, PT, R11, 0x7ffffee4, PT ;  /* 0x7ffffee40b00780c */ /* 0x000fe20003f46070 */
[----:B------:R-:W4:Y:S02]  /*27290*/  LDC R18, c[0x0][0x230] ;  /* 0x00008c00ff127b82 */ /* 0x000f240000000800 */
[----:B------:R-:W4:Y:S04]  /*272a0*/  LDL.LU.64 R180, [R1+0x8a8] ;  /* 0x0008a80001b47983 */ /* 0x000f280000300a00 */
[----:B------:R-:W4:Y:S01]  /*272b0*/  LDL.LU.64 R124, [R1+0x570] ;  /* 0x00057000017c7983 */ /* 0x000f220000300a00 */
[----:B-1----:R-:W-:-:S03]  /*272c0*/  IMAD.WIDE R22, R4, 0x4, R148 ;  /* 0x0000000404167825 */ /* 0x002fc600078e0294 */
[----:B------:R-:W4:Y:S04]  /*272d0*/  LDL.LU.64 R116, [R1+0x568] ;  /* 0x0005680001747983 */ /* 0x000f280000300a00 */
[----:B------:R-:W-:Y:S04]  /*272e0*/  STL.64 [R1+0xec8], R30 ;  /* 0x000ec81e01007387 */ /* 0x000fe80000100a00 */
[----:B------:R-:W4:Y:S04]  /*272f0*/  LDL.LU.64 R172, [R1+0x560] ;  /* 0x0005600001ac7983 */ /* 0x000f280000300a00 */
[----:B------:R2:W-:Y:S04]  /*27300*/  LDGSTS.E [R19+-0x2c000], desc[UR4][R8.64], !P4 ;  /* 0xd400000008137fae */ /* 0x0005e8000e121844 */
[----:B------:R1:W-:Y:S04]  /*27310*/  STL.64 [R1+0xee0], R22 ;  /* 0x000ee01601007387 */ /* 0x0003e80000100a00 */
[----:B------:R-:W4:Y:S01]  /*27320*/  LDL.LU.64 R164, [R1+0x550] ;  /* 0x0005500001a47983 */ /* 0x000f220000300a00 */
[----:B--2---:R-:W-:-:S03]  /*27330*/  IMAD.WIDE R8, R4, 0x4, R140 ;  /* 0x0000000404087825 */ /* 0x004fc600078e028c */
[----:B------:R-:W2:Y:S04]  /*27340*/  LDL.LU.64 R156, [R1+0x558] ;  /* 0x00055800019c7983 */ /* 0x000ea80000300a00 */
[----:B------:R-:W-:Y:S04]  /*27350*/  STL.64 [R1+0xf08], R8 ;  /* 0x000f080801007387 */ /* 0x000fe80000100a00 */
[----:B------:R-:W2:Y:S01]  /*27360*/  LDL.LU.64 R148, [R1+0x540] ;  /* 0x0005400001947983 */ /* 0x000ea20000300a00 */
[----:B------:R-:W-:Y:S02]  /*27370*/  VIADD R11, R7, 0xffffff21 ;  /* 0xffffff21070b7836 */ /* 0x000fe40000000000 */
[----:B------:R-:W-:Y:S01]  /*27380*/  VIADD R14, R14, 0xffffff22 ;  /* 0xffffff220e0e7836 */ /* 0x000fe20000000000 */
[----:B------:R-:W-:Y:S02]  /*27390*/  LDGSTS.E [R19+-0x2fffc], desc[UR4][R30.64], !P3 ;  /* 0xd00040001e137fae */ /* 0x000fe4000d921844 */
[----:B------:R-:W-:-:S02]  /*273a0*/  ISETP.GE.U32.AND P4, PT, R11, 0x7ffffee2, PT ;  /* 0x7ffffee20b00780c */ /* 0x000fc40003f86070 */
[----:B------:R-:W-:Y:S01]  /*273b0*/  IADD3 R11, R6, -0xfa, RZ ;  /* 0xffffff06060b7810 */ /* 0x000fe20007ffe0ff */
[----:B------:R1:W-:Y:S01]  /*273c0*/  LDGSTS.E [R19+-0x2bffc], desc[UR4][R22.64], !P3 ;  /* 0xd400400016137fae */ /* 0x0003e2000d921844 */
[----:B------:R-:W-:Y:S01]  /*273d0*/  ISETP.GE.U32.AND P6, PT, R14, 0x7ffffee3, PT ;  /* 0x7ffffee30e00780c */ /* 0x000fe20003fc6070 */
[----:B------:R-:W-:Y:S02]  /*273e0*/  VIADD R14, R17, 0xffffff07 ;  /* 0xffffff07110e7836 */ /* 0x000fe40000000000 */
[----:B------:R-:W-:Y:S01]  /*273f0*/  LDGSTS.E [R19+-0x2fff8], desc[UR4][R8.64], !P5 ;  /* 0xd000800008137fae */ /* 0x000fe2000e921844 */
[----:B------:R-:W2:Y:S02]  /*27400*/  LDC R17, c[0x0][0x230] ;  /* 0x00008c00ff117b82 */ /* 0x000ea40000000800 */
[----:B------:R-:W-:Y:S01]  /*27410*/  ISETP.GE.U32.AND P3, PT, R14, 0x7ffffec8, PT ;  /* 0x7ffffec80e00780c */ /* 0x000fe20003f66070 */
[----:B------:R-:W-:-:S05]  /*27420*/  VIADD R14, R15, 0xffffff05 ;  /* 0xffffff050f0e7836 */ /* 0x000fca0000000000 */
[----:B-1----:R-:W1:Y:S01]  /*27430*/  LDC R22, c[0x0][0x230] ;  /* 0x00008c00ff167b82 */ /* 0x002e620000000800 */
[----:B---3--:R-:W-:-:S05]  /*27440*/  IMAD.WIDE R6, R4, 0x4, R132 ;  /* 0x0000000404067825 */ /* 0x008fca00078e0284 */
[----:B------:R3:W-:Y:S04]  /*27450*/  STL.64 [R1+0xf28], R6 ;  /* 0x000f280601007387 */ /* 0x0007e80000100a00 */
[----:B------:R-:W2:Y:S04]  /*27460*/  LDL.LU.64 R140, [R1+0x548] ;  /* 0x00054800018c7983 */ /* 0x000ea80000300a00 */
[----:B------:R-:W2:Y:S01]  /*27470*/  LDL.LU.64 R132, [R1+0x538] ;  /* 0x0005380001847983 */ /* 0x000ea20000300a00 */
[----:B------:R-:W-:-:S03]  /*27480*/  IMAD.WIDE R46, R4, 0x4, R188 ;  /* 0x00000004042e7825 */ /* 0x000fc600078e02bc */
[----:B------:R3:W-:Y:S04]  /*27490*/  LDGSTS.E [R19+-0x2bff8], desc[UR4][R6.64], !P5 ;  /* 0xd400800006137fae */ /* 0x0007e8000e921844 */
[----:B------:R-:W-:Y:S04]  /*274a0*/  STL.64 [R1+0xf48], R46 ;  /* 0x000f482e01007387 */ /* 0x000fe80000100a00 */
[----:B------:R-:W-:Y:S01]  /*274b0*/  LDGSTS.E [R19+-0x2fff4], desc[UR4][R46.64], !P1 ;  /* 0xd000c0002e137fae */ /* 0x000fe2000c921844 */
[----:B---3--:R-:W3:Y:S01]  /*274c0*/  LDC R6, c[0x0][0x230] ;  /* 0x00008c00ff067b82 */ /* 0x008ee20000000800 */
[----:B----4-:R-:W-:-:S04]  /*274d0*/  IMAD.WIDE R38, R4, 0x4, R180 ;  /* 0x0000000404267825 */ /* 0x010fc800078e02b4 */
[C---:B------:R-:W-:Y:S01]  /*274e0*/  IMAD.WIDE R30, R4.reuse, 0x4, R124 ;  /* 0x00000004041e7825 */ /* 0x040fe200078e027c */
[----:B------:R4:W-:Y:S03]  /*274f0*/  STL.64 [R1+0xf78], R38 ;  /* 0x000f782601007387 */ /* 0x0009e60000100a00 */
[C---:B------:R-:W-:Y:S01]  /*27500*/  IMAD.WIDE R8, R4.reuse, 0x4, R116 ;  /* 0x0000000404087825 */ /* 0x040fe200078e0274 */
[----:B------:R-:W3:Y:S04]  /*27510*/  LDL.LU.64 R124, [R1+0x8a0] ;  /* 0x0008a000017c7983 */ /* 0x000ee80000300a00 */
[----:B------:R1:W-:Y:S04]  /*27520*/  STL.64 [R1+0x13b8], R30 ;  /* 0x0013b81e01007387 */ /* 0x0003e80000100a00 */
[----:B------:R-:W3:Y:S01]  /*27530*/  LDL.LU.64 R116, [R1+0x898] ;  /* 0x0008980001747983 */ /* 0x000ee20000300a00 */
[----:B------:R-:W-:-:S03]  /*27540*/  IMAD.WIDE R54, R4, 0x4, R172 ;  /* 0x0000000404367825 */ /* 0x000fc600078e02ac */
[----:B------:R4:W-:Y:S01]  /*27550*/  LDGSTS.E [R19+-0x2bff4], desc[UR4][R38.64], !P1 ;  /* 0xd400c00026137fae */ /* 0x0009e2000c921844 */
[----:B------:R-:W-:-:S03]  /*27560*/  ISETP.GE.U32.AND P1, PT, R14, 0x7ffffec6, PT ;  /* 0x7ffffec60e00780c */ /* 0x000fc60003f26070 */
[----:B------:R1:W-:Y:S04]  /*27570*/  STL.64 [R1+0x13c0], R8 ;  /* 0x0013c00801007387 */ /* 0x0003e80000100a00 */
[----:B------:R-:W-:Y:S01]  /*27580*/  STL.64 [R1+0x13c8], R54 ;  /* 0x0013c83601007387 */ /* 0x000fe20000100a00 */
[----:B----4-:R-:W-:-:S03]  /*27590*/  IMAD.WIDE R38, R4, 0x4, R164 ;  /* 0x0000000404267825 */ /* 0x010fc600078e02a4 */
[----:B------:R-:W4:Y:S01]  /*275a0*/  LDL.LU.64 R196, [R1+0x948] ;  /* 0x0009480001c47983 */ /* 0x000f220000300a00 */
[----:B--2---:R-:W-:-:S03]  /*275b0*/  IMAD.WIDE R46, R4, 0x4, R156 ;  /* 0x00000004042e7825 */ /* 0x004fc600078e029c */
[----:B------:R-:W-:Y:S01]  /*275c0*/  STL.64 [R1+0x13d8], R38 ;  /* 0x0013d82601007387 */ /* 0x000fe20000100a00 */
[----:B------:R-:W-:-:S03]  /*275d0*/  IMAD.WIDE R14, R4, 0x4, R148 ;  /* 0x00000004040e7825 */ /* 0x000fc600078e0294 */
[----:B------:R-:W-:Y:S04]  /*275e0*/  STL.64 [R1+0x13d0], R46 ;  /* 0x0013d02e01007387 */ /* 0x000fe80000100a00 */
[----:B------:R-:W2:Y:S04]  /*275f0*/  LDL.LU.64 R188, [R1+0x938] ;  /* 0x0009380001bc7983 */ /* 0x000ea80000300a00 */
[----:B------:R-:W2:Y:S04]  /*27600*/  LDL.LU.64 R180, [R1+0x60] ;  /* 0x0000600001b47983 */ /* 0x000ea80000300a00 */
[----:B------:R3:W-:Y:S04]  /*27610*/  STL.64 [R1+0x13e8], R14 ;  /* 0x0013e80e01007387 */ /* 0x0007e80000100a00 */
[----:B------:R-:W2:Y:S04]  /*27620*/  LDL.LU.64 R172, [R1+0x50] ;  /* 0x0000500001ac7983 */ /* 0x000ea80000300a00 */
[----:B------:R-:W2:Y:S01]  /*27630*/  LDL.LU.64 R164, [R1+0x40] ;  /* 0x0000400001a47983 */ /* 0x000ea20000300a00 */
[----:B------:R-:W-:Y:S01]  /*27640*/  ISETP.GE.U32.AND P5, PT, R11, 0x7ffffec7, PT ;  /* 0x7ffffec70b00780c */ /* 0x000fe20003fa6070 */
[----:B------:R-:W-:-:S02]  /*27650*/  VIADD R11, R16, 0xffffff04 ;  /* 0xffffff04100b7836 */ /* 0x000fc40000000000 */
[----:B------:R1:W-:Y:S04]  /*27660*/  LDGSTS.E [R19+-0x28000], desc[UR4][R30.64], !P3 ;  /* 0xd80000001e137fae */ /* 0x0003e8000d921844 */
[----:B------:R1:W-:Y:S01]  /*27670*/  LDGSTS.E [R19+-0x24000], desc[UR4][R8.64], !P3 ;  /* 0xdc00000008137fae */ /* 0x0003e2000d921844 */
[----:B------:R-:W-:-:S05]  /*27680*/  ISETP.GE.U32.AND P3, PT, R11, 0x7ffffec5, PT ;  /* 0x7ffffec50b00780c */ /* 0x000fca0003f66070 */
[----:B------:R-:W-:Y:S04]  /*27690*/  LDGSTS.E [R19+-0x27ffc], desc[UR4][R54.64], !P5 ;  /* 0xd800400036137fae */ /* 0x000fe8000e921844 */
[----:B------:R-:W-:Y:S04]  /*276a0*/  LDGSTS.E [R19+-0x23ffc], desc[UR4][R46.64], !P5 ;  /* 0xdc0040002e137fae */ /* 0x000fe8000e921844 */
[----:B------:R-:W-:Y:S01]  /*276b0*/  LDGSTS.E [R19+-0x27ff8], desc[UR4][R38.64], !P1 ;  /* 0xd800800026137fae */ /* 0x000fe2000c921844 */
[----:B------:R-:W-:-:S05]  /*276c0*/  VIADD R11, R18, 0xffffff20 ;  /* 0xffffff20120b7836 */ /* 0x000fca0000000000 */
[----:B------:R-:W-:Y:S01]  /*276d0*/  ISETP.GE.U32.AND P5, PT, R11, 0x7ffffee1, PT ;  /* 0x7ffffee10b00780c */ /* 0x000fe20003fa6070 */
[----:B------:R-:W-:Y:S02]  /*276e0*/  VIADD R11, R17, 0xffffff03 ;  /* 0xffffff03110b7836 */ /* 0x000fe40000000000 */
[----:B-1----:R-:W-:-:S04]  /*276f0*/  IMAD.WIDE R30, R4, 0x4, R140 ;  /* 0x00000004041e7825 */ /* 0x002fc800078e028c */
[----:B------:R-:W-:Y:S01]  /*27700*/  IMAD.WIDE R8, R4, 0x4, R132 ;  /* 0x0000000404087825 */ /* 0x000fe200078e0284 */
[----:B------:R-:W-:Y:S04]  /*27710*/  LDGSTS.E [R19+-0x23ff8], desc[UR4][R30.64], !P1 ;  /* 0xdc0080001e137fae */ /* 0x000fe8000c921844 */
[----:B------:R-:W-:Y:S04]  /*27720*/  STL.64 [R1+0x13e0], R30 ;  /* 0x0013e01e01007387 */ /* 0x000fe80000100a00 */
[----:B------:R3:W-:Y:S04]  /*27730*/  LDGSTS.E [R19+-0x27ff4], desc[UR4][R14.64], !P3 ;  /* 0xd800c0000e137fae */ /* 0x0007e8000d921844 */
[----:B------:R1:W-:Y:S04]  /*27740*/  STL.64 [R1+0x13f0], R8 ;  /* 0x0013f00801007387 */ /* 0x0003e80000100a00 */
[----:B------:R1:W-:Y:S04]  /*27750*/  LDGSTS.E [R19+-0x23ff4], desc[UR4][R8.64], !P3 ;  /* 0xdc00c00008137fae */ /* 0x0003e8000d921844 */
[----:B------:R-:W2:Y:S01]  /*27760*/  LDL.LU.64 R156, [R1+0x30] ;  /* 0x00003000019c7983 */ /* 0x000ea20000300a00 */
[----:B---3--:R-:W-:-:S03]  /*27770*/  VIADD R14, R6, 0xffffff02 ;  /* 0xffffff02060e7836 */ /* 0x008fc60000000000 */
[----:B------:R-:W3:Y:S04]  /*27780*/  LDL.LU.64 R148, [R1+0x20] ;  /* 0x0000200001947983 */ /* 0x000ee80000300a00 */
[----:B------:R-:W3:Y:S01]  /*27790*/  LDL.LU.64 R140, [R1+0x940] ;  /* 0x00094000018c7983 */ /* 0x000ee20000300a00 */
[----:B-1----:R-:W-:-:S05]  /*277a0*/  IMAD.WIDE R8, R4, 0x4, R124 ;  /* 0x0000000404087825 */ /* 0x002fca00078e027c */
[----:B------:R-:W-:Y:S01]  /*277b0*/  STL.64 [R1+0xe90], R8 ;  /* 0x000e900801007387 */ /* 0x000fe20000100a00 */
[----:B------:R-:W-:-:S03]  /*277c0*/  IMAD.WIDE R6, R4, 0x4, R116 ;  /* 0x0000000404067825 */ /* 0x000fc600078e0274 */
[----:B------:R-:W3:Y:S04]  /*277d0*/  LDL.LU.64 R132, [R1+0x930] ;  /* 0x0009300001847983 */ /* 0x000ee80000300a00 */
[----:B------:R1:W-:Y:S04]  /*277e0*/  STL.64 [R1+0xe98], R6 ;  /* 0x000e980601007387 */ /* 0x0003e80000100a00 */
[----:B------:R-:W3:Y:S01]  /*277f0*/  LDL.LU.64 R124, [R1+0x58] ;  /* 0x00005800017c7983 */ /* 0x000ee20000300a00 */
[----:B------:R-:W-:-:S03]  /*27800*/  ISETP.GE.U32.AND P1, PT, R14, 0x7ffffec3, PT ;  /* 0x7ffffec30e00780c */ /* 0x000fc60003f26070 */
[----:B------:R-:W3:Y:S01]  /*27810*/  LDL.LU.64 R116, [R1+0x48] ;  /* 0x0000480001747983 */ /* 0x000ee20000300a00 */
[----:B----4-:R-:W-:-:S03]  /*27820*/  IMAD.WIDE R62, R4, 0x4, R196 ;  /* 0x00000004043e7825 */ /* 0x010fc600078e02c4 */
[----:B------:R-:W-:Y:S01]  /*27830*/  STL [R1+0xc00], RZ ;  /* 0x000c00ff01007387 */ /* 0x000fe20000100800 */
[----:B------:R-:W-:Y:S01]  /*27840*/  ISETP.GE.U32.AND P3, PT, R11, 0x7ffffec4, PT ;  /* 0x7ffffec40b00780c */ /* 0x000fe20003f66070 */
[----:B------:R-:W-:Y:S02]  /*27850*/  VIADD R11, R22, 0xffffff01 ;  /* 0xffffff01160b7836 */ /* 0x000fe40000000000 */
[----:B------:R-:W-:Y:S01]  /*27860*/  STL.64 [R1+0xea8], R62 ;  /* 0x000ea83e01007387 */ /* 0x000fe20000100a00 */
[----:B------:R-:W-:-:S03]  /*27870*/  UIADD3 UR8, UR6, -0x100, URZ ;  /* 0xffffff0006087890 */ /* 0x000fc6000fffe03f */
[----:B------:R-:W-:Y:S01]  /*27880*/  LDGSTS.E [R10+-0x30000], desc[UR4][R8.64], !P2 ;  /* 0xd0000000080a7fae */ /* 0x000fe2000d121844 */
[----:B--2---:R-:W-:-:S03]  /*27890*/  IMAD.WIDE R14, R4, 0x4, R188 ;  /* 0x00000004040e7825 */ /* 0x004fc600078e02bc */
[----:B------:R1:W-:Y:S01]  /*278a0*/  LDGSTS.E [R10+-0x2c000], desc[UR4][R6.64], !P2 ;  /* 0xd4000000060a7fae */ /* 0x0003e2000d121844 */
[----:B------:R-:W-:-:S03]  /*278b0*/  IMAD.WIDE R54, R4, 0x4, R180 ;  /* 0x0000000404367825 */ /* 0x000fc600078e02b4 */
[----:B------:R-:W-:Y:S04]  /*278c0*/  STL.64 [R1+0xf00], R14 ;  /* 0x000f000e01007387 */ /* 0x000fe80000100a00 */
[----:B------:R-:W2:Y:S01]  /*278d0*/  LDL.LU.64 R180, [R1+0x38] ;  /* 0x0000380001b47983 */ /* 0x000ea20000300a00 */
[----:B------:R-:W-:-:S03]  /*278e0*/  IMAD.WIDE R38, R4, 0x4, R172 ;  /* 0x0000000404267825 */ /* 0x000fc600078e02ac */
[----:B------:R-:W-:Y:S01]  /*278f0*/  LDGSTS.E [R10+-0x2fffc], desc[UR4][R62.64], !P6 ;  /* 0xd00040003e0a7fae */ /* 0x000fe2000f121844 */
[----:B------:R-:W-:-:S03]  /*27900*/  IMAD.WIDE R22, R4, 0x4, R164 ;  /* 0x0000000404167825 */ /* 0x000fc600078e02a4 */
[----:B------:R-:W4:Y:S04]  /*27910*/  LDL.LU.64 R164, [R1+0x28] ;  /* 0x0000280001a47983 */ /* 0x000f280000300a00 */
[----:B------:R-:W4:Y:S01]  /*27920*/  LDL.LU.64 R172, [R1+0x18] ;  /* 0x0000180001ac7983 */ /* 0x000f220000300a00 */
[----:B-1----:R-:W-:-:S03]  /*27930*/  IMAD.U32 R6, RZ, RZ, UR8 ;  /* 0x00000008ff067e24 */ /* 0x002fc6000f8e00ff */
[----:B------:R-:W-:Y:S04]  /*27940*/  STL.64 [R1+0xf70], R54 ;  /* 0x000f703601007387 */ /* 0x000fe80000100a00 */
[----:B------:R-:W-:Y:S04]  /*27950*/  STL.64 [R1+0x13f8], R38 ;  /* 0x0013f82601007387 */ /* 0x000fe80000100a00 */
[----:B------:R-:W-:Y:S01]  /*27960*/  STL.64 [R1+0x1408], R22 ;  /* 0x0014081601007387 */ /* 0x000fe20000100a00 */
[----:B------:R-:W-:-:S04]  /*27970*/  IMAD.WIDE R16, R4, 0x4, R156 ;  /* 0x0000000404107825 */ /* 0x000fc800078e029c */
[C---:B---3--:R-:W-:Y:S01]  /*27980*/  IMAD.WIDE R8, R4.reuse, 0x4, R148 ;  /* 0x0000000404087825 */ /* 0x048fe200078e0294 */
[----:B------:R-:W-:Y:S03]  /*27990*/  STL.64 [R1+0x1418], R16 ;  /* 0x0014181001007387 */ /* 0x000fe60000100a00 */
[C---:B------:R-:W-:Y:S01]  /*279a0*/  IMAD.WIDE R18, R4.reuse, 0x4, R140 ;  /* 0x0000000404127825 */ /* 0x040fe200078e028c */
[----:B------:R1:W-:Y:S04]  /*279b0*/  STL [R1+0x18c4], R6 ;  /* 0x0018c40601007387 */ /* 0x0003e80000100800 */
[----:B------:R2:W-:Y:S04]  /*279c0*/  STL.64 [R1+0xe80], R18 ;  /* 0x000e801201007387 */ /* 0x0005e80000100a00 */
[----:B------:R-:W-:Y:S04]  /*279d0*/  STL.64 [R1+0x1428], R8 ;  /* 0x0014280801007387 */ /* 0x000fe80000100a00 */
[----:B------:R2:W-:Y:S04]  /*279e0*/  LDGSTS.E [R10+-0x2bffc], desc[UR4][R18.64], !P6 ;  /* 0xd4004000120a7fae */ /* 0x0005e8000f121844 */
[----:B------:R4:W-:Y:S01]  /*279f0*/  LDGSTS.E [R10+-0x2fff8], desc[UR4][R14.64], !P4 ;  /* 0xd00080000e0a7fae */ /* 0x0009e2000e121844 */
[----:B-1----:R-:W-:-:S04]  /*27a00*/  IMAD.WIDE R6, R4, 0x4, R132 ;  /* 0x0000000404067825 */ /* 0x002fc800078e0284 */
[C---:B------:R-:W-:Y:S01]  /*27a10*/  IMAD.WIDE R46, R4.reuse, 0x4, R124 ;  /* 0x00000004042e7825 */ /* 0x040fe200078e027c */
[----:B------:R1:W-:Y:S03]  /*27a20*/  STL.64 [R1+0xe88], R6 ;  /* 0x000e880601007387 */ /* 0x0003e60000100a00 */
[C---:B------:R-:W-:Y:S01]  /*27a30*/  IMAD.WIDE R30, R4.reuse, 0x4, R116 ;  /* 0x00000004041e7825 */ /* 0x040fe200078e0274 */
[----:B------:R-:W-:Y:S04]  /*27a40*/  STL.64 [R1+0xec0], R46 ;  /* 0x000ec02e01007387 */ /* 0x000fe80000100a00 */
[----:B------:R-:W3:Y:S04]  /*27a50*/  LDL.LU.64 R116, [R1+0x528] ;  /* 0x0005280001747983 */ /* 0x000ee80000300a00 */
[----:B------:R3:W-:Y:S04]  /*27a60*/  STL.64 [R1+0x1400], R30 ;  /* 0x0014001e01007387 */ /* 0x0007e80000100a00 */
[----:B------:R-:W3:Y:S04]  /*27a70*/  LDL.LU.64 R124, [R1+0x480] ;  /* 0x00048000017c7983 */ /* 0x000ee80000300a00 */
[----:B------:R-:W3:Y:S04]  /*27a80*/  LDL.LU.64 R132, [R1+0x460] ;  /* 0x0004600001847983 */ /* 0x000ee80000300a00 */
[----:B------:R-:W3:Y:S01]  /*27a90*/  LDL.LU.64 R140, [R1+0x440] ;  /* 0x00044000018c7983 */ /* 0x000ee20000300a00 */
[----:B--2---:R-:W-:-:S03]  /*27aa0*/  IMAD.WIDE R18, R4, 0x4, R180 ;  /* 0x0000000404127825 */ /* 0x004fc600078e02b4 */
[----:B------:R-:W2:Y:S04]  /*27ab0*/  LDL.LU.64 R148, [R1+0x420] ;  /* 0x0004200001947983 */ /* 0x000ea80000300a00 */
[----:B------:R1:W-:Y:S01]  /*27ac0*/  LDGSTS.E [R10+-0x2bff8], desc[UR4][R6.64], !P4 ;  /* 0xd4008000060a7fae */ /* 0x0003e2000e121844 */
[----:B----4-:R-:W-:-:S03]  /*27ad0*/  IMAD.WIDE R14, R4, 0x4, R164 ;  /* 0x00000004040e7825 */ /* 0x010fc600078e02a4 */
[----:B------:R-:W4:Y:S04]  /*27ae0*/  LDL.LU.64 R156, [R1+0x400] ;  /* 0x00040000019c7983 */ /* 0x000f280000300a00 */
[----:B------:R-:W4:Y:S01]  /*27af0*/  LDL.LU.64 R164, [R1+0x3e0] ;  /* 0x0003e00001a47983 */ /* 0x000f220000300a00 */
[----:B-1----:R-:W-:-:S03]  /*27b00*/  IMAD.WIDE R6, R4, 0x4, R172 ;  /* 0x0000000404067825 */ /* 0x002fc600078e02ac */
[----:B------:R1:W-:Y:S04]  /*27b10*/  STL.64 [R1+0x1410], R18 ;  /* 0x0014101201007387 */ /* 0x0003e80000100a00 */
[----:B------:R1:W-:Y:S04]  /*27b20*/  STL.64 [R1+0x1420], R14 ;  /* 0x0014200e01007387 */ /* 0x0003e80000100a00 */
[----:B------:R-:W4:Y:S04]  /*27b30*/  LDL.LU.64 R172, [R1+0x3c0] ;  /* 0x0003c00001ac7983 */ /* 0x000f280000300a00 */
[----:B------:R1:W-:Y:S04]  /*27b40*/  STL.64 [R1+0x1430], R6 ;  /* 0x0014300601007387 */ /* 0x0003e80000100a00 */
[----:B------:R-:W4:Y:S04]  /*27b50*/  LDL.LU.64 R180, [R1+0x3a0] ;  /* 0x0003a00001b47983 */ /* 0x000f280000300a00 */
[----:B------:R-:W4:Y:S04]  /*27b60*/  LDL.LU.64 R188, [R1+0x380] ;  /* 0x0003800001bc7983 */ /* 0x000f280000300a00 */
[----:B------:R-:W4:Y:S04]  /*27b70*/  LDL.LU.64 R196, [R1+0x360] ;  /* 0x0003600001c47983 */ /* 0x000f280000300a00 */
[----:B------:R-:W4:Y:S04]  /*27b80*/  LDL.LU.64 R204, [R1+0x340] ;  /* 0x0003400001cc7983 */ /* 0x000f280000300a00 */
[----:B------:R-:W4:Y:S04]  /*27b90*/  LDL.LU.64 R212, [R1+0x320] ;  /* 0x0003200001d47983 */ /* 0x000f280000300a00 */
[----:B------:R-:W-:Y:S04]  /*27ba0*/  STL [R1+0xc04], RZ ;  /* 0x000c04ff01007387 */ /* 0x000fe80000100800 */
[----:B------:R-:W4:Y:S04]  /*27bb0*/  LDL.LU.64 R220, [R1+0x300] ;  /* 0x0003000001dc7983 */ /* 0x000f280000300a00 */
[----:B------:R-:W4:Y:S04]  /*27bc0*/  LDL.LU.64 R228, [R1+0x2e0] ;  /* 0x0002e00001e47983 */ /* 0x000f280000300a00 */
[----:B------:R-:W-:Y:S04]  /*27bd0*/  LDGSTS.E [R10+-0x2fff4], desc[UR4][R54.64], !P5 ;  /* 0xd000c000360a7fae */ /* 0x000fe8000e921844 */
[----:B------:R-:W-:Y:S04]  /*27be0*/  LDGSTS.E [R10+-0x2bff4], desc[UR4][R46.64], !P5 ;  /* 0xd400c0002e0a7fae */ /* 0x000fe8000e921844 */
[----:B------:R-:W-:Y:S04]  /*27bf0*/  LDGSTS.E [R10+-0x28000], desc[UR4][R38.64], !P3 ;  /* 0xd8000000260a7fae */ /* 0x000fe8000d921844 */
[----:B------:R-:W-:Y:S04]  /*27c00*/  LDGSTS.E [R10+-0x24000], desc[UR4][R30.64], !P3 ;  /* 0xdc0000001e0a7fae */ /* 0x000fe8000d921844 */
[----:B------:R-:W-:Y:S01]  /*27c10*/  LDGSTS.E [R10+-0x27ffc], desc[UR4][R22.64], !P1 ;  /* 0xd8004000160a7fae */ /* 0x000fe2000c921844 */
[----:B------:R-:W-:Y:S01]  /*27c20*/  UISETP.GE.U32.AND UP0, UPT, UR8, 0x7ffffec1, UPT ;  /* 0x7ffffec10800788c */ /* 0x000fe2000bf06070 */
[----:B------:R-:W-:Y:S01]  /*27c30*/  ISETP.GE.U32.AND P2, PT, R11, 0x7ffffec2, PT ;  /* 0x7ffffec20b00780c */ /* 0x000fe20003f46070 */
[C---:B------:R-:W-:Y:S01]  /*27c40*/  IMAD.WIDE R166, R2.reuse, 0x4, R248 ;  /* 0x0000000402a67825 */ /* 0x040fe200078e02f8 */
[----:B------:R1:W-:Y:S03]  /*27c50*/  LDGSTS.E [R10+-0x23ffc], desc[UR4][R18.64], !P1 ;  /* 0xdc004000120a7fae */ /* 0x0003e6000c921844 */
[----:B---3--:R-:W-:-:S04]  /*27c60*/  IMAD.WIDE R116, R2, 0x4, R116 ;  /* 0x0000000402747825 */ /* 0x008fc800078e0274 */
[C---:B------:R-:W-:Y:S01]  /*27c70*/  IMAD.WIDE R124, R2.reuse, 0x4, R124 ;  /* 0x00000004027c7825 */ /* 0x040fe200078e027c */
[----:B------:R3:W-:Y:S03]  /*27c80*/  STL.64 [R1+0x1438], R116 ;  /* 0x0014387401007387 */ /* 0x0007e60000100a00 */
[C---:B------:R-:W-:Y:S01]  /*27c90*/  IMAD.WIDE R132, R2.reuse, 0x4, R132 ;  /* 0x0000000402847825 */ /* 0x040fe200078e0284 */
[----:B------:R3:W-:Y:S03]  /*27ca0*/  STL.64 [R1+0x1458], R124 ;  /* 0x0014587c01007387 */ /* 0x0007e60000100a00 */
[C---:B------:R-:W-:Y:S01]  /*27cb0*/  IMAD.WIDE R140, R2.reuse, 0x4, R140 ;  /* 0x00000004028c7825 */ /* 0x040fe200078e028c */
[----:B------:R-:W3:Y:S03]  /*27cc0*/  LDL.LU.64 R250, [R1+0x2c0] ;  /* 0x0002c00001fa7983 */ /* 0x000ee60000300a00 */
[C---:B--2---:R-:W-:Y:S01]  /*27cd0*/  IMAD.WIDE R148, R2.reuse, 0x4, R148 ;  /* 0x0000000402947825 */ /* 0x044fe200078e0294 */
[----:B------:R2:W-:Y:S04]  /*27ce0*/  STL.64 [R1+0x1478], R132 ;  /* 0x0014788401007387 */ /* 0x0005e80000100a00 */
[----:B------:R-:W2:Y:S01]  /*27cf0*/  LDL.LU.64 R242, [R1+0x2a0] ;  /* 0x0002a00001f27983 */ /* 0x000ea20000300a00 */
[----:B----4-:R-:W-:-:S03]  /*27d00*/  IMAD.WIDE R156, R2, 0x4, R156 ;  /* 0x00000004029c7825 */ /* 0x010fc600078e029c */
[----:B------:R4:W-:Y:S01]  /*27d10*/  STL.64 [R1+0x1498], R140 ;  /* 0x0014988c01007387 */ /* 0x0009e20000100a00 */
[----:B------:R-:W-:-:S03]  /*27d20*/  IMAD.WIDE R164, R2, 0x4, R164 ;  /* 0x0000000402a47825 */ /* 0x000fc600078e02a4 */
[----:B------:R4:W-:Y:S04]  /*27d30*/  STL.64 [R1+0x14b8], R148 ;  /* 0x0014b89401007387 */ /* 0x0009e80000100a00 */
[----:B------:R-:W4:Y:S04]  /*27d40*/  LDL.LU.64 R234, [R1+0x280] ;  /* 0x0002800001ea7983 */ /* 0x000f280000300a00 */
[----:B------:R4:W-:Y:S01]  /*27d50*/  STL.64 [R1+0x14d8], R156 ;  /* 0x0014d89c01007387 */ /* 0x0009e20000100a00 */
[----:B------:R-:W-:-:S03]  /*27d60*/  IMAD.WIDE R172, R2, 0x4, R172 ;  /* 0x0000000402ac7825 */ /* 0x000fc600078e02ac */
[----:B------:R-:W4:Y:S04]  /*27d70*/  LDL.LU.64 R22, [R1+0x260] ;  /* 0x0002600001167983 */ /* 0x000f280000300a00 */
[----:B------:R4:W-:Y:S01]  /*27d80*/  STL.64 [R1+0x14f8], R164 ;  /* 0x0014f8a401007387 */ /* 0x0009e20000100a00 */
[----:B------:R-:W-:-:S03]  /*27d90*/  IMAD.WIDE R180, R2, 0x4, R180 ;  /* 0x0000000402b47825 */ /* 0x000fc600078e02b4 */
[----:B------:R4:W-:Y:S01]  /*27da0*/  STL.64 [R1+0x1518], R172 ;  /* 0x001518ac01007387 */ /* 0x0009e20000100a00 */
[----:B------:R-:W-:-:S03]  /*27db0*/  IMAD.WIDE R188, R2, 0x4, R188 ;  /* 0x0000000402bc7825 */ /* 0x000fc600078e02bc */
[----:B------:R-:W4:Y:S04]  /*27dc0*/  LDL.LU.64 R30, [R1+0x240] ;  /* 0x00024000011e7983 */ /* 0x000f280000300a00 */
[----:B------:R-:W4:Y:S01]  /*27dd0*/  LDL.LU.64 R38, [R1+0x220] ;  /* 0x0002200001267983 */ /* 0x000f220000300a00 */
[----:B------:R-:W-:-:S03]  /*27de0*/  IMAD.WIDE R196, R2, 0x4, R196 ;  /* 0x0000000402c47825 */ /* 0x000fc600078e02c4 */
[----:B------:R4:W-:Y:S01]  /*27df0*/  STL.64 [R1+0x1538], R180 ;  /* 0x001538b401007387 */ /* 0x0009e20000100a00 */
[----:B------:R-:W-:-:S03]  /*27e00*/  IMAD.WIDE R204, R2, 0x4, R204 ;  /* 0x0000000402cc7825 */ /* 0x000fc600078e02cc */
[----:B------:R-:W4:Y:S04]  /*27e10*/  LDL.LU.64 R46, [R1+0x200] ;  /* 0x00020000012e7983 */ /* 0x000f280000300a00 */
[----:B------:R-:W4:Y:S04]  /*27e20*/  LDL.LU.64 R54, [R1+0x1e0] ;  /* 0x0001e00001367983 */ /* 0x000f280000300a00 */
        /* <DEDUP_REMOVED lines=12> */
[----:B------:R4:W-:Y:S04]  /*27ef0*/  STL.64 [R1+0x15b8], R212 ;  /* 0x0015b8d401007387 */ /* 0x0009e80000100a00 */
[----:B------:R-:W4:Y:S04]  /*27f00*/  LDL.LU.64 R134, [R1+0x100] ;  /* 0x0001000001867983 */ /* 0x000f280000300a00 */
[----:B------:R-:W4:Y:S04]  /*27f10*/  LDL.LU.64 R126, [R1+0xe0] ;  /* 0x0000e000017e7983 */ /* 0x000f280000300a00 */
[----:B------:R4:W-:Y:S04]  /*27f20*/  STL.64 [R1+0x15d8], R220 ;  /* 0x0015d8dc01007387 */ /* 0x0009e80000100a00 */
[----:B------:R-:W4:Y:S04]  /*27f30*/  LDL.LU.64 R118, [R1+0xc0] ;  /* 0x0000c00001767983 */ /* 0x000f280000300a00 */
[----:B------:R-:W4:Y:S04]  /*27f40*/  LDL.LU.64 R110, [R1+0xa0] ;  /* 0x0000a000016e7983 */ /* 0x000f280000300a00 */
[----:B------:R4:W-:Y:S04]  /*27f50*/  STL.64 [R1+0x15f8], R228 ;  /* 0x0015f8e401007387 */ /* 0x0009e80000100a00 */
[----:B------:R-:W4:Y:S04]  /*27f60*/  LDL.LU.64 R102, [R1+0x80] ;  /* 0x0000800001667983 */ /* 0x000f280000300a00 */
[----:B------:R-:W4:Y:S01]  /*27f70*/  LDL.LU.64 R94, [R1+0x10] ;  /* 0x00001000015e7983 */ /* 0x000f220000300a00 */
[----:B------:R-:W-:Y:S01]  /*27f80*/  PLOP3.LUT P6, PT, PT, PT, UP0, 0x80, 0x0 ;  /* 0x000000000000781c */ /* 0x000fe20003fcf008 */
[C---:B------:R-:W-:Y:S01]  /*27f90*/  IMAD.WIDE R24, R2.reuse, 0x4, R24 ;  /* 0x0000000402187825 */ /* 0x040fe200078e0218 */
[----:B------:R-:W-:Y:S01]  /*27fa0*/  PLOP3.LUT P4, PT, PT, PT, UP0, 0x80, 0x0 ;  /* 0x000000000000781c */ /* 0x000fe20003f8f008 */
[----:B------:R1:W-:Y:S02]  /*27fb0*/  LDGSTS.E [R10+-0x27ff8], desc[UR4][R16.64], !P2 ;  /* 0xd8008000100a7fae */ /* 0x0003e4000d121844 */
[----:B------:R-:W-:-:S02]  /*27fc0*/  IMAD.WIDE R32, R2, 0x4, R32 ;  /* 0x0000000402207825 */ /* 0x000fc400078e0220 */
[----:B------:R1:W-:Y:S02]  /*27fd0*/  LDGSTS.E [R10+-0x23ff8], desc[UR4][R14.64], !P2 ;  /* 0xdc0080000e0a7fae */ /* 0x0003e4000d121844 */
[----:B------:R-:W-:-:S04]  /*27fe0*/  IMAD.WIDE R40, R2, 0x4, R40 ;  /* 0x0000000402287825 */ /* 0x000fc800078e0228 */
[C---:B------:R-:W-:Y:S01]  /*27ff0*/  IMAD.WIDE R48, R2.reuse, 0x4, R48 ;  /* 0x0000000402307825 */ /* 0x040fe200078e0230 */
[----:B------:R-:W-:Y:S03]  /*28000*/  LDGSTS.E [R10+-0x27ff4], desc[UR4][R8.64], !P6 ;  /* 0xd800c000080a7fae */ /* 0x000fe6000f121844 */
[C---:B------:R-:W-:Y:S01]  /*28010*/  IMAD.WIDE R56, R2.reuse, 0x4, R56 ;  /* 0x0000000402387825 */ /* 0x040fe200078e0238 */
[----:B------:R1:W-:Y:S03]  /*28020*/  LDGSTS.E [R10+-0x23ff4], desc[UR4][R6.64], !P4 ;  /* 0xdc00c000060a7fae */ /* 0x0003e6000e121844 */
[C---:B------:R-:W-:Y:S01]  /*28030*/  IMAD.WIDE R64, R2.reuse, 0x4, R64 ;  /* 0x0000000402407825 */ /* 0x040fe200078e0240 */
[----:B------:R-:W0:Y:S03]  /*28040*/  LDGDEPBAR ;  /* 0x00000000000079af */ /* 0x000e260000000000 */
[C---:B------:R-:W-:Y:S01]  /*28050*/  IMAD.WIDE R72, R2.reuse, 0x4, R72 ;  /* 0x0000000402487825 */ /* 0x040fe200078e0248 */
[----:B------:R-:W-:Y:S03]  /*28060*/  LDGSTS.E [R0+0x60000], desc[UR4][R116.64], P0 ;  /* 0x6000000074007fae */ /* 0x000fe60008121844 */
        /* <DEDUP_REMOVED lines=14> */
[C---:B-1----:R-:W-:Y:S01]  /*28150*/  IMAD.WIDE R18, R2.reuse, 0x4, R184 ;  /* 0x0000000402127825 */ /* 0x042fe200078e02b8 */
        /* <DEDUP_REMOVED lines=10> */
[----:B------:R-:W-:Y:S04]  /*28200*/  LDGSTS.E [R0+0x63400], desc[UR4][R220.64], P0 ;  /* 0x63400000dc007fae */ /* 0x000fe80008121844 */
[----:B------:R-:W-:Y:S01]  /*28210*/  LDGSTS.E [R0+0x63800], desc[UR4][R228.64], P0 ;  /* 0x63800000e4007fae */ /* 0x000fe20008121844 */
[----:B---3--:R-:W-:-:S05]  /*28220*/  IMAD.WIDE R250, R2, 0x4, R250 ;  /* 0x0000000402fa7825 */ /* 0x008fca00078e02fa */
[----:B------:R1:W-:Y:S01]  /*28230*/  STL.64 [R1+0x1618], R250 ;  /* 0x001618fa01007387 */ /* 0x0003e20000100a00 */
[----:B--2---:R-:W-:-:S03]  /*28240*/  IMAD.WIDE R242, R2, 0x4, R242 ;  /* 0x0000000402f27825 */ /* 0x004fc600078e02f2 */
[----:B------:R-:W-:Y:S04]  /*28250*/  LDGSTS.E [R0+0x63c00], desc[UR4][R250.64], P0 ;  /* 0x63c00000fa007fae */ /* 0x000fe80008121844 */
[----:B------:R2:W-:Y:S04]  /*28260*/  STL.64 [R1+0x1638], R242 ;  /* 0x001638f201007387 */ /* 0x0005e80000100a00 */
[----:B------:R-:W-:Y:S01]  /*28270*/  LDGSTS.E [R0+0x64000], desc[UR4][R242.64], P0 ;  /* 0x64000000f2007fae */ /* 0x000fe20008121844 */
[----:B----4-:R-:W-:-:S04]  /*28280*/  IMAD.WIDE R234, R2, 0x4, R234 ;  /* 0x0000000402ea7825 */ /* 0x010fc800078e02ea */
[C---:B------:R-:W-:Y:S01]  /*28290*/  IMAD.WIDE R22, R2.reuse, 0x4, R22 ;  /* 0x0000000402167825 */ /* 0x040fe200078e0216 */
[----:B------:R3:W-:Y:S04]  /*282a0*/  STL.64 [R1+0x1658], R234 ;  /* 0x001658ea01007387 */ /* 0x0007e80000100a00 */
[----:B------:R4:W-:Y:S04]  /*282b0*/  STL.64 [R1+0x1678], R22 ;  /* 0x0016781601007387 */ /* 0x0009e80000100a00 */
[----:B------:R-:W-:Y:S01]  /*282c0*/  LDGSTS.E [R0+0x64400], desc[UR4][R234.64], P0 ;  /* 0x64400000ea007fae */ /* 0x000fe20008121844 */
[----:B------:R-:W-:-:S03]  /*282d0*/  IMAD.WIDE R30, R2, 0x4, R30 ;  /* 0x00000004021e7825 */ /* 0x000fc600078e021e */
[----:B------:R-:W-:Y:S01]  /*282e0*/  LDGSTS.E [R0+0x64800], desc[UR4][R22.64], P0 ;  /* 0x6480000016007fae */ /* 0x000fe20008121844 */
[----:B------:R-:W-:-:S03]  /*282f0*/  IMAD.WIDE R38, R2, 0x4, R38 ;  /* 0x0000000402267825 */ /* 0x000fc600078e0226 */
[----:B------:R4:W-:Y:S01]  /*28300*/  STL.64 [R1+0x1698], R30 ;  /* 0x0016981e01007387 */ /* 0x0009e20000100a00 */
        /* <DEDUP_REMOVED lines=23> */
[----:B------:R4:W-:Y:S01]  /*28480*/  STL.64 [R1+0x1818], R198 ;  /* 0x001818c601007387 */ /* 0x0009e20000100a00 */
[----:B------:R-:W-:-:S04]  /*28490*/  IMAD.WIDE R118, R2, 0x4, R240 ;  /* 0x0000000402767825 */ /* 0x000fc800078e02f0 */
[C---:B------:R-:W-:Y:S01]  /*284a0*/  IMAD.WIDE R182, R2.reuse, 0x4, R102 ;  /* 0x0000000402b67825 */ /* 0x040fe200078e0266 */
[----:B------:R-:W-:Y:S03]  /*284b0*/  STL.64 [R1+0x1838], R190 ;  /* 0x001838be01007387 */ /* 0x000fe60000100a00 */
[C---:B------:R-:W-:Y:S01]  /*284c0*/  IMAD.WIDE R174, R2.reuse, 0x4, R94 ;  /* 0x0000000402ae7825 */ /* 0x040fe200078e025e */
[----:B------:R-:W-:Y:S03]  /*284d0*/  STL.64 [R1+0x1ac8], R182 ;  /* 0x001ac8b601007387 */ /* 0x000fe60000100a00 */
[C---:B------:R-:W-:Y:S01]  /*284e0*/  IMAD.WIDE R110, R2.reuse, 0x4, R232 ;  /* 0x00000004026e7825 */ /* 0x040fe200078e02e8 */
[----:B------:R4:W-:Y:S04]  /*284f0*/  STL.64 [R1+0x1ad8], R174 ;  /* 0x001ad8ae01007387 */ /* 0x0009e80000100a00 */
[----:B------:R-:W-:Y:S04]  /*28500*/  STL.64 [R1+0x1ae8], R166 ;  /* 0x001ae8a601007387 */ /* 0x000fe80000100a00 */
[----:B------:R-:W-:Y:S04]  /*28510*/  STL.64 [R1+0x1af8], R118 ;  /* 0x001af87601007387 */ /* 0x000fe80000100a00 */
[----:B------:R-:W-:Y:S04]  /*28520*/  STL.64 [R1+0x1b08], R110 ;  /* 0x001b086e01007387 */ /* 0x000fe80000100a00 */
[----:B------:R-:W-:Y:S04]  /*28530*/  STL.64 [R1+0x1b18], R24 ;  /* 0x001b181801007387 */ /* 0x000fe80000100a00 */
[----:B------:R-:W-:Y:S01]  /*28540*/  STL.64 [R1+0x1b28], R32 ;  /* 0x001b282001007387 */ /* 0x000fe20000100a00 */
[----:B------:R-:W-:-:S03]  /*28550*/  IMAD.WIDE R94, R2, 0x4, R104 ;  /* 0x00000004025e7825 */ /* 0x000fc600078e0268 */
[----:B------:R-:W-:Y:S01]  /*28560*/  STL.64 [R1+0x1b38], R40 ;  /* 0x001b382801007387 */ /* 0x000fe20000100a00 */
[----:B------:R-:W-:-:S03]  /*28570*/  IMAD.WIDE R102, R2, 0x4, R112 ;  /* 0x0000000402667825 */ /* 0x000fc600078e0270 */
[----:B------:R-:W-:Y:S04]  /*28580*/  STL.64 [R1+0x1b48], R48 ;  /* 0x001b483001007387 */ /* 0x000fe80000100a00 */
[----:B------:R-:W-:Y:S01]  /*28590*/  STL.64 [R1+0x1b58], R56 ;  /* 0x001b583801007387 */ /* 0x000fe20000100a00 */
[----:B------:R-:W-:-:S03]  /*285a0*/  IMAD.WIDE R126, R2, 0x4, R128 ;  /* 0x00000004027e7825 */ /* 0x000fc600078e0280 */
[----:B------:R-:W-:Y:S04]  /*285b0*/  STL.64 [R1+0x1b60], R64 ;  /* 0x001b604001007387 */ /* 0x000fe80000100a00 */
[----:B------:R-:W-:Y:S01]  /*285c0*/  STL.64 [R1+0x1b68], R72 ;  /* 0x001b684801007387 */ /* 0x000fe20000100a00 */
[----:B------:R-:W-:-:S03]  /*285d0*/  IMAD.WIDE R134, R2, 0x4, R144 ;  /* 0x0000000402867825 */ /* 0x000fc600078e0290 */
[----:B------:R-:W-:Y:S01]  /*285e0*/  STL.64 [R1+0x1b70], R80 ;  /* 0x001b705001007387 */ /* 0x000fe20000100a00 */
[----:B------:R-:W-:-:S03]  /*285f0*/  IMAD.WIDE R142, R2, 0x4, R152 ;  /* 0x00000004028e7825 */ /* 0x000fc600078e0298 */
[----:B------:R-:W-:Y:S04]  /*28600*/  STL.64 [R1+0x1b78], R88 ;  /* 0x001b785801007387 */ /* 0x000fe80000100a00 */
[----:B------:R-:W-:Y:S04]  /*28610*/  STL.64 [R1+0x1b80], R96 ;  /* 0x001b806001007387 */ /* 0x000fe80000100a00 */
[----:B------:R4:W-:Y:S01]  /*28620*/  STL.64 [R1+0x1b88], R94 ;  /* 0x001b885e01007387 */ /* 0x0009e20000100a00 */
[----:B------:R-:W-:-:S03]  /*28630*/  IMAD.WIDE R150, R2, 0x4, R176 ;  /* 0x0000000402967825 */ /* 0x000fc600078e02b0 */
[----:B------:R4:W-:Y:S04]  /*28640*/  STL.64 [R1+0x1b90], R102 ;  /* 0x001b906601007387 */ /* 0x0009e80000100a00 */
[----:B------:R-:W-:Y:S04]  /*28650*/  STL.64 [R1+0x1b98], R120 ;  /* 0x001b987801007387 */ /* 0x000fe80000100a00 */
[----:B------:R4:W-:Y:S04]  /*28660*/  STL.64 [R1+0x1ba0], R126 ;  /* 0x001ba07e01007387 */ /* 0x0009e80000100a00 */
[----:B------:R-:W-:Y:S04]  /*28670*/  STL.64 [R1+0x1ba8], R136 ;  /* 0x001ba88801007387 */ /* 0x000fe80000100a00 */
[----:B------:R4:W-:Y:S04]  /*28680*/  STL.64 [R1+0x1bb0], R134 ;  /* 0x001bb08601007387 */ /* 0x0009e80000100a00 */
[----:B------:R4:W-:Y:S04]  /*28690*/  STL.64 [R1+0x1bb8], R142 ;  /* 0x001bb88e01007387 */ /* 0x0009e80000100a00 */
[----:B------:R-:W-:Y:S04]  /*286a0*/  STL.64 [R1+0x1bc0], R160 ;  /* 0x001bc0a001007387 */ /* 0x000fe80000100a00 */
[----:B------:R-:W-:Y:S04]  /*286b0*/  STL.64 [R1+0x1bc8], R158 ;  /* 0x001bc89e01007387 */ /* 0x000fe80000100a00 */
[----:B------:R4:W-:Y:S04]  /*286c0*/  STL.64 [R1+0x1bd0], R150 ;  /* 0x001bd09601007387 */ /* 0x0009e80000100a00 */
[----:B------:R-:W-:Y:S04]  /*286d0*/  STL.64 [R1+0x1bd8], R18 ;  /* 0x001bd81201007387 */ /* 0x000fe80000100a00 */
[----:B------:R-:W-:Y:S04]  /*286e0*/  STL.64 [R1+0x1be0], R16 ;  /* 0x001be01001007387 */ /* 0x000fe80000100a00 */
[----:B------:R-:W-:Y:S04]  /*286f0*/  STL.64 [R1+0x1bf0], R14 ;  /* 0x001bf00e01007387 */ /* 0x000fe80000100a00 */
[----:B------:R-:W-:Y:S04]  /*28700*/  STL.64 [R1+0x1bf8], R10 ;  /* 0x001bf80a01007387 */ /* 0x000fe80000100a00 */
[----:B------:R-:W4:Y:S04]  /*28710*/  LDL.LU.64 R116, [R1+0x1db0] ;  /* 0x001db00001747983 */ /* 0x000f280000300a00 */
[----:B------:R-:W-:Y:S04]  /*28720*/  STL.64 [R1+0x1c00], R8 ;  /* 0x001c000801007387 */ /* 0x000fe80000100a00 */
[----:B------:R-:W4:Y:S04]  /*28730*/  LDL.LU.64 R124, [R1+0x1da8] ;  /* 0x001da800017c7983 */ /* 0x000f280000300a00 */
[----:B------:R4:W-:Y:S04]  /*28740*/  STL.64 [R1+0x1c08], R6 ;  /* 0x001c080601007387 */ /* 0x0009e80000100a00 */
[----:B------:R-:W4:Y:S04]  /*28750*/  LDL.LU.64 R132, [R1+0x1da0] ;  /* 0x001da00001847983 */ /* 0x000f280000300a00 */
[----:B------:R-:W-:Y:S04]  /*28760*/  LDGSTS.E [R0+0x64c00], desc[UR4][R30.64], P0 ;  /* 0x64c000001e007fae */ /* 0x000fe80008121844 */
        /* <DEDUP_REMOVED lines=24> */
[----:B-1----:R-:W4:Y:S04]  /*288f0*/  LDL.LU.64 R250, [R1+0x1d38] ;  /* 0x001d380001fa7983 */ /* 0x002f280000300a00 */
[----:B------:R-:W-:Y:S04]  /*28900*/  LDGSTS.E [R0+0x70000], desc[UR4][R190.64], P0 ;  /* 0x70000000be007fae */ /* 0x000fe80008121844 */
[----:B--2---:R-:W2:Y:S04]  /*28910*/  LDL.LU.64 R242, [R1+0x1d30] ;  /* 0x001d300001f27983 */ /* 0x004ea80000300a00 */
[----:B------:R-:W-:Y:S04]  /*28920*/  LDGSTS.E [R0+0x70400], desc[UR4][R182.64], P0 ;  /* 0x70400000b6007fae */ /* 0x000fe80008121844 */
[----:B---3--:R-:W3:Y:S04]  /*28930*/  LDL.LU.64 R234, [R1+0x1d28] ;  /* 0x001d280001ea7983 */ /* 0x008ee80000300a00 */
[----:B------:R-:W-:Y:S04]  /*28940*/  LDGSTS.E [R0+0x70800], desc[UR4][R174.64], P0 ;  /* 0x70800000ae007fae */ /* 0x000fe80008121844 */
[----:B----4-:R-:W4:Y:S04]  /*28950*/  LDL.LU.64 R22, [R1+0x1d20] ;  /* 0x001d200001167983 */ /* 0x010f280000300a00 */
[----:B------:R-:W-:Y:S04]  /*28960*/  LDGSTS.E [R0+0x70c00], desc[UR4][R166.64], P0 ;  /* 0x70c00000a6007fae */ /* 0x000fe80008121844 */
[----:B------:R-:W2:Y:S04]  /*28970*/  LDL.LU.64 R30, [R1+0x1d18] ;  /* 0x001d1800011e7983 */ /* 0x000ea80000300a00 */
[----:B------:R-:W-:Y:S04]  /*28980*/  LDGSTS.E [R0+0x71000], desc[UR4][R118.64], P0 ;  /* 0x7100000076007fae */ /* 0x000fe80008121844 */
[----:B------:R-:W3:Y:S04]  /*28990*/  LDL.LU.64 R38, [R1+0x1d10] ;  /* 0x001d100001267983 */ /* 0x000ee80000300a00 */
[----:B------:R-:W-:Y:S04]  /*289a0*/  LDGSTS.E [R0+0x71400], desc[UR4][R110.64], P0 ;  /* 0x714000006e007fae */ /* 0x000fe80008121844 */
[----:B------:R-:W4:Y:S04]  /*289b0*/  LDL.LU.64 R46, [R1+0x1d08] ;  /* 0x001d0800012e7983 */ /* 0x000f280000300a00 */
[----:B------:R-:W-:Y:S04]  /*289c0*/  LDGSTS.E [R0+0x71800], desc[UR4][R24.64], P0 ;  /* 0x7180000018007fae */ /* 0x000fe80008121844 */
[----:B------:R-:W2:Y:S04]  /*289d0*/  LDL.LU.64 R54, [R1+0x1d00] ;  /* 0x001d000001367983 */ /* 0x000ea80000300a00 */
        /* <DEDUP_REMOVED lines=17> */
[----:B------:R1:W-:Y:S04]  /*28af0*/  LDGSTS.E [R0+0x74000], desc[UR4][R94.64], P0 ;  /* 0x740000005e007fae */ /* 0x0003e80008121844 */
[----:B------:R-:W2:Y:S04]  /*28b00*/  LDL.LU.64 R182, [R1+0x418] ;  /* 0x0004180001b67983 */ /* 0x000ea80000300a00 */
[----:B------:R1:W-:Y:S04]  /*28b10*/  LDGSTS.E [R0+0x74400], desc[UR4][R102.64], P0 ;  /* 0x7440000066007fae */ /* 0x0003e80008121844 */
[----:B------:R-:W1:Y:S04]  /*28b20*/  LDL.LU.64 R94, [R1+0x3f8] ;  /* 0x0003f800015e7983 */ /* 0x000e680000300a00 */
[----:B------:R-:W-:Y:S04]  /*28b30*/  LDGSTS.E [R0+0x74800], desc[UR4][R120.64], P0 ;  /* 0x7480000078007fae */ /* 0x000fe80008121844 */
[----:B------:R-:W2:Y:S04]  /*28b40*/  LDL.LU.64 R102, [R1+0x3d8] ;  /* 0x0003d80001667983 */ /* 0x000ea80000300a00 */
[----:B------:R-:W2:Y:S04]  /*28b50*/  LDL.LU.64 R110, [R1+0x3b8] ;  /* 0x0003b800016e7983 */ /* 0x000ea80000300a00 */
[----:B------:R-:W2:Y:S04]  /*28b60*/  LDL.LU.64 R118, [R1+0x398] ;  /* 0x0003980001767983 */ /* 0x000ea80000300a00 */
[----:B------:R1:W-:Y:S04]  /*28b70*/  LDGSTS.E [R0+0x74c00], desc[UR4][R126.64], P0 ;  /* 0x74c000007e007fae */ /* 0x0003e80008121844 */
[----:B------:R-:W-:Y:S04]  /*28b80*/  LDGSTS.E [R0+0x75000], desc[UR4][R136.64], P0 ;  /* 0x7500000088007fae */ /* 0x000fe80008121844 */
[----:B------:R1:W-:Y:S04]  /*28b90*/  LDGSTS.E [R0+0x75400], desc[UR4][R134.64], P0 ;  /* 0x7540000086007fae */ /* 0x0003e80008121844 */
[----:B------:R-:W2:Y:S04]  /*28ba0*/  LDL.LU.64 R126, [R1+0x378] ;  /* 0x00037800017e7983 */ /* 0x000ea80000300a00 */
[----:B------:R1:W-:Y:S04]  /*28bb0*/  LDGSTS.E [R0+0x75800], desc[UR4][R142.64], P0 ;  /* 0x758000008e007fae */ /* 0x0003e80008121844 */
[----:B------:R-:W2:Y:S04]  /*28bc0*/  LDL.LU.64 R134, [R1+0x358] ;  /* 0x0003580001867983 */ /* 0x000ea80000300a00 */
[----:B------:R-:W-:Y:S04]  /*28bd0*/  LDGSTS.E [R0+0x75c00], desc[UR4][R160.64], P0 ;  /* 0x75c00000a0007fae */ /* 0x000fe80008121844 */
[----:B------:R-:W2:Y:S04]  /*28be0*/  LDL.LU.64 R142, [R1+0x338] ;  /* 0x00033800018e7983 */ /* 0x000ea80000300a00 */
[----:B------:R-:W-:Y:S04]  /*28bf0*/  LDGSTS.E [R0+0x76000], desc[UR4][R158.64], P0 ;  /* 0x760000009e007fae */ /* 0x000fe80008121844 */
[----:B------:R1:W-:Y:S04]  /*28c00*/  LDGSTS.E [R0+0x76400], desc[UR4][R150.64], P0 ;  /* 0x7640000096007fae */ /* 0x0003e80008121844 */
        /* <DEDUP_REMOVED lines=8> */
[----:B------:R1:W-:Y:S01]  /*28c90*/  LDGSTS.E [R0+0x77c00], desc[UR4][R6.64], P0 ;  /* 0x77c0000006007fae */ /* 0x0003e20008121844 */
[----:B---3--:R-:W-:-:S04]  /*28ca0*/  IMAD.WIDE R216, R2, 0x4, R206 ;  /* 0x0000000402d87825 */ /* 0x008fc800078e02ce */
[C---:B----4-:R-:W-:Y:S01]  /*28cb0*/  IMAD.WIDE R224, R2.reuse, 0x4, R198 ;  /* 0x0000000402e07825 */ /* 0x050fe200078e02c6 */
[----:B------:R-:W-:Y:S03]  /*28cc0*/  LDGSTS.E [R3+0x60100], desc[UR4][R216.64], P0 ;  /* 0x60100000d8037fae */ /* 0x000fe60008121844 */
[C---:B--2---:R-:W-:Y:S01]  /*28cd0*/  IMAD.WIDE R232, R2.reuse, 0x4, R174 ;  /* 0x0000000402e87825 */ /* 0x044fe200078e02ae */
[----:B------:R-:W-:Y:S04]  /*28ce0*/  LDGSTS.E [R3+0x60500], desc[UR4][R224.64], P0 ;  /* 0x60500000e0037fae */ /* 0x000fe80008121844 */
[----:B------:R-:W2:Y:S01]  /*28cf0*/  LDL.LU.64 R174, [R1+0x2b8] ;  /* 0x0002b80001ae7983 */ /* 0x000ea20000300a00 */
[----:B------:R-:W-:-:S03]  /*28d00*/  IMAD.WIDE R240, R2, 0x4, R190 ;  /* 0x0000000402f07825 */ /* 0x000fc600078e02be */
[----:B------:R-:W-:Y:S01]  /*28d10*/  LDGSTS.E [R3+0x60900], desc[UR4][R232.64], P0 ;  /* 0x60900000e8037fae */ /* 0x000fe20008121844 */
[----:B------:R-:W-:-:S03]  /*28d20*/  IMAD.WIDE R248, R2, 0x4, R182 ;  /* 0x0000000402f87825 */ /* 0x000fc600078e02b6 */
[----:B------:R-:W-:Y:S04]  /*28d30*/  LDGSTS.E [R3+0x60d00], desc[UR4][R240.64], P0 ;  /* 0x60d00000f0037fae */ /* 0x000fe80008121844 */
[----:B------:R-:W3:Y:S01]  /*28d40*/  LDL.LU.64 R182, [R1+0x298] ;  /* 0x0002980001b67983 */ /* 0x000ee20000300a00 */
[----:B-1----:R-:W-:-:S03]  /*28d50*/  IMAD.WIDE R94, R2, 0x4, R94 ;  /* 0x00000004025e7825 */ /* 0x002fc600078e025e */
[----:B------:R-:W4:Y:S04]  /*28d60*/  LDL.LU.64 R190, [R1+0x278] ;  /* 0x0002780001be7983 */ /* 0x000f280000300a00 */
[----:B------:R1:W-:Y:S01]  /*28d70*/  STL.64 [R1+0x1008], R94 ;  /* 0x0010085e01007387 */ /* 0x0003e20000100a00 */
[----:B------:R-:W-:-:S03]  /*28d80*/  IMAD.WIDE R102, R2, 0x4, R102 ;  /* 0x0000000402667825 */ /* 0x000fc600078e0266 */
[----:B------:R-:W4:Y:S01]  /*28d90*/  LDL.LU.64 R198, [R1+0x258] ;  /* 0x0002580001c67983 */ /* 0x000f220000300a00 */
[----:B------:R-:W-:-:S03]  /*28da0*/  IMAD.WIDE R110, R2, 0x4, R110 ;  /* 0x00000004026e7825 */ /* 0x000fc600078e026e */
[----:B------:R1:W-:Y:S01]  /*28db0*/  STL.64 [R1+0x1020], R102 ;  /* 0x0010206601007387 */ /* 0x0003e20000100a00 */
[----:B------:R-:W-:-:S03]  /*28dc0*/  IMAD.WIDE R118, R2, 0x4, R118 ;  /* 0x0000000402767825 */ /* 0x000fc600078e0276 */
[----:B------:R1:W-:Y:S04]  /*28dd0*/  STL.64 [R1+0x1520], R110 ;  /* 0x0015206e01007387 */ /* 0x0003e80000100a00 */
[----:B------:R-:W4:Y:S04]  /*28de0*/  LDL.LU.64 R206, [R1+0x238] ;  /* 0x0002380001ce7983 */ /* 0x000f280000300a00 */
[----:B------:R-:W4:Y:S04]  /*28df0*/  LDL.LU.64 R214, [R1+0x218] ;  /* 0x0002180001d67983 */ /* 0x000f280000300a00 */
[----:B------:R1:W-:Y:S01]  /*28e00*/  STL.64 [R1+0x1540], R118 ;  /* 0x0015407601007387 */ /* 0x0003e20000100a00 */
[----:B------:R-:W-:-:S03]  /*28e10*/  IMAD.WIDE R126, R2, 0x4, R126 ;  /* 0x00000004027e7825 */ /* 0x000fc600078e027e */
[----:B------:R-:W4:Y:S04]  /*28e20*/  LDL.LU.64 R222, [R1+0x1f8] ;  /* 0x0001f80001de7983 */ /* 0x000f280000300a00 */
[----:B------:R-:W4:Y:S01]  /*28e30*/  LDL.LU.64 R230, [R1+0x1d8] ;  /* 0x0001d80001e67983 */ /* 0x000f220000300a00 */
[----:B------:R-:W-:-:S03]  /*28e40*/  IMAD.WIDE R134, R2, 0x4, R134 ;  /* 0x0000000402867825 */ /* 0x000fc600078e0286 */
[----:B------:R1:W-:Y:S04]  /*28e50*/  STL.64 [R1+0x1560], R126 ;  /* 0x0015607e01007387 */ /* 0x0003e80000100a00 */
[----:B------:R-:W4:Y:S01]  /*28e60*/  LDL.LU.64 R6, [R1+0x1b8] ;  /* 0x0001b80001067983 */ /* 0x000f220000300a00 */
[----:B------:R-:W-:-:S03]  /*28e70*/  IMAD.WIDE R142, R2, 0x4, R142 ;  /* 0x00000004028e7825 */ /* 0x000fc600078e028e */
[----:B------:R-:W4:Y:S04]  /*28e80*/  LDL.LU.64 R64, [R1+0x198] ;  /* 0x0001980001407983 */ /* 0x000f280000300a00 */
[----:B------:R1:W-:Y:S04]  /*28e90*/  STL.64 [R1+0x1580], R134 ;  /* 0x0015808601007387 */ /* 0x0003e80000100a00 */
[----:B------:R-:W4:Y:S04]  /*28ea0*/  LDL.LU.64 R56, [R1+0x178] ;  /* 0x0001780001387983 */ /* 0x000f280000300a00 */
[----:B------:R-:W4:Y:S04]  /*28eb0*/  LDL.LU.64 R48, [R1+0x158] ;  /* 0x0001580001307983 */ /* 0x000f280000300a00 */
[----:B------:R1:W-:Y:S01]  /*28ec0*/  STL.64 [R1+0x15a0], R142 ;  /* 0x0015a08e01007387 */ /* 0x0003e20000100a00 */
[----:B------:R-:W-:-:S03]  /*28ed0*/  IMAD.WIDE R150, R2, 0x4, R150 ;  /* 0x0000000402967825 */ /* 0x000fc600078e0296 */
[----:B------:R-:W4:Y:S01]  /*28ee0*/  LDL.LU.64 R40, [R1+0x138] ;  /* 0x0001380001287983 */ /* 0x000f220000300a00 */
[----:B------:R-:W-:-:S03]  /*28ef0*/  IMAD.WIDE R158, R2, 0x4, R158 ;  /* 0x00000004029e7825 */ /* 0x000fc600078e029e */
[----:B------:R-:W4:Y:S01]  /*28f00*/  LDL.LU.64 R32, [R1+0x118] ;  /* 0x0001180001207983 */ /* 0x000f220000300a00 */
[----:B------:R-:W-:-:S03]  /*28f10*/  IMAD.WIDE R166, R2, 0x4, R166 ;  /* 0x0000000402a67825 */ /* 0x000fc600078e02a6 */
        /* <DEDUP_REMOVED lines=9> */
[----:B------:R-:W-:-:S03]  /*28fb0*/  IMAD.WIDE R120, R2, 0x4, R246 ;  /* 0x0000000402787825 */ /* 0x000fc600078e02f6 */
[----:B------:R-:W-:Y:S01]  /*28fc0*/  LDGSTS.E [R3+0x61100], desc[UR4][R248.64], P0 ;  /* 0x61100000f8037fae */ /* 0x000fe20008121844 */
        /* <DEDUP_REMOVED lines=20> */
[----:B------:R-:W-:-:S04]  /*29110*/  IMAD.WIDE R90, R2, 0x4, R90 ;  /* 0x00000004025a7825 */ /* 0x000fc800078e025a */
[----:B------:R-:W-:-:S04]  /*29120*/  IMAD.WIDE R98, R2, 0x4, R98 ;  /* 0x0000000402627825 */ /* 0x000fc800078e0262 */
[----:B------:R-:W-:-:S04]  /*29130*/  IMAD.WIDE R104, R2, 0x4, R106 ;  /* 0x0000000402687825 */ /* 0x000fc800078e026a */
[----:B------:R-:W-:-:S04]  /*29140*/  IMAD.WIDE R96, R2, 0x4, R114 ;  /* 0x0000000402607825 */ /* 0x000fc800078e0272 */
[----:B------:R-:W-:-:S04]  /*29150*/  IMAD.WIDE R88, R2, 0x4, R130 ;  /* 0x0000000402587825 */ /* 0x000fc800078e0282 */
[----:B------:R-:W-:-:S04]  /*29160*/  IMAD.WIDE R80, R2, 0x4, R138 ;  /* 0x0000000402507825 */ /* 0x000fc800078e028a */
[----:B------:R-:W-:-:S04]  /*29170*/  IMAD.WIDE R72, R2, 0x4, R146 ;  /* 0x0000000402487825 */ /* 0x000fc800078e0292 */
[----:B--2---:R-:W-:-:S05]  /*29180*/  IMAD.WIDE R174, R2, 0x4, R174 ;  /* 0x0000000402ae7825 */ /* 0x004fca00078e02ae */
[----:B------:R2:W-:Y:S04]  /*29190*/  STL.64 [R1+0x1620], R174 ;  /* 0x001620ae01007387 */ /* 0x0005e80000100a00 */
[----:B------:R-:W-:Y:S01]  /*291a0*/  LDGSTS.E [R3+0x63d00], desc[UR4][R174.64], P0 ;  /* 0x63d00000ae037fae */ /* 0x000fe20008121844 */
[----:B---3--:R-:W-:-:S04]  /*291b0*/  IMAD.WIDE R182, R2, 0x4, R182 ;  /* 0x0000000402b67825 */ /* 0x008fc800078e02b6 */
[C---:B----4-:R-:W-:Y:S01]  /*291c0*/  IMAD.WIDE R190, R2.reuse, 0x4, R190 ;  /* 0x0000000402be7825 */ /* 0x050fe200078e02be */
[----:B------:R3:W-:Y:S03]  /*291d0*/  STL.64 [R1+0x1640], R182 ;  /* 0x001640b601007387 */ /* 0x0007e60000100a00 */
        /* <DEDUP_REMOVED lines=37> */
[----:B------:R4:W-:Y:S04]  /*29430*/  STL.64 [R1+0x19f0], R120 ;  /* 0x0019f07801007387 */ /* 0x0009e80000100a00 */
[----:B------:R4:W-:Y:S04]  /*29440*/  STL.64 [R1+0x1a00], R112 ;  /* 0x001a007001007387 */ /* 0x0009e80000100a00 */
[----:B------:R-:W-:Y:S04]  /*29450*/  STL.64 [R1+0x1a10], R12 ;  /* 0x001a100c01007387 */ /* 0x000fe80000100a00 */
[----:B------:R-:W-:Y:S04]  /*29460*/  STL.64 [R1+0x1a20], R26 ;  /* 0x001a201a01007387 */ /* 0x000fe80000100a00 */
[----:B------:R-:W-:Y:S04]  /*29470*/  STL.64 [R1+0x1a30], R34 ;  /* 0x001a302201007387 */ /* 0x000fe80000100a00 */
[----:B------:R-:W-:Y:S04]  /*29480*/  STL.64 [R1+0x1a40], R42 ;  /* 0x001a402a01007387 */ /* 0x000fe80000100a00 */
[----:B------:R-:W-:Y:S01]  /*29490*/  STL.64 [R1+0x1a50], R50 ;  /* 0x001a503201007387 */ /* 0x000fe20000100a00 */
[----:B------:R-:W-:-:S03]  /*294a0*/  IMAD.WIDE R18, R2, 0x4, R122 ;  /* 0x0000000402127825 */ /* 0x000fc600078e027a */
[----:B------:R-:W-:Y:S04]  /*294b0*/  STL.64 [R1+0x1a60], R58 ;  /* 0x001a603a01007387 */ /* 0x000fe80000100a00 */
[----:B------:R-:W-:Y:S04]  /*294c0*/  STL.64 [R1+0x1a68], R66 ;  /* 0x001a684201007387 */ /* 0x000fe80000100a00 */
[----:B------:R-:W-:Y:S04]  /*294d0*/  STL.64 [R1+0x1a70], R74 ;  /* 0x001a704a01007387 */ /* 0x000fe80000100a00 */
        /* <DEDUP_REMOVED lines=13> */
[----:B------:R-:W-:-:S03]  /*295b0*/  IMAD.WIDE R8, R2, 0x4, R202 ;  /* 0x0000000402087825 */ /* 0x000fc600078e02ca */
[----:B------:R4:W-:Y:S04]  /*295c0*/  STL.64 [R1+0x1ab0], R80 ;  /* 0x001ab05001007387 */ /* 0x0009e80000100a00 */
[----:B------:R-:W-:Y:S01]  /*295d0*/  LDGSTS.E [R3+0x64900], desc[UR4][R198.64], P0 ;  /* 0x64900000c6037fae */ /* 0x000fe20008121844 */
        /* <DEDUP_REMOVED lines=8> */
[----:B------:R-:W-:Y:S04]  /*29660*/  LDGSTS.E [R3+0x65500], desc[UR4][R222.64], P0 ;  /* 0x65500000de037fae */ /* 0x000fe80008121844 */
        /* <DEDUP_REMOVED lines=13> */
[----:B------:R4:W-:Y:S04]  /*29740*/  LDGSTS.E [R3+0x67100], desc[UR4][R176.64], P0 ;  /* 0x67100000b0037fae */ /* 0x0009e80008121844 */
[----:B------:R4:W-:Y:S04]  /*29750*/  STL.64 [R1+0x1b50], R16 ;  /* 0x001b501001007387 */ /* 0x0009e80000100a00 */
[----:B------:R4:W-:Y:S04]  /*29760*/  LDGSTS.E [R3+0x67500], desc[UR4][R168.64], P0 ;  /* 0x67500000a8037fae */ /* 0x0009e80008121844 */
[----:B-1----:R-:W4:Y:S04]  /*29770*/  LDL.LU.64 R94, [R1+0x1cd8] ;  /* 0x001cd800015e7983 */ /* 0x002f280000300a00 */
        /* <DEDUP_REMOVED lines=37> */
[----:B------:R-:W-:Y:S04]  /*299d0*/  LDGSTS.E [R3+0x74500], desc[UR4][R96.64], P0 ;  /* 0x7450000060037fae */ /* 0x000fe80008121844 */
[----:B------:R-:W4:Y:S04]  /*299e0*/  LDL.LU.64 R120, [R1+0x490] ;  /* 0x0004900001787983 */ /* 0x000f280000300a00 */
[----:B------:R-:W-:Y:S04]  /*299f0*/  LDGSTS.E [R3+0x74900], desc[UR4][R18.64], P0 ;  /* 0x7490000012037fae */ /* 0x000fe80008121844 */
[----:B------:R-:W2:Y:S04]  /*29a00*/  LDL.LU.64 R112, [R1+0x470] ;  /* 0x0004700001707983 */ /* 0x000ea80000300a00 */
[----:B------:R-:W-:Y:S04]  /*29a10*/  LDGSTS.E [R3+0x74d00], desc[UR4][R88.64], P0 ;  /* 0x74d0000058037fae */ /* 0x000fe80008121844 */
[----:B------:R-:W3:Y:S04]  /*29a20*/  LDL.LU.64 R18, [R1+0x450] ;  /* 0x0004500001127983 */ /* 0x000ee80000300a00 */
        /* <DEDUP_REMOVED lines=17> */
[----:B------:R1:W-:Y:S04]  /*29b40*/  LDGSTS.E [R3+0x77100], desc[UR4][R8.64], P0 ;  /* 0x7710000008037fae */ /* 0x0003e80008121844 */
[----:B------:R-:W4:Y:S04]  /*29b50*/  LDL.LU.64 R32, [R1+0x310] ;  /* 0x0003100001207983 */ /* 0x000f280000300a00 */
[----:B------:R-:W4:Y:S04]  /*29b60*/  LDL.LU.64 R24, [R1+0x2f0] ;  /* 0x0002f00001187983 */ /* 0x000f280000300a00 */
[----:B------:R-:W1:Y:S04]  /*29b70*/  LDL.LU.64 R8, [R1+0x2d0] ;  /* 0x0002d00001087983 */ /* 0x000e680000300a00 */
[----:B------:R1:W-:Y:S04]  /*29b80*/  LDGSTS.E [R3+0x77500], desc[UR4][R10.64], P0 ;  /* 0x775000000a037fae */ /* 0x0003e80008121844 */
[----:B------:R1:W-:Y:S04]  /*29b90*/  LDGSTS.E [R3+0x77900], desc[UR4][R14.64], P0 ;  /* 0x779000000e037fae */ /* 0x0003e80008121844 */
[----:B------:R1:W-:Y:S04]  /*29ba0*/  LDGSTS.E [R3+0x77d00], desc[UR4][R16.64], P0 ;  /* 0x77d0000010037fae */ /* 0x0003e80008121844 */
[----:B------:R-:W4:Y:S04]  /*29bb0*/  LDL.LU.64 R10, [R1+0x2b0] ;  /* 0x0002b000010a7983 */ /* 0x000f280000300a00 */
[----:B------:R-:W4:Y:S04]  /*29bc0*/  LDL.LU.64 R14, [R1+0x290] ;  /* 0x00029000010e7983 */ /* 0x000f280000300a00 */
[----:B------:R-:W4:Y:S01]  /*29bd0*/  LDL.LU.64 R16, [R1+0x270] ;  /* 0x0002700001107983 */ /* 0x000f220000300a00 */
[----:B---3--:R-:W-:-:S03]  /*29be0*/  IMAD.WIDE R176, R2, 0x4, R18 ;  /* 0x0000000402b07825 */ /* 0x008fc600078e0212 */
[----:B------:R-:W3:Y:S01]  /*29bf0*/  LDL.LU.64 R18, [R1+0x250] ;  /* 0x0002500001127983 */ /* 0x000ee20000300a00 */
[----:B--2---:R-:W-:-:S03]  /*29c00*/  IMAD.WIDE R168, R2, 0x4, R112 ;  /* 0x0000000402a87825 */ /* 0x004fc600078e0270 */
[----:B------:R-:W2:Y:S01]  /*29c10*/  LDL.LU.64 R112, [R1+0x230] ;  /* 0x0002300001707983 */ /* 0x000ea20000300a00 */
[----:B----4-:R-:W-:-:S03]  /*29c20*/  IMAD.WIDE R178, R2, 0x4, R104 ;  /* 0x0000000402b27825 */ /* 0x010fc600078e0268 */
        /* <DEDUP_REMOVED lines=21> */
[----:B-1----:R-:W-:-:S04]  /*29d80*/  IMAD.WIDE R8, R2, 0x4, R8 ;  /* 0x0000000402087825 */ /* 0x002fc800078e0208 */
[C---:B------:R-:W-:Y:S02]  /*29d90*/  IMAD.WIDE R202, R2.reuse, 0x4, R10 ;  /* 0x0000000402ca7825 */ /* 0x040fe400078e020a */
[----:B------:R-:W4:Y:S02]  /*29da0*/  LDL.LU.64 R10, [R1+0xb0] ;  /* 0x0000b000010a7983 */ /* 0x000f240000300a00 */
[C---:B------:R-:W-:Y:S02]  /*29db0*/  IMAD.WIDE R186, R2.reuse, 0x4, R14 ;  /* 0x0000000402ba7825 */ /* 0x040fe400078e020e */
[----:B------:R-:W4:Y:S02]  /*29dc0*/  LDL.LU.64 R14, [R1+0x90] ;  /* 0x00009000010e7983 */ /* 0x000f240000300a00 */
[C---:B------:R-:W-:Y:S02]  /*29dd0*/  IMAD.WIDE R170, R2.reuse, 0x4, R16 ;  /* 0x0000000402aa7825 */ /* 0x040fe400078e0210 */
[----:B------:R1:W-:Y:S04]  /*29de0*/  STL.64 [R1+0x1000], R8 ;  /* 0x0010000801007387 */ /* 0x0003e80000100a00 */
[----:B------:R-:W4:Y:S01]  /*29df0*/  LDL.LU.64 R16, [R1+0x70] ;  /* 0x0000700001107983 */ /* 0x000f220000300a00 */
[----:B---3--:R-:W-:-:S03]  /*29e00*/  IMAD.WIDE R160, R2, 0x4, R18 ;  /* 0x0000000402a07825 */ /* 0x008fc600078e0212 */
[----:B------:R-:W3:Y:S01]  /*29e10*/  LDL.LU.64 R18, [R1] ;  /* 0x0000000001127983 */ /* 0x000ee20000300a00 */
[----:B--2---:R-:W-:-:S03]  /*29e20*/  IMAD.WIDE R154, R2, 0x4, R112 ;  /* 0x00000004029a7825 */ /* 0x004fc600078e0270 */
[----:B------:R-:W-:Y:S01]  /*29e30*/  STL.64 [R1+0x1018], R202 ;  /* 0x001018ca01007387 */ /* 0x000fe20000100a00 */
[----:B----4-:R-:W-:-:S03]  /*29e40*/  IMAD.WIDE R152, R2, 0x4, R104 ;  /* 0x0000000402987825 */ /* 0x010fc600078e0268 */
[----:B------:R-:W-:Y:S01]  /*29e50*/  STL.64 [R1+0x1648], R186 ;  /* 0x001648ba01007387 */ /* 0x000fe20000100a00 */
[----:B------:R-:W-:-:S03]  /*29e60*/  IMAD.WIDE R146, R2, 0x4, R96 ;  /* 0x0000000402927825 */ /* 0x000fc600078e0260 */
[----:B------:R-:W-:Y:S01]  /*29e70*/  STL.64 [R1+0x1668], R170 ;  /* 0x001668aa01007387 */ /* 0x000fe20000100a00 */
[----:B------:R-:W-:-:S03]  /*29e80*/  IMAD.WIDE R144, R2, 0x4, R88 ;  /* 0x0000000402907825 */ /* 0x000fc600078e0258 */
[----:B------:R-:W-:Y:S01]  /*29e90*/  STL.64 [R1+0x1688], R160 ;  /* 0x001688a001007387 */ /* 0x000fe20000100a00 */
[----:B------:R-:W-:-:S03]  /*29ea0*/  IMAD.WIDE R162, R2, 0x4, R120 ;  /* 0x0000000402a27825 */ /* 0x000fc600078e0278 */
[----:B------:R-:W-:Y:S04]  /*29eb0*/  STL.64 [R1+0x16a8], R154 ;  /* 0x0016a89a01007387 */ /* 0x000fe80000100a00 */
        /* <DEDUP_REMOVED lines=9> */
[----:B------:R-:W-:Y:S01]  /*29f50*/  LDGSTS.E [R5+0x60200], desc[UR4][R162.64], P0 ;  /* 0x60200000a2057fae */ /* 0x000fe20008121844 */
[----:B------:R-:W-:-:S03]  /*29f60*/  IMAD.WIDE R128, R2, 0x4, R56 ;  /* 0x0000000402807825 */ /* 0x000fc600078e0238 */
[----:B------:R-:W-:Y:S01]  /*29f70*/  LDGSTS.E [R5+0x60600], desc[UR4][R168.64], P0 ;  /* 0x60600000a8057fae */ /* 0x000fe20008121844 */
[----:B------:R-:W-:-:S04]  /*29f80*/  IMAD.WIDE R122, R2, 0x4, R48 ;  /* 0x00000004027a7825 */ /* 0x000fc800078e0230 */
[C---:B------:R-:W-:Y:S01]  /*29f90*/  IMAD.WIDE R120, R2.reuse, 0x4, R40 ;  /* 0x0000000402787825 */ /* 0x040fe200078e0228 */
[----:B------:R-:W-:Y:S04]  /*29fa0*/  STL.64 [R1+0x1788], R128 ;  /* 0x0017888001007387 */ /* 0x000fe80000100a00 */
[----:B------:R-:W-:Y:S01]  /*29fb0*/  STL.64 [R1+0x17a8], R122 ;  /* 0x0017a87a01007387 */ /* 0x000fe20000100a00 */
[----:B------:R-:W-:-:S03]  /*29fc0*/  IMAD.WIDE R90, R2, 0x4, R244 ;  /* 0x00000004025a7825 */ /* 0x000fc600078e02f4 */
[----:B------:R-:W-:Y:S01]  /*29fd0*/  LDGSTS.E [R5+0x60a00], desc[UR4][R176.64], P0 ;  /* 0x60a00000b0057fae */ /* 0x000fe20008121844 */
[----:B------:R-:W-:-:S03]  /*29fe0*/  IMAD.WIDE R114, R2, 0x4, R32 ;  /* 0x0000000402727825 */ /* 0x000fc600078e0220 */
[----:B------:R-:W-:Y:S01]  /*29ff0*/  STL.64 [R1+0x17c8], R120 ;  /* 0x0017c87801007387 */ /* 0x000fe20000100a00 */
[----:B------:R-:W-:-:S03]  /*2a000*/  IMAD.WIDE R112, R2, 0x4, R24 ;  /* 0x0000000402707825 */ /* 0x000fc600078e0218 */
[----:B------:R-:W-:Y:S04]  /*2a010*/  LDGSTS.E [R5+0x60e00], desc[UR4][R178.64], P0 ;  /* 0x60e00000b2057fae */ /* 0x000fe80008121844 */
[----:B------:R-:W-:Y:S01]  /*2a020*/  STL.64 [R1+0x17e8], R114 ;  /* 0x0017e87201007387 */ /* 0x000fe20000100a00 */
[----:B------:R-:W-:-:S03]  /*2a030*/  IMAD.WIDE R88, R2, 0x4, R236 ;  /* 0x0000000402587825 */ /* 0x000fc600078e02ec */
[----:B------:R-:W-:Y:S01]  /*2a040*/  LDGSTS.E [R5+0x61200], desc[UR4][R184.64], P0 ;  /* 0x61200000b8057fae */ /* 0x000fe20008121844 */
[----:B------:R-:W-:-:S03]  /*2a050*/  IMAD.WIDE R20, R2, 0x4, R20 ;  /* 0x0000000402147825 */ /* 0x000fc600078e0214 */
[----:B------:R-:W-:Y:S01]  /*2a060*/  STL.64 [R1+0x1808], R112 ;  /* 0x0018087001007387 */ /* 0x000fe20000100a00 */
[----:B------:R-:W-:-:S03]  /*2a070*/  IMAD.WIDE R28, R2, 0x4, R28 ;  /* 0x00000004021c7825 */ /* 0x000fc600078e021c */
[----:B------:R-:W-:Y:S01]  /*2a080*/  LDGSTS.E [R5+0x61600], desc[UR4][R192.64], P0 ;  /* 0x61600000c0057fae */ /* 0x000fe20008121844 */
[----:B------:R-:W-:-:S03]  /*2a090*/  IMAD.WIDE R106, R2, 0x4, R10 ;  /* 0x00000004026a7825 */ /* 0x000fc600078e020a */
[----:B------:R-:W-:Y:S01]  /*2a0a0*/  LDGSTS.E [R5+0x61a00], desc[UR4][R194.64], P0 ;  /* 0x61a00000c2057fae */ /* 0x000fe20008121844 */
[----:B------:R-:W-:-:S03]  /*2a0b0*/  IMAD.WIDE R104, R2, 0x4, R14 ;  /* 0x0000000402687825 */ /* 0x000fc600078e020e */
[----:B------:R-:W-:Y:S01]  /*2a0c0*/  STL.64 [R1+0x1828], R106 ;  /* 0x0018286a01007387 */ /* 0x000fe20000100a00 */
[----:B------:R-:W-:-:S03]  /*2a0d0*/  IMAD.WIDE R98, R2, 0x4, R16 ;  /* 0x0000000402627825 */ /* 0x000fc600078e0210 */
[----:B------:R-:W-:Y:S04]  /*2a0e0*/  STL.64 [R1+0x18e8], R104 ;  /* 0x0018e86801007387 */ /* 0x000fe80000100a00 */
        /* <DEDUP_REMOVED lines=52> */
[----:B---3--:R-:W-:-:S05]  /*2a430*/  IMAD.WIDE R96, R2, 0x4, R18 ;  /* 0x0000000402607825 */ /* 0x008fca00078e0212 */
[----:B------:R-:W-:Y:S04]  /*2a440*/  STL.64 [R1+0x18f8], R96 ;  /* 0x0018f86001007387 */ /* 0x000fe80000100a00 */
[----:B------:R-:W-:Y:S04]  /*2a450*/  STL.64 [R1+0x1900], R90 ;  /* 0x0019005a01007387 */ /* 0x000fe80000100a00 */
[----:B------:R-:W-:Y:S04]  /*2a460*/  STL.64 [R1+0x1908], R88 ;  /* 0x0019085801007387 */ /* 0x000fe80000100a00 */
[----:B------:R-:W-:Y:S04]  /*2a470*/  STL.64 [R1+0x1918], R20 ;  /* 0x0019181401007387 */ /* 0x000fe80000100a00 */
[----:B------:R-:W-:Y:S04]  /*2a480*/  STL.64 [R1+0x1928], R28 ;  /* 0x0019281c01007387 */ /* 0x000fe80000100a00 */
[----:B------:R2:W-:Y:S04]  /*2a490*/  STL.64 [R1+0x1938], R10 ;  /* 0x0019380a01007387 */ /* 0x0005e80000100a00 */
[----:B------:R3:W-:Y:S04]  /*2a4a0*/  STL.64 [R1+0x1948], R24 ;  /* 0x0019481801007387 */ /* 0x0007e80000100a00 */
        /* <DEDUP_REMOVED lines=21> */
[----:B------:R4:W-:Y:S04]  /*2a600*/  STL.64 [R1+0x1a28], R16 ;  /* 0x001a281001007387 */ /* 0x0009e80000100a00 */
[----:B------:R-:W-:Y:S04]  /*2a610*/  LDGSTS.E [R5+0x70e00], desc[UR4][R90.64], P0 ;  /* 0x70e000005a057fae */ /* 0x000fe80008121844 */
[----:B------:R4:W-:Y:S04]  /*2a620*/  STL.64 [R1+0x1a38], R18 ;  /* 0x001a381201007387 */ /* 0x0009e80000100a00 */
[----:B------:R-:W-:Y:S04]  /*2a630*/  LDGSTS.E [R5+0x71200], desc[UR4][R88.64], P0 ;  /* 0x7120000058057fae */ /* 0x000fe80008121844 */
[----:B------:R-:W-:Y:S04]  /*2a640*/  STL.64 [R1+0x1a48], R26 ;  /* 0x001a481a01007387 */ /* 0x000fe80000100a00 */
[----:B------:R-:W-:Y:S04]  /*2a650*/  LDGSTS.E [R5+0x71600], desc[UR4][R20.64], P0 ;  /* 0x7160000014057fae */ /* 0x000fe80008121844 */
[----:B------:R4:W-:Y:S04]  /*2a660*/  STL.64 [R1+0x1a58], R12 ;  /* 0x001a580c01007387 */ /* 0x0009e80000100a00 */
[----:B------:R-:W-:Y:S04]  /*2a670*/  LDGSTS.E [R5+0x71a00], desc[UR4][R28.64], P0 ;  /* 0x71a000001c057fae */ /* 0x000fe80008121844 */
[----:B-1----:R-:W5:Y:S04]  /*2a680*/  LDL.LU.64 R8, [R1+0x1c40] ;  /* 0x001c400001087983 */ /* 0x002f680000300a00 */
[----:B------:R-:W-:Y:S04]  /*2a690*/  LDGSTS.E [R5+0x71e00], desc[UR4][R10.64], P0 ;  /* 0x71e000000a057fae */ /* 0x000fe80008121844 */
[----:B------:R-:W-:Y:S04]  /*2a6a0*/  LDGSTS.E [R5+0x72200], desc[UR4][R24.64], P0 ;  /* 0x7220000018057fae */ /* 0x000fe80008121844 */
[----:B------:R-:W-:Y:S04]  /*2a6b0*/  LDGSTS.E [R5+0x72600], desc[UR4][R14.64], P0 ;  /* 0x726000000e057fae */ /* 0x000fe80008121844 */
[----:B--2---:R-:W2:Y:S04]  /*2a6c0*/  LDL.LU.64 R10, [R1+0x488] ;  /* 0x00048800010a7983 */ /* 0x004ea80000300a00 */
[----:B---3--:R-:W3:Y:S04]  /*2a6d0*/  LDL.LU.64 R24, [R1+0x468] ;  /* 0x0004680001187983 */ /* 0x008ee80000300a00 */
        /* <DEDUP_REMOVED lines=18> */
[----:B----4-:R-:W4:Y:S04]  /*2a800*/  LDL.LU.64 R14, [R1+0x448] ;  /* 0x00044800010e7983 */ /* 0x010f280000300a00 */
[----:B------:R-:W-:Y:S04]  /*2a810*/  LDGSTS.E [R5+0x77200], desc[UR4][R16.64], P0 ;  /* 0x7720000010057fae */ /* 0x000fe80008121844 */
[----:B------:R-:W-:Y:S04]  /*2a820*/  LDGSTS.E [R5+0x77600], desc[UR4][R18.64], P0 ;  /* 0x7760000012057fae */ /* 0x000fe80008121844 */
[----:B------:R-:W-:Y:S04]  /*2a830*/  LDGSTS.E [R5+0x77a00], desc[UR4][R26.64], P0 ;  /* 0x77a000001a057fae */ /* 0x000fe80008121844 */
[----:B------:R-:W4:Y:S04]  /*2a840*/  LDL.LU.64 R16, [R1+0x428] ;  /* 0x0004280001107983 */ /* 0x000f280000300a00 */
[----:B------:R-:W4:Y:S04]  /*2a850*/  LDL.LU.64 R18, [R1+0x408] ;  /* 0x0004080001127983 */ /* 0x000f280000300a00 */
[----:B------:R-:W2:Y:S04]  /*2a860*/  LDL.LU.64 R48, [R1+0x3e8] ;  /* 0x0003e80001307983 */ /* 0x000ea80000300a00 */
[----:B------:R3:W-:Y:S04]  /*2a870*/  LDGSTS.E [R5+0x77e00], desc[UR4][R12.64], P0 ;  /* 0x77e000000c057fae */ /* 0x0007e80008121844 */
[----:B------:R-:W4:Y:S04]  /*2a880*/  LDL.LU.64 R40, [R1+0x3c8] ;  /* 0x0003c80001287983 */ /* 0x000f280000300a00 */
[----:B------:R-:W4:Y:S01]  /*2a890*/  LDL.LU.64 R32, [R1+0x3a8] ;  /* 0x0003a80001207983 */ /* 0x000f220000300a00 */
[----:B---3--:R-:W-:-:S03]  /*2a8a0*/  IMAD.WIDE R12, R2, 0x4, R24 ;  /* 0x00000004020c7825 */ /* 0x008fc600078e0218 */
[----:B------:R-:W3:Y:S04]  /*2a8b0*/  LDL.LU.64 R24, [R1+0x388] ;  /* 0x0003880001187983 */ /* 0x000ee80000300a00 */
        /* <DEDUP_REMOVED lines=20> */
[----:B------:R-:W3:Y:S01]  /*2aa00*/  LDL.LU.64 R56, [R1+0xe8] ;  /* 0x0000e80001387983 */ /* 0x000ee20000300a00 */
[----:B--2---:R-:W-:-:S03]  /*2aa10*/  IMAD.WIDE R20, R2, 0x4, R48 ;  /* 0x0000000402147825 */ /* 0x004fc600078e0230 */
[----:B------:R-:W2:Y:S01]  /*2aa20*/  LDL.LU.64 R48, [R1+0xc8] ;  /* 0x0000c80001307983 */ /* 0x000ea20000300a00 */
[----:B----4-:R-:W-:-:S03]  /*2aa30*/  IMAD.WIDE R152, R2, 0x4, R40 ;  /* 0x0000000402987825 */ /* 0x010fc600078e0228 */
[----:B------:R-:W4:Y:S01]  /*2aa40*/  LDL.LU.64 R40, [R1+0xa8] ;  /* 0x0000a80001287983 */ /* 0x000f220000300a00 */
[----:B------:R-:W-:-:S03]  /*2aa50*/  IMAD.WIDE R154, R2, 0x4, R32 ;  /* 0x00000004029a7825 */ /* 0x000fc600078e0220 */
[----:B------:R-:W4:Y:S01]  /*2aa60*/  LDL.LU.64 R32, [R1+0x88] ;  /* 0x0000880001207983 */ /* 0x000f220000300a00 */
[----:B---3--:R-:W-:-:S03]  /*2aa70*/  IMAD.WIDE R156, R2, 0x4, R24 ;  /* 0x00000004029c7825 */ /* 0x008fc600078e0218 */
[----:B------:R-:W3:Y:S01]  /*2aa80*/  LDL.LU.64 R24, [R1+0x68] ;  /* 0x0000680001187983 */ /* 0x000ee20000300a00 */
        /* <DEDUP_REMOVED lines=13> */
[----:B------:R-:W-:Y:S03]  /*2ab60*/  STL.64 [R1+0x1010], R82 ;  /* 0x0010105201007387 */ /* 0x000fe60000100a00 */
        /* <DEDUP_REMOVED lines=10> */
[----:B--2---:R-:W-:-:S04]  /*2ac10*/  IMAD.WIDE R66, R2, 0x4, R48 ;  /* 0x0000000402427825 */ /* 0x004fc800078e0230 */
[C---:B----4-:R-:W-:Y:S01]  /*2ac20*/  IMAD.WIDE R64, R2.reuse, 0x4, R40 ;  /* 0x0000000402407825 */ /* 0x050fe200078e0228 */
[----:B------:R-:W-:Y:S03]  /*2ac30*/  STL.64 [R1+0x1810], R66 ;  /* 0x0018104201007387 */ /* 0x000fe60000100a00 */
[C---:B------:R-:W-:Y:S01]  /*2ac40*/  IMAD.WIDE R60, R2.reuse, 0x4, R32 ;  /* 0x00000004023c7825 */ /* 0x040fe200078e0220 */
[----:B------:R-:W-:Y:S04]  /*2ac50*/  STL.64 [R1+0x1830], R64 ;  /* 0x0018304001007387 */ /* 0x000fe80000100a00 */
[----:B------:R-:W-:Y:S01]  /*2ac60*/  STL.64 [R1+0x1850], R60 ;  /* 0x0018503c01007387 */ /* 0x000fe20000100a00 */
        /* <DEDUP_REMOVED lines=24> */
[----:B------:R2:W-:Y:S01]  /*2adf0*/  STL.64 [R1+0x18b8], R26 ;  /* 0x0018b81a01007387 */ /* 0x0005e20000100a00 */
[----:B-1----:R-:W-:-:S03]  /*2ae00*/  IMAD.WIDE R24, R2, 0x4, R126 ;  /* 0x0000000402187825 */ /* 0x002fc600078e027e */
[----:B------:R-:W-:Y:S04]  /*2ae10*/  STL.64 [R1+0x18a8], R36 ;  /* 0x0018a82401007387 */ /* 0x000fe80000100a00 */
[----:B------:R1:W-:Y:S01]  /*2ae20*/  STL.64 [R1+0x18c8], R24 ;  /* 0x0018c81801007387 */ /* 0x0003e20000100a00 */
[----:B--2---:R-:W-:-:S03]  /*2ae30*/  IMAD.WIDE R26, R2, 0x4, R142 ;  /* 0x00000004021a7825 */ /* 0x004fc600078e028e */
[----:B------:R2:W-:Y:S04]  /*2ae40*/  STL.64 [R1+0x18d0], R28 ;  /* 0x0018d01c01007387 */ /* 0x0005e80000100a00 */
[----:B------:R3:W-:Y:S01]  /*2ae50*/  STL.64 [R1+0x18d8], R26 ;  /* 0x0018d81a01007387 */ /* 0x0007e20000100a00 */
[----:B-1----:R-:W-:-:S05]  /*2ae60*/  IMAD.WIDE R24, R2, 0x4, R150 ;  /* 0x0000000402187825 */ /* 0x002fca00078e0296 */
[----:B------:R1:W-:Y:S01]  /*2ae70*/  STL.64 [R1+0x18e0], R24 ;  /* 0x0018e01801007387 */ /* 0x0003e20000100a00 */
[----:B--2---:R-:W-:-:S03]  /*2ae80*/  IMAD.WIDE R28, R2, 0x4, R214 ;  /* 0x00000004021c7825 */ /* 0x004fc600078e02d6 */
[----:B------:R-:W2:Y:S04]  /*2ae90*/  LDL.64 R190, [R1+0x18e0] ;  /* 0x0018e00001be7983 */ /* 0x000ea80000100a00 */
[----:B------:R-:W4:Y:S01]  /*2aea0*/  LDL.64 R198, [R1+0x18d8] ;  /* 0x0018d80001c67983 */ /* 0x000f220000100a00 */
[----:B---3--:R-:W-:-:S03]  /*2aeb0*/  IMAD.WIDE R26, R2, 0x4, R222 ;  /* 0x00000004021a7825 */ /* 0x008fc600078e02de */
[----:B------:R-:W-:Y:S01]  /*2aec0*/  STL.64 [R1+0x1910], R34 ;  /* 0x0019102201007387 */ /* 0x000fe20000100a00 */
[----:B-1----:R-:W-:-:S03]  /*2aed0*/  IMAD.WIDE R24, R2, 0x4, R230 ;  /* 0x0000000402187825 */ /* 0x002fc600078e02e6 */
[----:B------:R-:W3:Y:S04]  /*2aee0*/  LDL.64 R206, [R1+0x18d0] ;  /* 0x0018d00001ce7983 */ /* 0x000ee80000100a00 */
[----:B------:R-:W-:Y:S04]  /*2aef0*/  STL.64 [R1+0x1920], R32 ;  /* 0x0019202001007387 */ /* 0x000fe80000100a00 */
[----:B------:R-:W2:Y:S04]  /*2af00*/  LDL.64 R214, [R1+0x18c8] ;  /* 0x0018c80001d67983 */ /* 0x000ea80000100a00 */
[----:B------:R-:W-:Y:S04]  /*2af10*/  STL.64 [R1+0x1930], R30 ;  /* 0x0019301e01007387 */ /* 0x000fe80000100a00 */
[----:B------:R-:W4:Y:S04]  /*2af20*/  LDL.64 R222, [R1+0x18b8] ;  /* 0x0018b80001de7983 */ /* 0x000f280000100a00 */
[----:B------:R1:W-:Y:S04]  /*2af30*/  STL.64 [R1+0x1940], R28 ;  /* 0x0019401c01007387 */ /* 0x0003e80000100a00 */
[----:B------:R-:W3:Y:S04]  /*2af40*/  LDL.64 R230, [R1+0x18b0] ;  /* 0x0018b00001e67983 */ /* 0x000ee80000100a00 */
[----:B------:R1:W-:Y:S04]  /*2af50*/  STL.64 [R1+0x1950], R26 ;  /* 0x0019501a01007387 */ /* 0x0003e80000100a00 */
[----:B------:R1:W-:Y:S04]  /*2af60*/  STL.64 [R1+0x1960], R24 ;  /* 0x0019601801007387 */ /* 0x0003e80000100a00 */
[----:B------:R1:W-:Y:S04]  /*2af70*/  STL [R1+0xc08], RZ ;  /* 0x000c08ff01007387 */ /* 0x0003e80000100800 */
        /* <DEDUP_REMOVED lines=765> */
[----:B------:R1:W-:Y:S04]  /*2df50*/  STL [R1], RZ ;  /* 0x000000ff01007387 */ /* 0x0003e80000100800 */
        /* <DEDUP_REMOVED lines=58> */
[----:B------:R1:W-:Y:S01]  /*2e300*/  STL [R1+0xec], RZ ;  /* 0x0000ecff01007387 */ /* 0x0003e20000100800 */
[----:B------:R-:W-:-:S03]  /*2e310*/  IMAD.WIDE R10, R2, 0x4, R10 ;  /* 0x00000004020a7825 */ /* 0x000fc600078e020a */
[----:B------:R1:W-:Y:S04]  /*2e320*/  STL [R1+0xf0], RZ ;  /* 0x0000f0ff01007387 */ /* 0x0003e80000100800 */
[----:B------:R1:W-:Y:S01]  /*2e330*/  STL [R1+0xf4], RZ ;  /* 0x0000f4ff01007387 */ /* 0x0003e20000100800 */
[----:B------:R-:W-:-:S03]  /*2e340*/  IMAD.WIDE R14, R2, 0x4, R14 ;  /* 0x00000004020e7825 */ /* 0x000fc600078e020e */
[----:B------:R1:W-:Y:S01]  /*2e350*/  STL [R1+0xf8], RZ ;  /* 0x0000f8ff01007387 */ /* 0x0003e20000100800 */
[----:B------:R-:W-:-:S03]  /*2e360*/  IMAD.WIDE R16, R2, 0x4, R16 ;  /* 0x0000000402107825 */ /* 0x000fc600078e0210 */
[----:B------:R1:W-:Y:S01]  /*2e370*/  STL [R1+0xfc], RZ ;  /* 0x0000fcff01007387 */ /* 0x0003e20000100800 */
[----:B------:R-:W-:-:S03]  /*2e380*/  IMAD.WIDE R18, R2, 0x4, R18 ;  /* 0x0000000402127825 */ /* 0x000fc600078e0212 */
[----:B------:R1:W-:Y:S04]  /*2e390*/  STL [R1+0x100], RZ ;  /* 0x000100ff01007387 */ /* 0x0003e80000100800 */
[----:B------:R1:W-:Y:S04]  /*2e3a0*/  STL [R1+0x104], RZ ;  /* 0x000104ff01007387 */ /* 0x0003e80000100800 */
[----:B------:R1:W-:Y:S04]  /*2e3b0*/  STL [R1+0x108], RZ ;  /* 0x000108ff01007387 */ /* 0x0003e80000100800 */
[----:B------:R1:W-:Y:S04]  /*2e3c0*/  STL [R1+0x10c], RZ ;  /* 0x00010cff01007387 */ /* 0x0003e80000100800 */
[----:B------:R-:W-:Y:S04]  /*2e3d0*/  LDGSTS.E [R6+0x60300], desc[UR4][R10.64], P0 ;  /* 0x603000000a067fae */ /* 0x000fe80008121844 */
[----:B------:R1:W-:Y:S01]  /*2e3e0*/  STL [R1+0x110], RZ ;  /* 0x000110ff01007387 */ /* 0x0003e20000100800 */
[----:B------:R-:W-:-:S03]  /*2e3f0*/  IMAD.WIDE R160, R2, 0x4, R160 ;  /* 0x0000000402a07825 */ /* 0x000fc600078e02a0 */
[----:B------:R-:W-:Y:S04]  /*2e400*/  LDGSTS.E [R6+0x60700], desc[UR4][R12.64], P0 ;  /* 0x607000000c067fae */ /* 0x000fe80008121844 */
[----:B------:R1:W-:Y:S04]  /*2e410*/  STL [R1+0x114], RZ ;  /* 0x000114ff01007387 */ /* 0x0003e80000100800 */
        /* <DEDUP_REMOVED lines=15> */
[----:B------:R1:W-:Y:S01]  /*2e510*/  STL [R1+0x134], RZ ;  /* 0x000134ff01007387 */ /* 0x0003e20000100800 */
[----:B------:R-:W-:-:S03]  /*2e520*/  IMAD.WIDE R204, R2, 0x4, R144 ;  /* 0x0000000402cc7825 */ /* 0x000fc600078e0290 */
        /* <DEDUP_REMOVED lines=88> */
[----:B---3--:R-:W-:Y:S04]  /*2eab0*/  LDGSTS.E [R6+0x74300], desc[UR4][R230.64], P0 ;  /* 0x74300000e6067fae */ /* 0x008fe80008121844 */
[----:B------:R3:W-:Y:S01]  /*2eac0*/  STL [R1+0x1d0], RZ ;  /* 0x0001d0ff01007387 */ /* 0x0007e20000100800 */
[----:B------:R-:W-:-:S03]  /*2ead0*/  IMAD.WIDE R182, R2, 0x4, R182 ;  /* 0x0000000402b67825 */ /* 0x000fc600078e02b6 */
[----:B----4-:R-:W-:Y:S04]  /*2eae0*/  LDGSTS.E [R6+0x74700], desc[UR4][R222.64], P0 ;  /* 0x74700000de067fae */ /* 0x010fe80008121844 */
[----:B------:R3:W-:Y:S04]  /*2eaf0*/  STL [R1+0x1d4], RZ ;  /* 0x0001d4ff01007387 */ /* 0x0007e80000100800 */
[----:B--2---:R-:W-:Y:S04]  /*2eb00*/  LDGSTS.E [R6+0x74b00], desc[UR4][R214.64], P0 ;  /* 0x74b00000d6067fae */ /* 0x004fe80008121844 */
        /* <DEDUP_REMOVED lines=20> */
[----:B------:R1:W-:Y:S04]  /*2ec50*/  LDGSTS.E [R6+0x77700], desc[UR4][R28.64], P0 ;  /* 0x777000001c067fae */ /* 0x0003e80008121844 */
[----:B------:R2:W-:Y:S04]  /*2ec60*/  LDGSTS.E [R6+0x77b00], desc[UR4][R26.64], P0 ;  /* 0x77b000001a067fae */ /* 0x0005e80008121844 */
[----:B------:R4:W-:Y:S01]  /*2ec70*/  LDGSTS.E [R6+0x77f00], desc[UR4][R24.64], P0 ;  /* 0x77f0000018067fae */ /* 0x0009e20008121844 */
[----:B------:R-:W-:-:S03]  /*2ec80*/  PLOP3.LUT P0, PT, PT, PT, UP1, 0x40, 0x0 ;  /* 0x000000000000781c */ /* 0x000fc60003f0e818 */
[----:B------:R-:W0:Y:S01]  /*2ec90*/  LDGDEPBAR ;  /* 0x00000000000079af */ /* 0x000e220000000000 */
[----:B-1----:R-:W-:Y:S02]  /*2eca0*/  CS2R R28, SRZ ;  /* 0x00000000001c7805 */ /* 0x002fe4000001ff00 */
[----:B------:R-:W-:Y:S02]  /*2ecb0*/  CS2R R30, SRZ ;  /* 0x00000000001e7805 */ /* 0x000fe4000001ff00 */
[----:B------:R-:W-:Y:S02]  /*2ecc0*/  CS2R R32, SRZ ;  /* 0x0000000000207805 */ /* 0x000fe4000001ff00 */
[----:B--2---:R-:W-:Y:S02]  /*2ecd0*/  CS2R R26, SRZ ;  /* 0x00000000001a7805 */ /* 0x004fe4000001ff00 */
[----:B------:R-:W-:Y:S02]  /*2ece0*/  CS2R R34, SRZ ;  /* 0x0000000000227805 */ /* 0x000fe4000001ff00 */
[----:B------:R-:W-:-:S02]  /*2ecf0*/  CS2R R36, SRZ ;  /* 0x0000000000247805 */ /* 0x000fc4000001ff00 */
[----:B------:R-:W-:Y:S02]  /*2ed00*/  CS2R R38, SRZ ;  /* 0x0000000000267805 */ /* 0x000fe4000001ff00 */
[----:B----4-:R-:W-:Y:S02]  /*2ed10*/  CS2R R24, SRZ ;  /* 0x0000000000187805 */ /* 0x010fe4000001ff00 */
[----:B------:R-:W-:Y:S02]  /*2ed20*/  CS2R R40, SRZ ;  /* 0x0000000000287805 */ /* 0x000fe4000001ff00 */
[----:B------:R-:W-:Y:S02]  /*2ed30*/  CS2R R42, SRZ ;  /* 0x00000000002a7805 */ /* 0x000fe4000001ff00 */
[----:B------:R-:W-:Y:S02]  /*2ed40*/  CS2R R44, SRZ ;  /* 0x00000000002c7805 */ /* 0x000fe4000001ff00 */
[----:B------:R-:W-:-:S02]  /*2ed50*/  CS2R R46, SRZ ;  /* 0x00000000002e7805 */ /* 0x000fc4000001ff00 */
[----:B------:R-:W-:Y:S02]  /*2ed60*/  CS2R R48, SRZ ;  /* 0x0000000000307805 */ /* 0x000fe4000001ff00 */
[----:B------:R-:W-:Y:S02]  /*2ed70*/  CS2R R50, SRZ ;  /* 0x0000000000327805 */ /* 0x000fe4000001ff00 */
        /* <DEDUP_REMOVED lines=49> */
[----:B------:R-:W-:Y:S01]  /*2f090*/  CS2R R150, SRZ ;  /* 0x0000000000967805 */ /* 0x000fe2000001ff00 */
[----:B---3--:R-:W-:Y:S06]  /*2f0a0*/  @P0 BRA `(.L_x_0) ;  /* 0x000001c400480947 */ /* 0x008fec0003800000 */
[----:B------:R-:W2:Y:S04]  /*2f0b0*/  LDL.LU.64 R142, [R1+0xe00] ;  /* 0x000e0000018e7983 */ /* 0x000ea80000300a00 */
[----:B------:R-:W3:Y:S04]  /*2f0c0*/  LDL.LU.64 R132, [R1+0xe08] ;  /* 0x000e080001847983 */ /* 0x000ee80000300a00 */
[----:B------:R-:W4:Y:S04]  /*2f0d0*/  LDL.LU.64 R148, [R1+0xe10] ;  /* 0x000e100001947983 */ /* 0x000f280000300a00 */
        /* <DEDUP_REMOVED lines=8> */
[----:B--2---:R1:W-:Y:S01]  /*2f160*/  STL [R1+0x1034], R142 ;  /* 0x0010348e01007387 */ /* 0x0043e20000100800 */
[----:B------:R-:W-:-:S03]  /*2f170*/  IMAD.MOV.U32 R0, RZ, RZ, R143 ;  /* 0x000000ffff007224 */ /* 0x000fc600078e008f */
[----:B-1----:R-:W2:Y:S04]  /*2f180*/  LDL.LU.64 R142, [R1+0xe58] ;  /* 0x000e5800018e7983 */ /* 0x002ea80000300a00 */
[----:B------:R1:W-:Y:S04]  /*2f190*/  STL [R1+0x1030], R0 ;  /* 0x0010300001007387 */ /* 0x0003e80000100800 */
[----:B---3--:R3:W-:Y:S01]  /*2f1a0*/  STL [R1+0x103c], R132 ;  /* 0x00103c8401007387 */ /* 0x0087e20000100800 */
[----:B-1----:R-:W-:-:S03]  /*2f1b0*/  IMAD.MOV.U32 R0, RZ, RZ, R133 ;  /* 0x000000ffff007224 */ /* 0x002fc600078e0085 */
[----:B---3--:R-:W3:Y:S04]  /*2f1c0*/  LDL.LU.64 R132, [R1+0xe60] ;  /* 0x000e600001847983 */ /* 0x008ee80000300a00 */
[----:B------:R1:W-:Y:S04]  /*2f1d0*/  STL [R1+0x1038], R0 ;  /* 0x0010380001007387 */ /* 0x0003e80000100800 */
[----:B----4-:R4:W-:Y:S01]  /*2f1e0*/  STL [R1+0x1044], R148 ;  /* 0x0010449401007387 */ /* 0x0109e20000100800 */
[----:B-1----:R-:W-:-:S03]  /*2f1f0*/  MOV R0, R149 ;  /* 0x0000009500007202 */ /* 0x002fc60000000f00 */
[----:B----4-:R-:W4:Y:S04]  /*2f200*/  LDL.LU.64 R148, [R1+0xe68] ;  /* 0x000e680001947983 */ /* 0x010f280000300a00 */
[----:B------:R1:W-:Y:S04]  /*2f210*/  STL [R1+0x1040], R0 ;  /* 0x0010400001007387 */ /* 0x0003e80000100800 */
[----:B------:R1:W-:Y:S02]  /*2f220*/  STL [R1+0x104c], R150 ;  /* 0x00104c9601007387 */ /* 0x0003e40000100800 */
[----:B-1----:R-:W-:-:S02]  /*2f230*/  IMAD.MOV.U32 R0, RZ, RZ, R151 ;  /* 0x000000ffff007224 */ /* 0x002fc400078e0097 */
[----:B------:R-:W4:Y:S04]  /*2f240*/  LDL.LU.64 R150, [R1+0xff0] ;  /* 0x000ff00001967983 */ /* 0x000f280000300a00 */
        /* <DEDUP_REMOVED lines=29> */
[----:B--2---:R2:W-:Y:S01]  /*2f420*/  STL [R1+0x108c], R142 ;  /* 0x00108c8e01007387 */ /* 0x0045e20000100800 */
[----:B-1----:R-:W-:-:S03]  /*2f430*/  IMAD.MOV.U32 R0, RZ, RZ, R143 ;  /* 0x000000ffff007224 */ /* 0x002fc600078e008f */
[----:B--2---:R-:W2:Y:S04]  /*2f440*/  LDL.LU.64 R142, [R1+0xfe0] ;  /* 0x000fe000018e7983 */ /* 0x004ea80000300a00 */
[----:B------:R1:W-:Y:S04]  /*2f450*/  STL [R1+0x1088], R0 ;  /* 0x0010880001007387 */ /* 0x0003e80000100800 */
[----:B---3--:R3:W-:Y:S01]  /*2f460*/  STL [R1+0x1094], R132 ;  /* 0x0010948401007387 */ /* 0x0087e20000100800 */
[----:B-1----:R-:W-:-:S03]  /*2f470*/  MOV R0, R133 ;  /* 0x0000008500007202 */ /* 0x002fc60000000f00 */
[----:B---3--:R-:W3:Y:S04]  /*2f480*/  LDL.LU.64 R132, [R1+0xfe8] ;  /* 0x000fe80001847983 */ /* 0x008ee80000300a00 */
[----:B------:R1:W-:Y:S04]  /*2f490*/  STL [R1+0x1090], R0 ;  /* 0x0010900001007387 */ /* 0x0003e80000100800 */
[----:B----4-:R4:W-:Y:S01]  /*2f4a0*/  STL [R1+0x109c], R148 ;  /* 0x00109c9401007387 */ /* 0x0109e20000100800 */
[----:B-1----:R-:W-:-:S03]  /*2f4b0*/  IMAD.MOV.U32 R0, RZ, RZ, R149 ;  /* 0x000000ffff007224 */ /* 0x002fc600078e0095 */
        /* <DEDUP_REMOVED lines=35> */
[----:B-1----:R-:W-:-:S03]  /*2f6f0*/  MOV R0, R143 ;  /* 0x0000008f00007202 */ /* 0x002fc60000000f00 */
[----:B--2---:R-:W2:Y:S04]  /*2f700*/  LDL.LU.64 R142, [R1+0xef0] ;  /* 0x000ef000018e7983 */ /* 0x004ea80000300a00 */
[----:B------:R1:W-:Y:S04]  /*2f710*/  STL [R1+0x10e0], R0 ;  /* 0x0010e00001007387 */ /* 0x0003e80000100800 */
[----:B---3--:R3:W-:Y:S01]  /*2f720*/  STL [R1+0x10ec], R132 ;  /* 0x0010ec8401007387 */ /* 0x0087e20000100800 */
[----:B-1----:R-:W-:-:S03]  /*2f730*/  IMAD.MOV.U32 R0, RZ, RZ, R133 ;  /* 0x000000ffff007224 */ /* 0x002fc600078e0085 */
        /* <DEDUP_REMOVED lines=35> */
[----:B-1----:R-:W-:-:S02]  /*2f970*/  MOV R0, R147 ;  /* 0x0000009300007202 */ /* 0x002fc40000000f00 */
[----:B------:R-:W4:Y:S04]  /*2f980*/  LDL.LU.64 R146, [R1+0xf10] ;  /* 0x000f100001927983 */ /* 0x000f280000300a00 */
[----:B------:R1:W-:Y:S04]  /*2f990*/  STL [R1+0x1130], R0 ;  /* 0x0011300001007387 */ /* 0x0003e80000100800 */
[----:B--2---:R2:W-:Y:S01]  /*2f9a0*/  STL [R1+0x113c], R142 ;  /* 0x00113c8e01007387 */ /* 0x0045e20000100800 */
[----:B-1----:R-:W-:-:S03]  /*2f9b0*/  IMAD.MOV.U32 R0, RZ, RZ, R143 ;  /* 0x000000ffff007224 */ /* 0x002fc600078e008f */
        /* <DEDUP_REMOVED lines=118> */
[----:B------:R-:W-:Y:S04]  /*30120*/  STL [R1+0x122c], R130 ;  /* 0x00122c8201007387 */ /* 0x000fe80000100800 */
[----:B------:R-:W4:Y:S01]  /*30130*/  LDL.LU.64 R128, [R1+0x1288] ;  /* 0x0012880001807983 */ /* 0x000f220000300a00 */
[----:B-1----:R-:W-:-:S05]  /*30140*/  IMAD.MOV.U32 R0, RZ, RZ, R131 ;  /* 0x000000ffff007224 */ /* 0x002fca00078e0083 */
[----:B------:R1:W-:Y:S04]  /*30150*/  STL [R1+0x1228], R0 ;  /* 0x0012280001007387 */ /* 0x0003e80000100800 */
[----:B------:R1:W-:Y:S02]  /*30160*/  STL [R1+0x1234], R140 ;  /* 0x0012348c01007387 */ /* 0x0003e40000100800 */
[----:B-1----:R-:W-:Y:S02]  /*30170*/  IMAD.MOV.U32 R0, RZ, RZ, R141 ;  /* 0x000000ffff007224 */ /* 0x002fe400078e008d */
        /* <DEDUP_REMOVED lines=10> */
[----:B---3--:R-:W-:Y:S04]  /*30220*/  STL [R1+0x124c], R132 ;  /* 0x00124c8401007387 */ /* 0x008fe80000100800 */
[----:B------:R-:W3:Y:S01]  /*30230*/  LDL.LU.64 R130, [R1+0x12a8] ;  /* 0x0012a80001827983 */ /* 0x000ee20000300a00 */
[----:B-1----:R-:W-:-:S05]  /*30240*/  IMAD.MOV.U32 R0, RZ, RZ, R133 ;  /* 0x000000ffff007224 */ /* 0x002fca00078e0085 */
        /* <DEDUP_REMOVED lines=9> */
[----:B------:R-:W-:Y:S04]  /*302e0*/  STL [R1+0x1264], R134 ;  /* 0x0012648601007387 */ /* 0x000fe80000100800 */
[----:B------:R-:W4:Y:S01]  /*302f0*/  LDL.LU.64 R132, [R1+0x12c0] ;  /* 0x0012c00001847983 */ /* 0x000f220000300a00 */
[----:B-1----:R-:W-:-:S05]  /*30300*/  IMAD.MOV.U32 R0, RZ, RZ, R135 ;  /* 0x000000ffff007224 */ /* 0x002fca00078e0087 */
[----:B------:R1:W-:Y:S02]  /*30310*/  STL [R1+0x1260], R0 ;  /* 0x0012600001007387 */ /* 0x0003e40000100800 */
[----:B-1----:R-:W-:Y:S02]  /*30320*/  IMAD.MOV.U32 R0, RZ, RZ, R145 ;  /* 0x000000ffff007224 */ /* 0x002fe400078e0091 */
[----:B------:R1:W-:Y:S04]  /*30330*/  STL [R1+0x126c], R144 ;  /* 0x00126c9001007387 */ /* 0x0003e80000100800 */
[----:B------:R-:W4:Y:S04]  /*30340*/  LDL.LU.64 R134, [R1+0x12c8] ;  /* 0x0012c80001867983 */ /* 0x000f280000300a00 */
[----:B------:R1:W-:Y:S04]  /*30350*/  STL [R1+0x1268], R0 ;  /* 0x0012680001007387 */ /* 0x0003e80000100800 */
[----:B------:R1:W-:Y:S04]  /*30360*/  STL [R1+0x1274], R136 ;  /* 0x0012748801007387 */ /* 0x0003e80000100800 */
[----:B-1----:R-:W4:Y:S01]  /*30370*/  LDL.LU.64 R144, [R1+0x12d0] ;  /* 0x0012d00001907983 */ /* 0x002f220000300a00 */
[----:B------:R-:W-:-:S03]  /*30380*/  MOV R0, R137 ;  /* 0x0000008900007202 */ /* 0x000fc60000000f00 */
[----:B------:R-:W-:Y:S04]  /*30390*/  STL [R1+0x127c], R138 ;  /* 0x00127c8a01007387 */ /* 0x000fe80000100800 */
[----:B------:R1:W-:Y:S04]  /*303a0*/  STL [R1+0x1270], R0 ;  /* 0x0012700001007387 */ /* 0x0003e80000100800 */
[----:B------:R-:W4:Y:S01]  /*303b0*/  LDL.LU.64 R136, [R1+0x12d8] ;  /* 0x0012d80001887983 */ /* 0x000f220000300a00 */
[----:B-1----:R-:W-:-:S03]  /*303c0*/  IMAD.MOV.U32 R0, RZ, RZ, R139 ;  /* 0x000000ffff007224 */ /* 0x002fc600078e008b */
[----:B------:R-:W-:Y:S04]  /*303d0*/  STL [R1+0x1284], R128 ;  /* 0x0012848001007387 */ /* 0x000fe80000100800 */
[----:B------:R1:W-:Y:S04]  /*303e0*/  STL [R1+0x1278], R0 ;  /* 0x0012780001007387 */ /* 0x0003e80000100800 */
[----:B------:R-:W4:Y:S01]  /*303f0*/  LDL.LU.64 R138, [R1+0x12e0] ;  /* 0x0012e000018a7983 */ /* 0x000f220000300a00 */
[----:B-1----:R-:W-:-:S03]  /*30400*/  IMAD.MOV.U32 R0, RZ, RZ, R129 ;  /* 0x000000ffff007224 */ /* 0x002fc600078e0081 */
[----:B------:R-:W-:Y:S04]  /*30410*/  STL [R1+0x128c], R140 ;  /* 0x00128c8c01007387 */ /* 0x000fe80000100800 */
        /* <DEDUP_REMOVED lines=39> */
[----:B------:R1:W-:Y:S04]  /*30690*/  STL [R1+0x12d0], R0 ;  /* 0x0012d00001007387 */ /* 0x0003e80000100800 */
[----:B------:R-:W4:Y:S04]  /*306a0*/  LDL.LU.64 R136, [R1+0x1330] ;  /* 0x0013300001887983 */ /* 0x000f280000300a00 */
[----:B------:R-:W4:Y:S01]  /*306b0*/  LDL.LU.64 R128, [R1+0x1338] ;  /* 0x0013380001807983 */ /* 0x000f220000300a00 */
[----:B-1----:R-:W-:-:S05]  /*306c0*/  IMAD.MOV.U32 R0, RZ, RZ, R139 ;  /* 0x000000ffff007224 */ /* 0x002fca00078e008b */
[----:B------:R1:W-:Y:S04]  /*306d0*/  STL [R1+0x12d8], R0 ;  /* 0x0012d80001007387 */ /* 0x0003e80000100800 */
[----:B------:R-:W-:Y:S01]  /*306e0*/  STL [R1+0x12e4], R140 ;  /* 0x0012e48c01007387 */ /* 0x000fe20000100800 */
[----:B-1----:R-:W-:-:S03]  /*306f0*/  IMAD.MOV.U32 R0, RZ, RZ, R141 ;  /* 0x000000ffff007224 */ /* 0x002fc600078e008d */
[----:B------:R-:W4:Y:S04]  /*30700*/  LDL.LU.64 R138, [R1+0x1340] ;  /* 0x00134000018a7983 */ /* 0x000f280000300a00 */
[----:B------:R1:W-:Y:S02]  /*30710*/  STL [R1+0x12e0], R0 ;  /* 0x0012e00001007387 */ /* 0x0003e40000100800 */
[----:B-1----:R-:W-:Y:S02]  /*30720*/  IMAD.MOV.U32 R0, RZ, RZ, R147 ;  /* 0x000000ffff007224 */ /* 0x002fe400078e0093 */
[----:B------:R1:W-:Y:S04]  /*30730*/  STL [R1+0x12ec], R146 ;  /* 0x0012ec9201007387 */ /* 0x0003e80000100800 */
[----:B-1----:R-:W4:Y:S04]  /*30740*/  LDL.LU.64 R146, [R1+0x1348] ;  /* 0x0013480001927983 */ /* 0x002f280000300a00 */
[----:B------:R2:W-:Y:S02]  /*30750*/  STL [R1+0x12e8], R0 ;  /* 0x0012e80001007387 */ /* 0x0005e40000100800 */
[----:B--2---:R-:W-:-:S02]  /*30760*/  IMAD.MOV.U32 R0, RZ, RZ, R143 ;  /* 0x000000ffff007224 */ /* 0x004fc400078e008f */
[----:B------:R1:W-:Y:S04]  /*30770*/  STL [R1+0x12f4], R142 ;  /* 0x0012f48e01007387 */ /* 0x0003e80000100800 */
[----:B------:R-:W2:Y:S04]  /*30780*/  LDL.LU.64 R140, [R1+0x1350] ;  /* 0x00135000018c7983 */ /* 0x000ea80000300a00 */
[----:B------:R1:W-:Y:S04]  /*30790*/  STL [R1+0x12f0], R0 ;  /* 0x0012f00001007387 */ /* 0x0003e80000100800 */
[----:B---3--:R3:W-:Y:S04]  /*307a0*/  STL [R1+0x12fc], R130 ;  /* 0x0012fc8201007387 */ /* 0x0087e80000100800 */
[----:B-1----:R-:W2:Y:S01]  /*307b0*/  LDL.LU.64 R142, [R1+0x1358] ;  /* 0x00135800018e7983 */ /* 0x002ea20000300a00 */
[----:B------:R-:W-:-:S03]  /*307c0*/  IMAD.MOV.U32 R0, RZ, RZ, R131 ;  /* 0x000000ffff007224 */ /* 0x000fc600078e0083 */
[----:B----4-:R-:W-:Y:S04]  /*307d0*/  STL [R1+0x1304], R148 ;  /* 0x0013049401007387 */ /* 0x010fe80000100800 */
[----:B------:R1:W-:Y:S04]  /*307e0*/  STL [R1+0x12f8], R0 ;  /* 0x0012f80001007387 */ /* 0x0003e80000100800 */
[----:B---3--:R-:W3:Y:S01]  /*307f0*/  LDL.LU.64 R130, [R1+0x1360] ;  /* 0x0013600001827983 */ /* 0x008ee20000300a00 */
[----:B-1----:R-:W-:-:S03]  /*30800*/  IMAD.MOV.U32 R0, RZ, RZ, R149 ;  /* 0x000000ffff007224 */ /* 0x002fc600078e0095 */
[----:B------:R-:W-:Y:S04]  /*30810*/  STL [R1+0x130c], R150 ;  /* 0x00130c9601007387 */ /* 0x000fe80000100800 */
[----:B------:R1:W-:Y:S04]  /*30820*/  STL [R1+0x1300], R0 ;  /* 0x0013000001007387 */ /* 0x0003e80000100800 */
[----:B------:R-:W4:Y:S01]  /*30830*/  LDL.LU.64 R148, [R1+0x1368] ;  /* 0x0013680001947983 */ /* 0x000f220000300a00 */
[----:B-1----:R-:W-:-:S03]  /*30840*/  IMAD.MOV.U32 R0, RZ, RZ, R151 ;  /* 0x000000ffff007224 */ /* 0x002fc600078e0097 */
[----:B------:R-:W-:Y:S04]  /*30850*/  STL [R1+0x1314], R132 ;  /* 0x0013148401007387 */ /* 0x000fe80000100800 */
[----:B------:R1:W-:Y:S04]  /*30860*/  STL [R1+0x1308], R0 ;  /* 0x0013080001007387 */ /* 0x0003e80000100800 */
[----:B------:R-:W4:Y:S01]  /*30870*/  LDL.LU.64 R150, [R1+0x1370] ;  /* 0x0013700001967983 */ /* 0x000f220000300a00 */
[----:B-1----:R-:W-:-:S03]  /*30880*/  MOV R0, R133 ;  /* 0x0000008500007202 */ /* 0x002fc60000000f00 */
        /* <DEDUP_REMOVED lines=24> */
[----:B------:R2:W-:Y:S02]  /*30a10*/  STL [R1+0x1340], R0 ;  /* 0x0013400001007387 */ /* 0x0005e40000100800 */
[----:B--2---:R-:W-:Y:S02]  /*30a20*/  IMAD.MOV.U32 R0, RZ, RZ, R141 ;  /* 0x000000ffff007224 */ /* 0x004fe400078e008d */
[----:B------:R1:W-:Y:S04]  /*30a30*/  STL [R1+0x134c], R140 ;  /* 0x00134c8c01007387 */ /* 0x0003e80000100800 */
[----:B------:R-:W-:Y:S04]  /*30a40*/  STL [R1+0x1354], R142 ;  /* 0x0013548e01007387 */ /* 0x000fe80000100800 */
[----:B------:R2:W-:Y:S04]  /*30a50*/  STL [R1+0x1348], R0 ;  /* 0x0013480001007387 */ /* 0x0005e80000100800 */
[----:B-1----:R-:W4:Y:S01]  /*30a60*/  LDL.LU.64 R140, [R1+0x13a8] ;  /* 0x0013a800018c7983 */ /* 0x002f220000300a00 */
[----:B--2---:R-:W-:-:S03]  /*30a70*/  IMAD.MOV.U32 R0, RZ, RZ, R143 ;  /* 0x000000ffff007224 */ /* 0x004fc600078e008f */
[----:B---3--:R-:W-:Y:S04]  /*30a80*/  STL [R1+0x135c], R130 ;  /* 0x00135c8201007387 */ /* 0x008fe80000100800 */
[----:B------:R1:W-:Y:S04]  /*30a90*/  STL [R1+0x1350], R0 ;  /* 0x0013500001007387 */ /* 0x0003e80000100800 */
[----:B------:R-:W2:Y:S01]  /*30aa0*/  LDL.LU.64 R142, [R1+0x13b0] ;  /* 0x0013b000018e7983 */ /* 0x000ea20000300a00 */
[----:B-1----:R-:W-:-:S03]  /*30ab0*/  IMAD.MOV.U32 R0, RZ, RZ, R131 ;  /* 0x000000ffff007224 */ /* 0x002fc600078e0083 */
[----:B----4-:R-:W-:Y:S04]  /*30ac0*/  STL [R1+0x1364], R148 ;  /* 0x0013649401007387 */ /* 0x010fe80000100800 */
[----:B------:R1:W-:Y:S02]  /*30ad0*/  STL [R1+0x1358], R0 ;  /* 0x0013580001007387 */ /* 0x0003e40000100800 */
[----:B-1----:R-:W-:Y:S02]  /*30ae0*/  MOV R0, R149 ;  /* 0x0000009500007202 */ /* 0x002fe40000000f00 */
[----:B------:R-:W3:Y:S04]  /*30af0*/  LDL.LU.64 R148, [R1+0x13b8] ;  /* 0x0013b80001947983 */ /* 0x000ee80000300a00 */
[----:B------:R1:W-:Y:S04]  /*30b00*/  STL [R1+0x1360], R0 ;  /* 0x0013600001007387 */ /* 0x0003e80000100800 */
[----:B------:R4:W-:Y:S01]  /*30b10*/  STL [R1+0x136c], R150 ;  /* 0x00136c9601007387 */ /* 0x0009e20000100800 */
[----:B-1----:R-:W-:-:S03]  /*30b20*/  IMAD.MOV.U32 R0, RZ, RZ, R151 ;  /* 0x000000ffff007224 */ /* 0x002fc600078e0097 */
[----:B------:R-:W-:Y:S04]  /*30b30*/  STL [R1+0x1374], R132 ;  /* 0x0013748401007387 */ /* 0x000fe80000100800 */
[----:B------:R1:W-:Y:S04]  /*30b40*/  STL [R1+0x1368], R0 ;  /* 0x0013680001007387 */ /* 0x0003e80000100800 */
[----:B----4-:R-:W4:Y:S01]  /*30b50*/  LDL.LU.64 R150, [R1+0x13c0] ;  /* 0x0013c00001967983 */ /* 0x010f220000300a00 */
        /* <DEDUP_REMOVED lines=11> */
[----:B------:R-:W-:Y:S04]  /*30c10*/  STL [R1+0x138c], R136 ;  /* 0x00138c8801007387 */ /* 0x000fe80000100800 */
[----:B------:R-:W4:Y:S01]  /*30c20*/  LDL.LU.64 R144, [R1+0x13e0] ;  /* 0x0013e00001907983 */ /* 0x000f220000300a00 */
[----:B-1----:R-:W-:-:S03]  /*30c30*/  IMAD.MOV.U32 R0, RZ, RZ, R137 ;  /* 0x000000ffff007224 */ /* 0x002fc600078e0089 */
[----:B------:R-:W4:Y:S04]  /*30c40*/  LDL.LU.64 R128, [R1+0x13e8] ;  /* 0x0013e80001807983 */ /* 0x000f280000300a00 */
[----:B------:R1:W-:Y:S04]  /*30c50*/  STL [R1+0x1388], R0 ;  /* 0x0013880001007387 */ /* 0x0003e80000100800 */
[----:B------:R-:W-:Y:S01]  /*30c60*/  STL [R1+0x1394], R138 ;  /* 0x0013948a01007387 */ /* 0x000fe20000100800 */
[----:B-1----:R-:W-:-:S03]  /*30c70*/  IMAD.MOV.U32 R0, RZ, RZ, R139 ;  /* 0x000000ffff007224 */ /* 0x002fc600078e008b */
[----:B------:R-:W4:Y:S04]  /*30c80*/  LDL.LU.64 R130, [R1+0x13f0] ;  /* 0x0013f00001827983 */ /* 0x000f280000300a00 */
[----:B------:R1:W-:Y:S04]  /*30c90*/  STL [R1+0x1390], R0 ;  /* 0x0013900001007387 */ /* 0x0003e80000100800 */
[----:B------:R1:W-:Y:S04]  /*30ca0*/  STL [R1+0x139c], R146 ;  /* 0x00139c9201007387 */ /* 0x0003e80000100800 */
[----:B------:R-:W4:Y:S01]  /*30cb0*/  LDL.LU.64 R132, [R1+0x13f8] ;  /* 0x0013f80001847983 */ /* 0x000f220000300a00 */
[----:B-1----:R-:W-:-:S03]  /*30cc0*/  IMAD.MOV.U32 R0, RZ, RZ, R147 ;  /* 0x000000ffff007224 */ /* 0x002fc600078e0093 */
[----:B------:R-:W4:Y:S04]  /*30cd0*/  LDL.LU.64 R146, [R1+0x1400] ;  /* 0x0014000001927983 */ /* 0x000f280000300a00 */
[----:B------:R1:W-:Y:S04]  /*30ce0*/  STL [R1+0x1398], R0 ;  /* 0x0013980001007387 */ /* 0x0003e80000100800 */
[----:B------:R-:W-:Y:S04]  /*30cf0*/  STL [R1+0x13a4], R140 ;  /* 0x0013a48c01007387 */ /* 0x000fe80000100800 */
[----:B------:R-:W4:Y:S01]  /*30d00*/  LDL.LU.64 R134, [R1+0x1408] ;  /* 0x0014080001867983 */ /* 0x000f220000300a00 */
[----:B-1----:R-:W-:-:S03]  /*30d10*/  IMAD.MOV.U32 R0, RZ, RZ, R141 ;  /* 0x000000ffff007224 */ /* 0x002fc600078e008d */
[----:B--2---:R-:W-:Y:S04]  /*30d20*/  STL [R1+0x13ac], R142 ;  /* 0x0013ac8e01007387 */ /* 0x004fe80000100800 */
[----:B------:R1:W-:Y:S04]  /*30d30*/  STL [R1+0x13a0], R0 ;  /* 0x0013a00001007387 */ /* 0x0003e80000100800 */
[----:B------:R-:W2:Y:S04]  /*30d40*/  LDL.LU.64 R136, [R1+0x1410] ;  /* 0x0014100001887983 */ /* 0x000ea80000300a00 */
[----:B------:R-:W2:Y:S01]  /*30d50*/  LDL.LU.64 R138, [R1+0x1418] ;  /* 0x00141800018a7983 */ /* 0x000ea20000300a00 */
[----:B-1----:R-:W-:-:S05]  /*30d60*/  IMAD.MOV.U32 R0, RZ, RZ, R143 ;  /* 0x000000ffff007224 */ /* 0x002fca00078e008f */
[----:B------:R1:W-:Y:S04]  /*30d70*/  STL [R1+0x13a8], R0 ;  /* 0x0013a80001007387 */ /* 0x0003e80000100800 */
[----:B---3--:R3:W-:Y:S04]  /*30d80*/  STL [R1+0x13b4], R148 ;  /* 0x0013b49401007387 */ /* 0x0087e80000100800 */
[----:B------:R-:W2:Y:S01]  /*30d90*/  LDL.LU.64 R140, [R1+0x1420] ;  /* 0x00142000018c7983 */ /* 0x000ea20000300a00 */
[----:B-1----:R-:W-:-:S03]  /*30da0*/  MOV R0, R149 ;  /* 0x0000009500007202 */ /* 0x002fc60000000f00 */
[----:B---3--:R-:W3:Y:S04]  /*30db0*/  LDL.LU.64 R148, [R1+0x1428] ;  /* 0x0014280001947983 */ /* 0x008ee80000300a00 */
[----:B------:R1:W-:Y:S04]  /*30dc0*/  STL [R1+0x13b0], R0 ;  /* 0x0013b00001007387 */ /* 0x0003e80000100800 */
[----:B----4-:R4:W-:Y:S01]  /*30dd0*/  STL [R1+0x13bc], R150 ;  /* 0x0013bc9601007387 */ /* 0x0109e20000100800 */
[----:B-1----:R-:W-:-:S03]  /*30de0*/  IMAD.MOV.U32 R0, RZ, RZ, R151 ;  /* 0x000000ffff007224 */ /* 0x002fc600078e0097 */
[----:B------:R-:W3:Y:S04]  /*30df0*/  LDL.LU.64 R142, [R1+0x1430] ;  /* 0x00143000018e7983 */ /* 0x000ee80000300a00 */
[----:B------:R1:W-:Y:S04]  /*30e00*/  STL [R1+0x13b8], R0 ;  /* 0x0013b80001007387 */ /* 0x0003e80000100800 */
[----:B------:R-:W-:Y:S04]  /*30e10*/  STL [R1+0x13c4], R122 ;  /* 0x0013c47a01007387 */ /* 0x000fe80000100800 */
[----:B----4-:R-:W4:Y:S01]  /*30e20*/  LDL.LU.64 R150, [R1+0x1438] ;  /* 0x0014380001967983 */ /* 0x010f220000300a00 */
[----:B-1----:R-:W-:-:S03]  /*30e30*/  IMAD.MOV.U32 R0, RZ, RZ, R123 ;  /* 0x000000ffff007224 */ /* 0x002fc600078e007b */
[----:B------:R-:W-:Y:S04]  /*30e40*/  STL [R1+0x13cc], R124 ;  /* 0x0013cc7c01007387 */ /* 0x000fe80000100800 */
[----:B------:R1:W-:Y:S04]  /*30e50*/  STL [R1+0x13c0], R0 ;  /* 0x0013c00001007387 */ /* 0x0003e80000100800 */
[----:B------:R-:W-:Y:S01]  /*30e60*/  STL [R1+0x13d4], R126 ;  /* 0x0013d47e01007387 */ /* 0x000fe20000100800 */
[----:B-1----:R-:W-:-:S05]  /*30e70*/  IMAD.MOV.U32 R0, RZ, RZ, R125 ;  /* 0x000000ffff007224 */ /* 0x002fca00078e007d */
[----:B------:R1:W-:Y:S04]  /*30e80*/  STL [R1+0x13c8], R0 ;  /* 0x0013c80001007387 */ /* 0x0003e80000100800 */
[----:B------:R-:W-:Y:S01]  /*30e90*/  STL [R1+0x13dc], R144 ;  /* 0x0013dc9001007387 */ /* 0x000fe20000100800 */
[----:B-1----:R-:W-:-:S05]  /*30ea0*/  IMAD.MOV.U32 R0, RZ, RZ, R127 ;  /* 0x000000ffff007224 */ /* 0x002fca00078e007f */
[----:B------:R1:W-:Y:S04]  /*30eb0*/  STL [R1+0x13d0], R0 ;  /* 0x0013d00001007387 */ /* 0x0003e80000100800 */
[----:B------:R-:W-:Y:S01]  /*30ec0*/  STL [R1+0x13e4], R128 ;  /* 0x0013e48001007387 */ /* 0x000fe20000100800 */
[----:B-1----:R-:W-:-:S05]  /*30ed0*/  IMAD.MOV.U32 R0, RZ, RZ, R145 ;  /* 0x000000ffff007224 */ /* 0x002fca00078e0091 */
[----:B------:R1:W-:Y:S04]  /*30ee0*/  STL [R1+0x13d8], R0 ;  /* 0x0013d80001007387 */ /* 0x0003e80000100800 */
[----:B------:R-:W4:Y:S01]  /*30ef0*/  LDL.LU.64 R144, [R1+0x1458] ;  /* 0x0014580001907983 */ /* 0x000f220000300a00 */
        /* <DEDUP_REMOVED lines=8> */
[----:B------:R1:W-:Y:S02]  /*30f80*/  STL [R1+0x13f0], R0 ;  /* 0x0013f00001007387 */ /* 0x0003e40000100800 */
[----:B-1----:R-:W-:Y:S02]  /*30f90*/  IMAD.MOV.U32 R0, RZ, RZ, R147 ;  /* 0x000000ffff007224 */ /* 0x002fe400078e0093 */
[----:B------:R-:W-:Y:S04]  /*30fa0*/  STL [R1+0x1404], R134 ;  /* 0x0014048601007387 */ /* 0x000fe80000100800 */
[----:B------:R1:W-:Y:S04]  /*30fb0*/  STL [R1+0x13f8], R0 ;  /* 0x0013f80001007387 */ /* 0x0003e80000100800 */
[----:B------:R-:W4:Y:S01]  /*30fc0*/  LDL.LU.64 R146, [R1+0x1478] ;  /* 0x0014780001927983 */ /* 0x000f220000300a00 */
[----:B-1----:R-:W-:-:S03]  /*30fd0*/  MOV R0, R135 ;  /* 0x0000008700007202 */ /* 0x002fc60000000f00 */
[----:B--2---:R-:W-:Y:S04]  /*30fe0*/  STL [R1+0x140c], R136 ;  /* 0x00140c8801007387 */ /* 0x004fe80000100800 */
[----:B------:R1:W-:Y:S04]  /*30ff0*/  STL [R1+0x1400], R0 ;  /* 0x0014000001007387 */ /* 0x0003e80000100800 */
[----:B------:R-:W-:Y:S01]  /*31000*/  STL [R1+0x1414], R138 ;  /* 0x0014148a01007387 */ /* 0x000fe20000100800 */
[----:B-1----:R-:W-:-:S05]  /*31010*/  IMAD.MOV.U32 R0, RZ, RZ, R137 ;  /* 0x000000ffff007224 */ /* 0x002fca00078e0089 */
[----:B------:R1:W-:Y:S04]  /*31020*/  STL [R1+0x1408], R0 ;  /* 0x0014080001007387 */ /* 0x0003e80000100800 */
[----:B------:R-:W-:Y:S01]  /*31030*/  STL [R1+0x141c], R140 ;  /* 0x00141c8c01007387 */ /* 0x000fe20000100800 */
[----:B-1----:R-:W-:-:S05]  /*31040*/  IMAD.MOV.U32 R0, RZ, RZ, R139 ;  /* 0x000000ffff007224 */ /* 0x002fca00078e008b */
[----:B------:R1:W-:Y:S04]  /*31050*/  STL [R1+0x1410], R0 ;  /* 0x0014100001007387 */ /* 0x0003e80000100800 */
[----:B---3--:R-:W-:Y:S01]  /*31060*/  STL [R1+0x1424], R148 ;  /* 0x0014249401007387 */ /* 0x008fe20000100800 */
[----:B-1----:R-:W-:-:S05]  /*31070*/  IMAD.MOV.U32 R0, RZ, RZ, R141 ;  /* 0x000000ffff007224 */ /* 0x002fca00078e008d */
[----:B------:R1:W-:Y:S02]  /*31080*/  STL [R1+0x1418], R0 ;  /* 0x0014180001007387 */ /* 0x0003e40000100800 */
[----:B-1----:R-:W-:Y:S02]  /*31090*/  IMAD.MOV.U32 R0, RZ, RZ, R149 ;  /* 0x000000ffff007224 */ /* 0x002fe400078e0095 */
[----:B------:R-:W2:Y:S04]  /*310a0*/  LDL.LU.64 R148, [R1+0x1498] ;  /* 0x0014980001947983 */ /* 0x000ea80000300a00 */
[----:B------:R1:W-:Y:S04]  /*310b0*/  STL [R1+0x1420], R0 ;  /* 0x0014200001007387 */ /* 0x0003e80000100800 */
[----:B------:R-:W-:Y:S01]  /*310c0*/  STL [R1+0x142c], R142 ;  /* 0x00142c8e01007387 */ /* 0x000fe20000100800 */
[----:B-1----:R-:W-:-:S03]  /*310d0*/  IMAD.MOV.U32 R0, RZ, RZ, R143 ;  /* 0x000000ffff007224 */ /* 0x002fc600078e008f */
[----:B----4-:R-:W-:Y:S04]  /*310e0*/  STL [R1+0x1434], R150 ;  /* 0x0014349601007387 */ /* 0x010fe80000100800 */
[----:B------:R1:W-:Y:S04]  /*310f0*/  STL [R1+0x1428], R0 ;  /* 0x0014280001007387 */ /* 0x0003e80000100800 */
[----:B------:R-:W-:Y:S01]  /*31100*/  STL [R1+0x143c], R216 ;  /* 0x00143cd801007387 */ /* 0x000fe20000100800 */
[----:B-1----:R-:W-:-:S05]  /*31110*/  IMAD.MOV.U32 R0, RZ, RZ, R151 ;  /* 0x000000ffff007224 */ /* 0x002fca00078e0097 */
[----:B------:R1:W-:Y:S04]  /*31120*/  STL [R1+0x1430], R0 ;  /* 0x0014300001007387 */ /* 0x0003e80000100800 */
[----:B------:R-:W-:Y:S04]  /*31130*/  STL [R1+0x1438], R217 ;  /* 0x001438d901007387 */ /* 0x000fe80000100800 */
[----:B------:R-:W-:Y:S04]  /*31140*/  STL [R1+0x1444], R162 ;  /* 0x001444a201007387 */ /* 0x000fe80000100800 */
[----:B------:R-:W-:Y:S04]  /*31150*/  STL [R1+0x1440], R163 ;  /* 0x001440a301007387 */ /* 0x000fe80000100800 */
[----:B------:R-:W-:Y:S04]  /*31160*/  STL [R1+0x144c], R10 ;  /* 0x00144c0a01007387 */ /* 0x000fe80000100800 */
[----:B------:R-:W3:Y:S04]  /*31170*/  LDL.LU.64 R150, [R1+0x14b8] ;  /* 0x0014b80001967983 */ /* 0x000ee80000300a00 */
[----:B------:R-:W-:Y:S01]  /*31180*/  STL [R1+0x1448], R11 ;  /* 0x0014480b01007387 */ /* 0x000fe20000100800 */
[----:B-1----:R-:W-:-:S03]  /*31190*/  IMAD.MOV.U32 R0, RZ, RZ, R145 ;  /* 0x000000ffff007224 */ /* 0x002fc600078e0091 */
[----:B------:R1:W-:Y:S04]  /*311a0*/  STL [R1+0x1454], R144 ;  /* 0x0014549001007387 */ /* 0x0003e80000100800 */
[----:B------:R-:W-:Y:S04]  /*311b0*/  STL [R1+0x145c], R224 ;  /* 0x00145ce001007387 */ /* 0x000fe80000100800 */
[----:B------:R4:W-:Y:S04]  /*311c0*/  STL [R1+0x1450], R0 ;  /* 0x0014500001007387 */ /* 0x0009e80000100800 */
[----:B------:R-:W-:Y:S04]  /*311d0*/  STL [R1+0x1458], R225 ;  /* 0x001458e101007387 */ /* 0x000fe80000100800 */
[----:B------:R-:W-:Y:S04]  /*311e0*/  STL [R1+0x1464], R168 ;  /* 0x001464a801007387 */ /* 0x000fe80000100800 */
[----:B------:R-:W-:Y:S04]  /*311f0*/  STL [R1+0x1460], R169 ;  /* 0x001460a901007387 */ /* 0x000fe80000100800 */
[----:B------:R-:W-:Y:S04]  /*31200*/  STL [R1+0x146c], R12 ;  /* 0x00146c0c01007387 */ /* 0x000fe80000100800 */
[----:B------:R-:W-:Y:S04]  /*31210*/  STL [R1+0x1468], R13 ;  /* 0x0014680d01007387 */ /* 0x000fe80000100800 */
[----:B------:R-:W3:Y:S04]  /*31220*/  LDL.LU.64 R142, [R1+0x14d8] ;  /* 0x0014d800018e7983 */ /* 0x000ee80000300a00 */
[----:B------:R4:W-:Y:S04]  /*31230*/  STL [R1+0x1474], R146 ;  /* 0x0014749201007387 */ /* 0x0009e80000100800 */
[----:B-1----:R-:W3:Y:S01]  /*31240*/  LDL.LU.64 R144, [R1+0x1008] ;  /* 0x0010080001907983 */ /* 0x002ee20000300a00 */
[----:B----4-:R-:W-:-:S05]  /*31250*/  IMAD.MOV.U32 R0, RZ, RZ, R147 ;  /* 0x000000ffff007224 */ /* 0x010fca00078e0093 */
[----:B------:R1:W-:Y:S04]  /*31260*/  STL [R1+0x1470], R0 ;  /* 0x0014700001007387 */ /* 0x0003e80000100800 */
[----:B------:R-:W-:Y:S04]  /*31270*/  STL [R1+0x147c], R232 ;  /* 0x00147ce801007387 */ /* 0x000fe80000100800 */
[----:B------:R-:W-:Y:S04]  /*31280*/  STL [R1+0x1478], R233 ;  /* 0x001478e901007387 */ /* 0x000fe80000100800 */
[----:B------:R-:W-:Y:S04]  /*31290*/  STL [R1+0x1484], R176 ;  /* 0x001484b001007387 */ /* 0x000fe80000100800 */
[----:B------:R-:W-:Y:S04]  /*312a0*/  STL [R1+0x1480], R177 ;  /* 0x001480b101007387 */ /* 0x000fe80000100800 */
[----:B------:R-:W-:Y:S04]  /*312b0*/  STL [R1+0x148c], R14 ;  /* 0x00148c0e01007387 */ /* 0x000fe80000100800 */
[----:B------:R-:W-:Y:S04]  /*312c0*/  STL [R1+0x1488], R15 ;  /* 0x0014880f01007387 */ /* 0x000fe80000100800 */
[----:B------:R-:W4:Y:S04]  /*312d0*/  LDL.LU.64 R146, [R1+0x14f8] ;  /* 0x0014f80001927983 */ /* 0x000f280000300a00 */
[----:B--2---:R2:W-:Y:S01]  /*312e0*/  STL [R1+0x1494], R148 ;  /* 0x0014949401007387 */ /* 0x0045e20000100800 */
[----:B-1----:R-:W-:-:S03]  /*312f0*/  IMAD.MOV.U32 R0, RZ, RZ, R149 ;  /* 0x000000ffff007224 */ /* 0x002fc600078e0095 */
[----:B--2---:R-:W2:Y:S04]  /*31300*/  LDL.LU.64 R148, [R1+0x1020] ;  /* 0x0010200001947983 */ /* 0x004ea80000300a00 */
[----:B------:R1:W-:Y:S04]  /*31310*/  STL [R1+0x1490], R0 ;  /* 0x0014900001007387 */ /* 0x0003e80000100800 */
[----:B------:R-:W-:Y:S04]  /*31320*/  STL [R1+0x149c], R240 ;  /* 0x00149cf001007387 */ /* 0x000fe80000100800 */
[----:B------:R-:W-:Y:S04]  /*31330*/  STL [R1+0x1498], R241 ;  /* 0x001498f101007387 */ /* 0x000fe80000100800 */
[----:B------:R-:W-:Y:S04]  /*31340*/  STL [R1+0x14a4], R178 ;  /* 0x0014a4b201007387 */ /* 0x000fe80000100800 */
[----:B------:R-:W-:Y:S04]  /*31350*/  STL [R1+0x14a0], R179 ;  /* 0x0014a0b301007387 */ /* 0x000fe80000100800 */
[----:B------:R-:W-:Y:S04]  /*31360*/  STL [R1+0x14ac], R16 ;  /* 0x0014ac1001007387 */ /* 0x000fe80000100800 */
[----:B------:R-:W-:Y:S04]  /*31370*/  STL [R1+0x14a8], R17 ;  /* 0x0014a81101007387 */ /* 0x000fe80000100800 */
[----:B------:R-:W2:Y:S04]  /*31380*/  LDL.LU.64 R140, [R1+0x1518] ;  /* 0x00151800018c7983 */ /* 0x000ea80000300a00 */
[----:B---3--:R3:W-:Y:S01]  /*31390*/  STL [R1+0x14b4], R150 ;  /* 0x0014b49601007387 */ /* 0x0087e20000100800 */
[----:B-1----:R-:W-:-:S03]  /*313a0*/  MOV R0, R151 ;  /* 0x0000009700007202 */ /* 0x002fc60000000f00 */
[----:B---3--:R-:W3:Y:S04]  /*313b0*/  LDL.LU.64 R150, [R1+0x1520] ;  /* 0x0015200001967983 */ /* 0x008ee80000300a00 */
[----:B------:R1:W-:Y:S04]  /*313c0*/  STL [R1+0x14b0], R0 ;  /* 0x0014b00001007387 */ /* 0x0003e80000100800 */
[----:B------:R-:W-:Y:S04]  /*313d0*/  STL [R1+0x14bc], R248 ;  /* 0x0014bcf801007387 */ /* 0x000fe80000100800 */
[----:B------:R-:W-:Y:S04]  /*313e0*/  STL [R1+0x14b8], R249 ;  /* 0x0014b8f901007387 */ /* 0x000fe80000100800 */
[----:B------:R-:W-:Y:S04]  /*313f0*/  STL [R1+0x14c4], R184 ;  /* 0x0014c4b801007387 */ /* 0x000fe80000100800 */
[----:B------:R-:W-:Y:S04]  /*31400*/  STL [R1+0x14c0], R185 ;  /* 0x0014c0b901007387 */ /* 0x000fe80000100800 */
[----:B------:R-:W-:Y:S04]  /*31410*/  STL [R1+0x14cc], R18 ;  /* 0x0014cc1201007387 */ /* 0x000fe80000100800 */
[----:B------:R-:W-:Y:S04]  /*31420*/  STL [R1+0x14c8], R19 ;  /* 0x0014c81301007387 */ /* 0x000fe80000100800 */
[----:B------:R-:W3:Y:S04]  /*31430*/  LDL.LU.64 R136, [R1+0x1538] ;  /* 0x0015380001887983 */ /* 0x000ee80000300a00 */
[----:B------:R1:W-:Y:S02]  /*31440*/  STL [R1+0x14d4], R142 ;  /* 0x0014d48e01007387 */ /* 0x0003e40000100800 */
[----:B-1----:R-:W-:-:S02]  /*31450*/  IMAD.MOV.U32 R0, RZ, RZ, R143 ;  /* 0x000000ffff007224 */ /* 0x002fc400078e008f */
[----:B------:R-:W3:Y:S04]  /*31460*/  LDL.LU.64 R142, [R1+0x1540] ;  /* 0x00154000018e7983 */ /* 0x000ee80000300a00 */
[----:B------:R1:W-:Y:S02]  /*31470*/  STL [R1+0x14d0], R0 ;  /* 0x0014d00001007387 */ /* 0x0003e40000100800 */
[----:B-1----:R-:W-:Y:S02]  /*31480*/  IMAD.MOV.U32 R0, RZ, RZ, R145 ;  /* 0x000000ffff007224 */ /* 0x002fe400078e0091 */
[----:B------:R1:W-:Y:S04]  /*31490*/  STL [R1+0x14dc], R144 ;  /* 0x0014dc9001007387 */ /* 0x0003e80000100800 */
[----:B------:R-:W-:Y:S04]  /*314a0*/  STL [R1+0x14e4], R192 ;  /* 0x0014e4c001007387 */ /* 0x000fe80000100800 */
[----:B------:R4:W-:Y:S04]  /*314b0*/  STL [R1+0x14d8], R0 ;  /* 0x0014d80001007387 */ /* 0x0009e80000100800 */
[----:B------:R-:W-:Y:S04]  /*314c0*/  STL [R1+0x14e0], R193 ;  /* 0x0014e0c101007387 */ /* 0x000fe80000100800 */
[----:B------:R-:W-:Y:S04]  /*314d0*/  STL [R1+0x14ec], R20 ;  /* 0x0014ec1401007387 */ /* 0x000fe80000100800 */
[----:B------:R-:W-:Y:S04]  /*314e0*/  STL [R1+0x14e8], R21 ;  /* 0x0014e81501007387 */ /* 0x000fe80000100800 */
[----:B-1----:R-:W3:Y:S01]  /*314f0*/  LDL.LU.64 R144, [R1+0x1558] ;  /* 0x0015580001907983 */ /* 0x002ee20000300a00 */
[----:B----4-:R-:W-:-:S03]  /*31500*/  IMAD.MOV.U32 R0, RZ, RZ, R147 ;  /* 0x000000ffff007224 */ /* 0x010fc600078e0093 */
[----:B------:R1:W-:Y:S04]  /*31510*/  STL [R1+0x14f4], R146 ;  /* 0x0014f49201007387 */ /* 0x0003e80000100800 */
[----:B-1----:R-:W4:Y:S04]  /*31520*/  LDL.LU.64 R146, [R1+0x1560] ;  /* 0x0015600001927983 */ /* 0x002f280000300a00 */
[----:B------:R2:W-:Y:S02]  /*31530*/  STL [R1+0x14f0], R0 ;  /* 0x0014f00001007387 */ /* 0x0005e40000100800 */
[----:B--2---:R-:W-:-:S02]  /*31540*/  IMAD.MOV.U32 R0, RZ, RZ, R149 ;  /* 0x000000ffff007224 */ /* 0x004fc400078e0095 */
[----:B------:R1:W-:Y:S04]  /*31550*/  STL [R1+0x14fc], R148 ;  /* 0x0014fc9401007387 */ /* 0x0003e80000100800 */
[----:B------:R-:W-:Y:S04]  /*31560*/  STL [R1+0x1504], R194 ;  /* 0x001504c201007387 */ /* 0x000fe80000100800 */
[----:B------:R2:W-:Y:S04]  /*31570*/  STL [R1+0x14f8], R0 ;  /* 0x0014f80001007387 */ /* 0x0005e80000100800 */
[----:B------:R-:W-:Y:S04]  /*31580*/  STL [R1+0x1500], R195 ;  /* 0x001500c301007387 */ /* 0x000fe80000100800 */
[----:B------:R-:W-:Y:S04]  /*31590*/  STL [R1+0x150c], R152 ;  /* 0x00150c9801007387 */ /* 0x000fe80000100800 */
[----:B-1----:R-:W4:Y:S04]  /*315a0*/  LDL.LU.64 R148, [R1+0x1578] ;  /* 0x0015780001947983 */ /* 0x002f280000300a00 */
[----:B------:R-:W-:Y:S04]  /*315b0*/  STL [R1+0x1508], R153 ;  /* 0x0015089901007387 */ /* 0x000fe80000100800 */
[----:B------:R-:W-:Y:S04]  /*315c0*/  STL [R1+0x1514], R140 ;  /* 0x0015148c01007387 */ /* 0x000fe80000100800 */
[----:B------:R-:W4:Y:S01]  /*315d0*/  LDL.LU.64 R138, [R1+0x1580] ;  /* 0x00158000018a7983 */ /* 0x000f220000300a00 */
[----:B--2---:R-:W-:-:S03]  /*315e0*/  IMAD.MOV.U32 R0, RZ, RZ, R141 ;  /* 0x000000ffff007224 */ /* 0x004fc600078e008d */
[----:B---3--:R-:W-:Y:S04]  /*315f0*/  STL [R1+0x151c], R150 ;  /* 0x00151c9601007387 */ /* 0x008fe80000100800 */
[----:B------:R1:W-:Y:S04]  /*31600*/  STL [R1+0x1510], R0 ;  /* 0x0015100001007387 */ /* 0x0003e80000100800 */
[----:B------:R-:W-:Y:S01]  /*31610*/  STL [R1+0x1524], R200 ;  /* 0x001524c801007387 */ /* 0x000fe20000100800 */
[----:B-1----:R-:W-:-:S05]  /*31620*/  IMAD.MOV.U32 R0, RZ, RZ, R151 ;  /* 0x000000ffff007224 */ /* 0x002fca00078e0097 */
[----:B------:R1:W-:Y:S04]  /*31630*/  STL [R1+0x1518], R0 ;  /* 0x0015180001007387 */ /* 0x0003e80000100800 */
[----:B------:R-:W-:Y:S04]  /*31640*/  STL [R1+0x1520], R201 ;  /* 0x001520c901007387 */ /* 0x000fe80000100800 */
[----:B------:R-:W-:Y:S04]  /*31650*/  STL [R1+0x152c], R154 ;  /* 0x00152c9a01007387 */ /* 0x000fe80000100800 */
[----:B------:R-:W2:Y:S04]  /*31660*/  LDL.LU.64 R150, [R1+0x1598] ;  /* 0x0015980001967983 */ /* 0x000ea80000300a00 */
[----:B------:R-:W-:Y:S04]  /*31670*/  STL [R1+0x1528], R155 ;  /* 0x0015289b01007387 */ /* 0x000fe80000100800 */
[----:B------:R-:W-:Y:S04]  /*31680*/  STL [R1+0x1534], R136 ;  /* 0x0015348801007387 */ /* 0x000fe80000100800 */
[----:B------:R-:W3:Y:S01]  /*31690*/  LDL.LU.64 R140, [R1+0x15a0] ;  /* 0x0015a000018c7983 */ /* 0x000ee20000300a00 */
[----:B-1----:R-:W-:-:S03]  /*316a0*/  IMAD.MOV.U32 R0, RZ, RZ, R137 ;  /* 0x000000ffff007224 */ /* 0x002fc600078e0089 */
[----:B------:R-:W-:Y:S04]  /*316b0*/  STL [R1+0x153c], R142 ;  /* 0x00153c8e01007387 */ /* 0x000fe80000100800 */
[----:B------:R1:W-:Y:S04]  /*316c0*/  STL [R1+0x1530], R0 ;  /* 0x0015300001007387 */ /* 0x0003e80000100800 */
[----:B------:R-:W-:Y:S01]  /*316d0*/  STL [R1+0x1544], R208 ;  /* 0x001544d001007387 */ /* 0x000fe20000100800 */
[----:B-1----:R-:W-:-:S05]  /*316e0*/  IMAD.MOV.U32 R0, RZ, RZ, R143 ;  /* 0x000000ffff007224 */ /* 0x002fca00078e008f */
[----:B------:R1:W-:Y:S04]  /*316f0*/  STL [R1+0x1538], R0 ;  /* 0x0015380001007387 */ /* 0x0003e80000100800 */
[----:B------:R-:W-:Y:S04]  /*31700*/  STL [R1+0x1540], R209 ;  /* 0x001540d101007387 */ /* 0x000fe80000100800 */
[----:B------:R-:W-:Y:S04]  /*31710*/  STL [R1+0x154c], R156 ;  /* 0x00154c9c01007387 */ /* 0x000fe80000100800 */
[----:B------:R-:W-:Y:S04]  /*31720*/  STL [R1+0x1548], R157 ;  /* 0x0015489d01007387 */ /* 0x000fe80000100800 */
[----:B------:R-:W3:Y:S04]  /*31730*/  LDL.LU.64 R142, [R1+0x15b8] ;  /* 0x0015b800018e7983 */ /* 0x000ee80000300a00 */
[----:B------:R1:W-:Y:S02]  /*31740*/  STL [R1+0x1554], R144 ;  /* 0x0015549001007387 */ /* 0x0003e40000100800 */
[----:B-1----:R-:W-:-:S02]  /*31750*/  IMAD.MOV.U32 R0, RZ, RZ, R145 ;  /* 0x000000ffff007224 */ /* 0x002fc400078e0091 */
[----:B------:R-:W3:Y:S04]  /*31760*/  LDL.LU.64 R144, [R1+0x15c0] ;  /* 0x0015c00001907983 */ /* 0x000ee80000300a00 */
[----:B------:R1:W-:Y:S04]  /*31770*/  STL [R1+0x1550], R0 ;  /* 0x0015500001007387 */ /* 0x0003e80000100800 */
[----:B----4-:R-:W-:Y:S01]  /*31780*/  STL [R1+0x155c], R146 ;  /* 0x00155c9201007387 */ /* 0x010fe20000100800 */
[----:B-1----:R-:W-:-:S03]  /*31790*/  MOV R0, R147 ;  /* 0x0000009300007202 */ /* 0x002fc60000000f00 */
[----:B------:R-:W-:Y:S04]  /*317a0*/  STL [R1+0x1564], R210 ;  /* 0x001564d201007387 */ /* 0x000fe80000100800 */
[----:B------:R1:W-:Y:S04]  /*317b0*/  STL [R1+0x1558], R0 ;  /* 0x0015580001007387 */ /* 0x0003e80000100800 */
[----:B------:R-:W-:Y:S04]  /*317c0*/  STL [R1+0x1560], R211 ;  /* 0x001560d301007387 */ /* 0x000fe80000100800 */
[----:B------:R-:W-:Y:S04]  /*317d0*/  STL [R1+0x156c], R160 ;  /* 0x00156ca001007387 */ /* 0x000fe80000100800 */
[----:B------:R-:W-:Y:S04]  /*317e0*/  STL [R1+0x1568], R161 ;  /* 0x001568a101007387 */ /* 0x000fe80000100800 */
[----:B------:R4:W-:Y:S01]  /*317f0*/  STL [R1+0x1574], R148 ;  /* 0x0015749401007387 */ /* 0x0009e20000100800 */
[----:B-1----:R-:W-:-:S03]  /*31800*/  IMAD.MOV.U32 R0, RZ, RZ, R149 ;  /* 0x000000ffff007224 */ /* 0x002fc600078e0095 */
[----:B------:R-:W3:Y:S04]  /*31810*/  LDL.LU.64 R146, [R1+0x15d8] ;  /* 0x0015d80001927983 */ /* 0x000ee80000300a00 */
[----:B------:R-:W-:Y:S04]  /*31820*/  STL [R1+0x157c], R138 ;  /* 0x00157c8a01007387 */ /* 0x000fe80000100800 */
[----:B------:R1:W-:Y:S04]  /*31830*/  STL [R1+0x1570], R0 ;  /* 0x0015700001007387 */ /* 0x0003e80000100800 */
[----:B----4-:R-:W4:Y:S01]  /*31840*/  LDL.LU.64 R148, [R1+0x15e0] ;  /* 0x0015e00001947983 */ /* 0x010f220000300a00 */
[----:B-1----:R-:W-:-:S03]  /*31850*/  IMAD.MOV.U32 R0, RZ, RZ, R139 ;  /* 0x000000ffff007224 */ /* 0x002fc600078e008b */
[----:B------:R-:W-:Y:S04]  /*31860*/  STL [R1+0x1584], R218 ;  /* 0x001584da01007387 */ /* 0x000fe80000100800 */
[----:B------:R1:W-:Y:S04]  /*31870*/  STL [R1+0x1578], R0 ;  /* 0x0015780001007387 */ /* 0x0003e80000100800 */
[----:B------:R-:W-:Y:S04]  /*31880*/  STL [R1+0x1580], R219 ;  /* 0x001580db01007387 */ /* 0x000fe80000100800 */
[----:B------:R-:W-:Y:S04]  /*31890*/  STL [R1+0x158c], R164 ;  /* 0x00158ca401007387 */ /* 0x000fe80000100800 */
[----:B------:R-:W-:Y:S04]  /*318a0*/  STL [R1+0x1588], R165 ;  /* 0x001588a501007387 */ /* 0x000fe80000100800 */
        /* <DEDUP_REMOVED lines=8> */
[----:B------:R-:W-:Y:S04]  /*31930*/  STL [R1+0x15a4], R226 ;  /* 0x0015a4e201007387 */ /* 0x000fe80000100800 */
[----:B------:R-:W-:Y:S04]  /*31940*/  STL [R1+0x15a0], R227 ;  /* 0x0015a0e301007387 */ /* 0x000fe80000100800 */
[----:B------:R-:W3:Y:S04]  /*31950*/  LDL.LU.64 R134, [R1+0x1000] ;  /* 0x0010000001867983 */ /* 0x000ee80000300a00 */
[----:B------:R-:W-:Y:S04]  /*31960*/  STL [R1+0x15ac], R170 ;  /* 0x0015acaa01007387 */ /* 0x000fe80000100800 */
[----:B------:R-:W-:Y:S04]  /*31970*/  STL [R1+0x15a8], R171 ;  /* 0x0015a8ab01007387 */ /* 0x000fe80000100800 */
[----:B------:R1:W-:Y:S02]  /*31980*/  STL [R1+0x15b4], R142 ;  /* 0x0015b48e01007387 */ /* 0x0003e40000100800 */
[----:B-1----:R-:W-:-:S02]  /*31990*/  IMAD.MOV.U32 R0, RZ, RZ, R143 ;  /* 0x000000ffff007224 */ /* 0x002fc400078e008f */
[----:B------:R-:W3:Y:S04]  /*319a0*/  LDL.LU.64 R140, [R1+0x1618] ;  /* 0x00161800018c7983 */ /* 0x000ee80000300a00 */
[----:B------:R1:W-:Y:S04]  /*319b0*/  STL [R1+0x15b0], R0 ;  /* 0x0015b00001007387 */ /* 0x0003e80000100800 */
[----:B------:R-:W-:Y:S04]  /*319c0*/  STL [R1+0x15bc], R144 ;  /* 0x0015bc9001007387 */ /* 0x000fe80000100800 */
        /* <DEDUP_REMOVED lines=8> */
[----:B------:R-:W-:Y:S01]  /*31a50*/  STL [R1+0x15d4], R146 ;  /* 0x0015d49201007387 */ /* 0x000fe20000100800 */
[----:B-1----:R-:W-:-:S03]  /*31a60*/  IMAD.MOV.U32 R0, RZ, RZ, R147 ;  /* 0x000000ffff007224 */ /* 0x002fc600078e0093 */
[----:B------:R-:W3:Y:S04]  /*31a70*/  LDL.LU.64 R144, [R1+0x1638] ;  /* 0x0016380001907983 */ /* 0x000ee80000300a00 */
[----:B------:R1:W-:Y:S04]  /*31a80*/  STL [R1+0x15d0], R0 ;  /* 0x0015d00001007387 */ /* 0x0003e80000100800 */
[----:B----4-:R4:W-:Y:S01]  /*31a90*/  STL [R1+0x15dc], R148 ;  /* 0x0015dc9401007387 */ /* 0x0109e20000100800 */
[----:B-1----:R-:W-:-:S03]  /*31aa0*/  IMAD.MOV.U32 R0, RZ, RZ, R149 ;  /* 0x000000ffff007224 */ /* 0x002fc600078e0095 */
[----:B------:R-:W3:Y:S04]  /*31ab0*/  LDL.LU.64 R146, [R1+0x1640] ;  /* 0x0016400001927983 */ /* 0x000ee80000300a00 */
[----:B------:R1:W-:Y:S04]  /*31ac0*/  STL [R1+0x15d8], R0 ;  /* 0x0015d80001007387 */ /* 0x0003e80000100800 */
[----:B------:R-:W-:Y:S04]  /*31ad0*/  STL [R1+0x15e4], R246 ;  /* 0x0015e4f601007387 */ /* 0x000fe80000100800 */
[----:B------:R-:W-:Y:S04]  /*31ae0*/  STL [R1+0x15e0], R247 ;  /* 0x0015e0f701007387 */ /* 0x000fe80000100800 */
[----:B----4-:R-:W4:Y:S04]  /*31af0*/  LDL.LU.64 R148, [R1+0x1648] ;  /* 0x0016480001947983 */ /* 0x010f280000300a00 */
[----:B------:R-:W-:Y:S04]  /*31b00*/  STL [R1+0x15ec], R180 ;  /* 0x0015ecb401007387 */ /* 0x000fe80000100800 */
[----:B------:R-:W-:Y:S04]  /*31b10*/  STL [R1+0x15e8], R181 ;  /* 0x0015e8b501007387 */ /* 0x000fe80000100800 */
        /* <DEDUP_REMOVED lines=8> */
[----:B------:R1:W-:Y:S02]  /*31ba0*/  STL [R1+0x1604], R134 ;  /* 0x0016048601007387 */ /* 0x0003e40000100800 */
[----:B-1----:R-:W-:-:S02]  /*31bb0*/  IMAD.MOV.U32 R0, RZ, RZ, R135 ;  /* 0x000000ffff007224 */ /* 0x002fc400078e0087 */
[----:B------:R-:W3:Y:S04]  /*31bc0*/  LDL.LU.64 R134, [R1+0x1668] ;  /* 0x0016680001867983 */ /* 0x000ee80000300a00 */
[----:B------:R1:W-:Y:S04]  /*31bd0*/  STL [R1+0x1600], R0 ;  /* 0x0016000001007387 */ /* 0x0003e80000100800 */
[----:B------:R-:W-:Y:S04]  /*31be0*/  STL [R1+0x160c], R186 ;  /* 0x00160cba01007387 */ /* 0x000fe80000100800 */
[----:B------:R-:W-:Y:S01]  /*31bf0*/  STL [R1+0x1608], R187 ;  /* 0x001608bb01007387 */ /* 0x000fe20000100800 */
[----:B-1----:R-:W-:-:S03]  /*31c00*/  IMAD.MOV.U32 R0, RZ, RZ, R141 ;  /* 0x000000ffff007224 */ /* 0x002fc600078e008d */
[----:B------:R1:W-:Y:S04]  /*31c10*/  STL [R1+0x1614], R140 ;  /* 0x0016148c01007387 */ /* 0x0003e80000100800 */
[----:B-1----:R-:W3:Y:S04]  /*31c20*/  LDL.LU.64 R140, [R1+0x1678] ;  /* 0x00167800018c7983 */ /* 0x002ee80000300a00 */
[----:B------:R1:W-:Y:S04]  /*31c30*/  STL [R1+0x1610], R0 ;  /* 0x0016100001007387 */ /* 0x0003e80000100800 */
[----:B------:R1:W-:Y:S02]  /*31c40*/  STL [R1+0x161c], R142 ;  /* 0x00161c8e01007387 */ /* 0x0003e40000100800 */
[----:B-1----:R-:W-:-:S02]  /*31c50*/  IMAD.MOV.U32 R0, RZ, RZ, R143 ;  /* 0x000000ffff007224 */ /* 0x002fc400078e008f */
[----:B------:R-:W3:Y:S04]  /*31c60*/  LDL.LU.64 R142, [R1+0x1680] ;  /* 0x00168000018e7983 */ /* 0x000ee80000300a00 */
[----:B------:R1:W-:Y:S04]  /*31c70*/  STL [R1+0x1618], R0 ;  /* 0x0016180001007387 */ /* 0x0003e80000100800 */
[----:B------:R-:W-:Y:S01]  /*31c80*/  STL [R1+0x1624], R136 ;  /* 0x0016248801007387 */ /* 0x000fe20000100800 */
[----:B-1----:R-:W-:-:S03]  /*31c90*/  IMAD.MOV.U32 R0, RZ, RZ, R137 ;  /* 0x000000ffff007224 */ /* 0x002fc600078e0089 */
[----:B------:R-:W-:Y:S04]  /*31ca0*/  STL [R1+0x162c], R188 ;  /* 0x00162cbc01007387 */ /* 0x000fe80000100800 */
[----:B------:R1:W-:Y:S04]  /*31cb0*/  STL [R1+0x1620], R0 ;  /* 0x0016200001007387 */ /* 0x0003e80000100800 */
[----:B------:R-:W3:Y:S04]  /*31cc0*/  LDL.LU.64 R132, [R1+0x1688] ;  /* 0x0016880001847983 */ /* 0x000ee80000300a00 */
[----:B------:R-:W-:Y:S04]  /*31cd0*/  STL [R1+0x1628], R189 ;  /* 0x001628bd01007387 */ /* 0x000fe80000100800 */
[----:B------:R1:W-:Y:S02]  /*31ce0*/  STL [R1+0x1634], R144 ;  /* 0x0016349001007387 */ /* 0x0003e40000100800 */
[----:B-1----:R-:W-:-:S02]  /*31cf0*/  IMAD.MOV.U32 R0, RZ, RZ, R145 ;  /* 0x000000ffff007224 */ /* 0x002fc400078e0091 */
[----:B------:R-:W3:Y:S04]  /*31d00*/  LDL.LU.64 R144, [R1+0x1698] ;  /* 0x0016980001907983 */ /* 0x000ee80000300a00 */
[----:B------:R1:W-:Y:S04]  /*31d10*/  STL [R1+0x1630], R0 ;  /* 0x0016300001007387 */ /* 0x0003e80000100800 */
[----:B------:R1:W-:Y:S02]  /*31d20*/  STL [R1+0x163c], R146 ;  /* 0x00163c9201007387 */ /* 0x0003e40000100800 */
[----:B-1----:R-:W-:-:S02]  /*31d30*/  IMAD.MOV.U32 R0, RZ, RZ, R147 ;  /* 0x000000ffff007224 */ /* 0x002fc400078e0093 */
[----:B------:R-:W3:Y:S04]  /*31d40*/  LDL.LU.64 R146, [R1+0x16a0] ;  /* 0x0016a00001927983 */ /* 0x000ee80000300a00 */
[----:B------:R1:W-:Y:S04]  /*31d50*/  STL [R1+0x1638], R0 ;  /* 0x0016380001007387 */ /* 0x0003e80000100800 */
[----:B----4-:R4:W-:Y:S01]  /*31d60*/  STL [R1+0x1644], R148 ;  /* 0x0016449401007387 */ /* 0x0109e20000100800 */
[----:B-1----:R-:W-:-:S03]  /*31d70*/  IMAD.MOV.U32 R0, RZ, RZ, R149 ;  /* 0x000000ffff007224 */ /* 0x002fc600078e0095 */
[----:B----4-:R-:W4:Y:S04]  /*31d80*/  LDL.LU.64 R148, [R1+0x16a8] ;  /* 0x0016a80001947983 */ /* 0x010f280000300a00 */
[----:B------:R2:W-:Y:S04]  /*31d90*/  STL [R1+0x1640], R0 ;  /* 0x0016400001007387 */ /* 0x0005e80000100800 */
[----:B------:R-:W-:Y:S04]  /*31da0*/  STL [R1+0x164c], R196 ;  /* 0x00164cc401007387 */ /* 0x000fe80000100800 */
[----:B------:R-:W-:Y:S01]  /*31db0*/  STL [R1+0x1648], R197 ;  /* 0x001648c501007387 */ /* 0x000fe20000100800 */
[----:B--2---:R-:W-:-:S03]  /*31dc0*/  IMAD.MOV.U32 R0, RZ, RZ, R151 ;  /* 0x000000ffff007224 */ /* 0x004fc600078e0097 */
[----:B------:R1:W-:Y:S04]  /*31dd0*/  STL [R1+0x1654], R150 ;  /* 0x0016549601007387 */ /* 0x0003e80000100800 */
[----:B------:R-:W2:Y:S04]  /*31de0*/  LDL.LU.64 R136, [R1+0x16b8] ;  /* 0x0016b80001887983 */ /* 0x000ea80000300a00 */
[----:B------:R1:W-:Y:S04]  /*31df0*/  STL [R1+0x1650], R0 ;  /* 0x0016500001007387 */ /* 0x0003e80000100800 */
[----:B---3--:R3:W-:Y:S04]  /*31e00*/  STL [R1+0x165c], R138 ;  /* 0x00165c8a01007387 */ /* 0x0087e80000100800 */
[----:B-1----:R-:W2:Y:S01]  /*31e10*/  LDL.LU.64 R150, [R1+0x16c0] ;  /* 0x0016c00001967983 */ /* 0x002ea20000300a00 */
[----:B------:R-:W-:-:S03]  /*31e20*/  IMAD.MOV.U32 R0, RZ, RZ, R139 ;  /* 0x000000ffff007224 */ /* 0x000fc600078e008b */
[----:B------:R-:W-:Y:S04]  /*31e30*/  STL [R1+0x1664], R134 ;  /* 0x0016648601007387 */ /* 0x000fe80000100800 */
[----:B------:R1:W-:Y:S04]  /*31e40*/  STL [R1+0x1658], R0 ;  /* 0x0016580001007387 */ /* 0x0003e80000100800 */
[----:B---3--:R-:W3:Y:S01]  /*31e50*/  LDL.LU.64 R138, [R1+0x16c8] ;  /* 0x0016c800018a7983 */ /* 0x008ee20000300a00 */
[----:B-1----:R-:W-:-:S03]  /*31e60*/  MOV R0, R135 ;  /* 0x0000008700007202 */ /* 0x002fc60000000f00 */
[----:B------:R-:W-:Y:S04]  /*31e70*/  STL [R1+0x166c], R202 ;  /* 0x00166cca01007387 */ /* 0x000fe80000100800 */
[----:B------:R1:W-:Y:S04]  /*31e80*/  STL [R1+0x1660], R0 ;  /* 0x0016600001007387 */ /* 0x0003e80000100800 */
[----:B------:R-:W-:Y:S01]  /*31e90*/  STL [R1+0x1668], R203 ;  /* 0x001668cb01007387 */ /* 0x000fe20000100800 */
[----:B-1----:R-:W-:-:S03]  /*31ea0*/  IMAD.MOV.U32 R0, RZ, RZ, R141 ;  /* 0x000000ffff007224 */ /* 0x002fc600078e008d */
[----:B------:R1:W-:Y:S04]  /*31eb0*/  STL [R1+0x1674], R140 ;  /* 0x0016748c01007387 */ /* 0x0003e80000100800 */
[----:B------:R-:W3:Y:S04]  /*31ec0*/  LDL.LU.64 R134, [R1+0x16d8] ;  /* 0x0016d80001867983 */ /* 0x000ee80000300a00 */
[----:B------:R1:W-:Y:S04]  /*31ed0*/  STL [R1+0x1670], R0 ;  /* 0x0016700001007387 */ /* 0x0003e80000100800 */
[----:B------:R1:W-:Y:S04]  /*31ee0*/  STL [R1+0x167c], R142 ;  /* 0x00167c8e01007387 */ /* 0x0003e80000100800 */
[----:B-1----:R-:W3:Y:S01]  /*31ef0*/  LDL.LU.64 R140, [R1+0x16e0] ;  /* 0x0016e000018c7983 */ /* 0x002ee20000300a00 */
[----:B------:R-:W-:-:S03]  /*31f00*/  IMAD.MOV.U32 R0, RZ, RZ, R143 ;  /* 0x000000ffff007224 */ /* 0x000fc600078e008f */
[----:B------:R-:W3:Y:S04]  /*31f10*/  LDL.LU.64 R142, [R1+0x16e8] ;  /* 0x0016e800018e7983 */ /* 0x000ee80000300a00 */
[----:B------:R1:W-:Y:S04]  /*31f20*/  STL [R1+0x1678], R0 ;  /* 0x0016780001007387 */ /* 0x0003e80000100800 */
[----:B------:R-:W-:Y:S01]  /*31f30*/  STL [R1+0x1684], R132 ;  /* 0x0016848401007387 */ /* 0x000fe20000100800 */
[----:B-1----:R-:W-:-:S03]  /*31f40*/  IMAD.MOV.U32 R0, RZ, RZ, R133 ;  /* 0x000000ffff007224 */ /* 0x002fc600078e0085 */
[----:B------:R-:W-:Y:S04]  /*31f50*/  STL [R1+0x168c], R204 ;  /* 0x00168ccc01007387 */ /* 0x000fe80000100800 */
[----:B------:R1:W-:Y:S04]  /*31f60*/  STL [R1+0x1680], R0 ;  /* 0x0016800001007387 */ /* 0x0003e80000100800 */
        /* <DEDUP_REMOVED lines=16> */
[----:B------:R-:W-:Y:S04]  /*32070*/  STL [R1+0x16b4], R136 ;  /* 0x0016b48801007387 */ /* 0x000fe80000100800 */
[----:B------:R-:W-:Y:S04]  /*32080*/  STL [R1+0x16bc], R150 ;  /* 0x0016bc9601007387 */ /* 0x000fe80000100800 */
[----:B------:R1:W-:Y:S02]  /*32090*/  STL [R1+0x16b0], R0 ;  /* 0x0016b00001007387 */ /* 0x0003e40000100800 */
[----:B-1----:R-:W-:-:S02]  /*320a0*/  IMAD.MOV.U32 R0, RZ, RZ, R151 ;  /* 0x000000ffff007224 */ /* 0x002fc400078e0097 */
[----:B------:R-:W2:Y:S04]  /*320b0*/  LDL.LU.64 R150, [R1+0x1718] ;  /* 0x0017180001967983 */ /* 0x000ea80000300a00 */
[----:B------:R1:W-:Y:S04]  /*320c0*/  STL [R1+0x16b8], R0 ;  /* 0x0016b80001007387 */ /* 0x0003e80000100800 */
[----:B---3--:R3:W-:Y:S04]  /*320d0*/  STL [R1+0x16c4], R138 ;  /* 0x0016c48a01007387 */ /* 0x0087e80000100800 */
[----:B------:R-:W2:Y:S01]  /*320e0*/  LDL.LU.64 R136, [R1+0x1720] ;  /* 0x0017200001887983 */ /* 0x000ea20000300a00 */
[----:B-1----:R-:W-:-:S05]  /*320f0*/  IMAD.MOV.U32 R0, RZ, RZ, R139 ;  /* 0x000000ffff007224 */ /* 0x002fca00078e008b */
[----:B------:R1:W-:Y:S04]  /*32100*/  STL [R1+0x16c0], R0 ;  /* 0x0016c00001007387 */ /* 0x0003e80000100800 */
[----:B------:R-:W-:Y:S04]  /*32110*/  STL [R1+0x16cc], R220 ;  /* 0x0016ccdc01007387 */ /* 0x000fe80000100800 */
[----:B------:R-:W-:Y:S04]  /*32120*/  STL [R1+0x16c8], R221 ;  /* 0x0016c8dd01007387 */ /* 0x000fe80000100800 */
[----:B---3--:R-:W3:Y:S01]  /*32130*/  LDL.LU.64 R138, [R1+0x1728] ;  /* 0x00172800018a7983 */ /* 0x008ee20000300a00 */
[----:B-1----:R-:W-:-:S03]  /*32140*/  MOV R0, R135 ;  /* 0x0000008700007202 */ /* 0x002fc60000000f00 */
[----:B------:R-:W-:Y:S04]  /*32150*/  STL [R1+0x16d4], R134 ;  /* 0x0016d48601007387 */ /* 0x000fe80000100800 */
[----:B------:R-:W-:Y:S04]  /*32160*/  STL [R1+0x16dc], R140 ;  /* 0x0016dc8c01007387 */ /* 0x000fe80000100800 */
[----:B------:R1:W-:Y:S04]  /*32170*/  STL [R1+0x16d0], R0 ;  /* 0x0016d00001007387 */ /* 0x0003e80000100800 */
[----:B------:R-:W-:Y:S01]  /*32180*/  STL [R1+0x16e4], R142 ;  /* 0x0016e48e01007387 */ /* 0x000fe20000100800 */
[----:B-1----:R-:W-:-:S05]  /*32190*/  IMAD.MOV.U32 R0, RZ, RZ, R141 ;  /* 0x000000ffff007224 */ /* 0x002fca00078e008d */
[----:B------:R1:W-:Y:S04]  /*321a0*/  STL [R1+0x16d8], R0 ;  /* 0x0016d80001007387 */ /* 0x0003e80000100800 */
[----:B------:R-:W3:Y:S04]  /*321b0*/  LDL.LU.64 R140, [R1+0x1738] ;  /* 0x00173800018c7983 */ /* 0x000ee80000300a00 */
[----:B------:R-:W3:Y:S01]  /*321c0*/  LDL.LU.64 R128, [R1+0x1740] ;  /* 0x0017400001807983 */ /* 0x000ee20000300a00 */
[----:B-1----:R-:W-:-:S05]  /*321d0*/  IMAD.MOV.U32 R0, RZ, RZ, R143 ;  /* 0x000000ffff007224 */ /* 0x002fca00078e008f */
[----:B------:R1:W-:Y:S04]  /*321e0*/  STL [R1+0x16e0], R0 ;  /* 0x0016e00001007387 */ /* 0x0003e80000100800 */
[----:B------:R-:W-:Y:S04]  /*321f0*/  STL [R1+0x16ec], R228 ;  /* 0x0016ece401007387 */ /* 0x000fe80000100800 */
[----:B------:R-:W-:Y:S04]  /*32200*/  STL [R1+0x16e8], R229 ;  /* 0x0016e8e501007387 */ /* 0x000fe80000100800 */
[----:B------:R-:W3:Y:S01]  /*32210*/  LDL.LU.64 R142, [R1+0x1748] ;  /* 0x00174800018e7983 */ /* 0x000ee20000300a00 */
[----:B-1----:R-:W-:-:S03]  /*32220*/  IMAD.MOV.U32 R0, RZ, RZ, R145 ;  /* 0x000000ffff007224 */ /* 0x002fc600078e0091 */
[----:B------:R1:W-:Y:S04]  /*32230*/  STL [R1+0x16f4], R144 ;  /* 0x0016f49001007387 */ /* 0x0003e80000100800 */
[----:B-1----:R-:W3:Y:S04]  /*32240*/  LDL.LU.64 R144, [R1+0x1010] ;  /* 0x0010100001907983 */ /* 0x002ee80000300a00 */
[----:B------:R1:W-:Y:S04]  /*32250*/  STL [R1+0x16f0], R0 ;  /* 0x0016f00001007387 */ /* 0x0003e80000100800 */
[----:B------:R4:W-:Y:S04]  /*32260*/  STL [R1+0x16fc], R146 ;  /* 0x0016fc9201007387 */ /* 0x0009e80000100800 */
[----:B------:R-:W3:Y:S01]  /*32270*/  LDL.LU.64 R130, [R1+0x1758] ;  /* 0x0017580001827983 */ /* 0x000ee20000300a00 */
[----:B-1----:R-:W-:-:S03]  /*32280*/  IMAD.MOV.U32 R0, RZ, RZ, R147 ;  /* 0x000000ffff007224 */ /* 0x002fc600078e0093 */
[----:B----4-:R-:W-:Y:S04]  /*32290*/  STL [R1+0x1704], R148 ;  /* 0x0017049401007387 */ /* 0x010fe80000100800 */
[----:B------:R1:W-:Y:S04]  /*322a0*/  STL [R1+0x16f8], R0 ;  /* 0x0016f80001007387 */ /* 0x0003e80000100800 */
[----:B------:R-:W4:Y:S01]  /*322b0*/  LDL.LU.64 R146, [R1+0x1760] ;  /* 0x0017600001927983 */ /* 0x000f220000300a00 */
[----:B-1----:R-:W-:-:S03]  /*322c0*/  IMAD.MOV.U32 R0, RZ, RZ, R149 ;  /* 0x000000ffff007224 */ /* 0x002fc600078e0095 */
[----:B------:R-:W-:Y:S04]  /*322d0*/  STL [R1+0x170c], R236 ;  /* 0x00170cec01007387 */ /* 0x000fe80000100800 */
[----:B------:R1:W-:Y:S04]  /*322e0*/  STL [R1+0x1700], R0 ;  /* 0x0017000001007387 */ /* 0x0003e80000100800 */
[----:B------:R-:W4:Y:S04]  /*322f0*/  LDL.LU.64 R148, [R1+0x1768] ;  /* 0x0017680001947983 */ /* 0x000f280000300a00 */
[----:B------:R-:W-:Y:S04]  /*32300*/  STL [R1+0x1708], R237 ;  /* 0x001708ed01007387 */ /* 0x000fe80000100800 */
[----:B------:R-:W4:Y:S04]  /*32310*/  LDL.LU.64 R132, [R1+0x1028] ;  /* 0x0010280001847983 */ /* 0x000f280000300a00 */
[----:B--2---:R2:W-:Y:S01]  /*32320*/  STL [R1+0x1714], R150 ;  /* 0x0017149601007387 */ /* 0x0045e20000100800 */
[----:B-1----:R-:W-:-:S03]  /*32330*/  IMAD.MOV.U32 R0, RZ, RZ, R151 ;  /* 0x000000ffff007224 */ /* 0x002fc600078e0097 */
[----:B--2---:R-:W2:Y:S04]  /*32340*/  LDL.LU.64 R150, [R1+0x1778] ;  /* 0x0017780001967983 */ /* 0x004ea80000300a00 */
[----:B------:R1:W-:Y:S04]  /*32350*/  STL [R1+0x1710], R0 ;  /* 0x0017100001007387 */ /* 0x0003e80000100800 */
[----:B------:R3:W-:Y:S04]  /*32360*/  STL [R1+0x171c], R136 ;  /* 0x00171c8801007387 */ /* 0x0007e80000100800 */
[----:B------:R-:W2:Y:S01]  /*32370*/  LDL.LU.64 R134, [R1+0x1780] ;  /* 0x0017800001867983 */ /* 0x000ea20000300a00 */
[----:B-1----:R-:W-:-:S05]  /*32380*/  IMAD.MOV.U32 R0, RZ, RZ, R137 ;  /* 0x000000ffff007224 */ /* 0x002fca00078e0089 */
[----:B------:R1:W-:Y:S04]  /*32390*/  STL [R1+0x1718], R0 ;  /* 0x0017180001007387 */ /* 0x0003e80000100800 */
[----:B---3--:R3:W-:Y:S04]  /*323a0*/  STL [R1+0x1724], R138 ;  /* 0x0017248a01007387 */ /* 0x0087e80000100800 */
[----:B------:R-:W2:Y:S01]  /*323b0*/  LDL.LU.64 R136, [R1+0x1788] ;  /* 0x0017880001887983 */ /* 0x000ea20000300a00 */
[----:B-1----:R-:W-:-:S03]  /*323c0*/  IMAD.MOV.U32 R0, RZ, RZ, R139 ;  /* 0x000000ffff007224 */ /* 0x002fc600078e008b */
[----:B------:R-:W-:Y:S04]  /*323d0*/  STL [R1+0x172c], R244 ;  /* 0x00172cf401007387 */ /* 0x000fe80000100800 */
[----:B------:R1:W-:Y:S04]  /*323e0*/  STL [R1+0x1720], R0 ;  /* 0x0017200001007387 */ /* 0x0003e80000100800 */
[----:B------:R-:W-:Y:S04]  /*323f0*/  STL [R1+0x1728], R245 ;  /* 0x001728f501007387 */ /* 0x000fe80000100800 */
[----:B---3--:R-:W3:Y:S01]  /*32400*/  LDL.LU.64 R138, [R1+0x1790] ;  /* 0x00179000018a7983 */ /* 0x008ee20000300a00 */
[----:B-1----:R-:W-:-:S03]  /*32410*/  IMAD.MOV.U32 R0, RZ, RZ, R141 ;  /* 0x000000ffff007224 */ /* 0x002fc600078e008d */
[----:B------:R1:W-:Y:S04]  /*32420*/  STL [R1+0x1734], R140 ;  /* 0x0017348c01007387 */ /* 0x0003e80000100800 */
[----:B------:R-:W-:Y:S04]  /*32430*/  STL [R1+0x173c], R128 ;  /* 0x00173c8001007387 */ /* 0x000fe80000100800 */
[----:B------:R1:W-:Y:S04]  /*32440*/  STL [R1+0x1730], R0 ;  /* 0x0017300001007387 */ /* 0x0003e80000100800 */
[----:B-1----:R-:W3:Y:S01]  /*32450*/  LDL.LU.64 R140, [R1+0x1798] ;  /* 0x00179800018c7983 */ /* 0x002ee20000300a00 */
[----:B------:R-:W-:-:S03]  /*32460*/  MOV R0, R129 ;  /* 0x0000008100007202 */ /* 0x000fc60000000f00 */
[----:B------:R-:W-:Y:S04]  /*32470*/  STL [R1+0x1744], R142 ;  /* 0x0017448e01007387 */ /* 0x000fe80000100800 */
[----:B------:R1:W-:Y:S02]  /*32480*/  STL [R1+0x1738], R0 ;  /* 0x0017380001007387 */ /* 0x0003e40000100800 */
[----:B-1----:R-:W-:Y:S02]  /*32490*/  IMAD.MOV.U32 R0, RZ, RZ, R143 ;  /* 0x000000ffff007224 */ /* 0x002fe400078e008f */
[----:B------:R-:W3:Y:S04]  /*324a0*/  LDL.LU.64 R142, [R1+0x17a0] ;  /* 0x0017a000018e7983 */ /* 0x000ee80000300a00 */
[----:B------:R1:W-:Y:S02]  /*324b0*/  STL [R1+0x1740], R0 ;  /* 0x0017400001007387 */ /* 0x0003e40000100800 */
[----:B-1----:R-:W-:-:S02]  /*324c0*/  IMAD.MOV.U32 R0, RZ, RZ, R145 ;  /* 0x000000ffff007224 */ /* 0x002fc400078e0091 */
[----:B------:R1:W-:Y:S04]  /*324d0*/  STL [R1+0x174c], R144 ;  /* 0x00174c9001007387 */ /* 0x0003e80000100800 */
[----:B------:R-:W-:Y:S04]  /*324e0*/  STL [R1+0x1754], R130 ;  /* 0x0017548201007387 */ /* 0x000fe80000100800 */
[----:B------:R4:W-:Y:S04]  /*324f0*/  STL [R1+0x1748], R0 ;  /* 0x0017480001007387 */ /* 0x0009e80000100800 */
[----:B-1----:R-:W3:Y:S01]  /*32500*/  LDL.LU.64 R144, [R1+0x17a8] ;  /* 0x0017a80001907983 */ /* 0x002ee20000300a00 */
[----:B----4-:R-:W-:-:S03]  /*32510*/  IMAD.MOV.U32 R0, RZ, RZ, R131 ;  /* 0x000000ffff007224 */ /* 0x010fc600078e0083 */
[----:B------:R-:W-:Y:S04]  /*32520*/  STL [R1+0x175c], R146 ;  /* 0x00175c9201007387 */ /* 0x000fe80000100800 */
[----:B------:R1:W-:Y:S02]  /*32530*/  STL [R1+0x1750], R0 ;  /* 0x0017500001007387 */ /* 0x0003e40000100800 */
[----:B-1----:R-:W-:Y:S02]  /*32540*/  IMAD.MOV.U32 R0, RZ, RZ, R147 ;  /* 0x000000ffff007224 */ /* 0x002fe400078e0093 */
        /* <DEDUP_REMOVED lines=8> */
[----:B--2---:R-:W-:Y:S04]  /*325d0*/  STL [R1+0x1774], R150 ;  /* 0x0017749601007387 */ /* 0x004fe80000100800 */
[----:B------:R1:W-:Y:S02]  /*325e0*/  STL [R1+0x1768], R0 ;  /* 0x0017680001007387 */ /* 0x0003e40000100800 */
[----:B-1----:R-:W-:Y:S02]  /*325f0*/  IMAD.MOV.U32 R0, RZ, RZ, R151 ;  /* 0x000000ffff007224 */ /* 0x002fe400078e0097 */
[----:B------:R-:W2:Y:S04]  /*32600*/  LDL.LU.64 R150, [R1+0x17c0] ;  /* 0x0017c00001967983 */ /* 0x000ea80000300a00 */
[----:B------:R1:W-:Y:S04]  /*32610*/  STL [R1+0x1770], R0 ;  /* 0x0017700001007387 */ /* 0x0003e80000100800 */
[----:B------:R-:W-:Y:S01]  /*32620*/  STL [R1+0x177c], R134 ;  /* 0x00177c8601007387 */ /* 0x000fe20000100800 */
[----:B-1----:R-:W-:-:S03]  /*32630*/  IMAD.MOV.U32 R0, RZ, RZ, R135 ;  /* 0x000000ffff007224 */ /* 0x002fc600078e0087 */
[----:B------:R-:W-:Y:S04]  /*32640*/  STL [R1+0x1784], R136 ;  /* 0x0017848801007387 */ /* 0x000fe80000100800 */
[----:B------:R1:W-:Y:S04]  /*32650*/  STL [R1+0x1778], R0 ;  /* 0x0017780001007387 */ /* 0x0003e80000100800 */
[----:B------:R-:W2:Y:S04]  /*32660*/  LDL.LU.64 R120, [R1+0x17c8] ;  /* 0x0017c80001787983 */ /* 0x000ea80000300a00 */
[----:B------:R-:W2:Y:S01]  /*32670*/  LDL.LU.64 R122, [R1+0x17d0] ;  /* 0x0017d000017a7983 */ /* 0x000ea20000300a00 */
[----:B-1----:R-:W-:-:S05]  /*32680*/  IMAD.MOV.U32 R0, RZ, RZ, R137 ;  /* 0x000000ffff007224 */ /* 0x002fca00078e0089 */
[----:B------:R1:W-:Y:S04]  /*32690*/  STL [R1+0x1780], R0 ;  /* 0x0017800001007387 */ /* 0x0003e80000100800 */
[----:B---3--:R-:W-:Y:S04]  /*326a0*/  STL [R1+0x178c], R138 ;  /* 0x00178c8a01007387 */ /* 0x008fe80000100800 */
[----:B------:R-:W3:Y:S01]  /*326b0*/  LDL.LU.64 R124, [R1+0x17d8] ;  /* 0x0017d800017c7983 */ /* 0x000ee20000300a00 */
[----:B-1----:R-:W-:-:S03]  /*326c0*/  MOV R0, R139 ;  /* 0x0000008b00007202 */ /* 0x002fc60000000f00 */
[----:B------:R-:W3:Y:S04]  /*326d0*/  LDL.LU.64 R126, [R1+0x17e0] ;  /* 0x0017e000017e7983 */ /* 0x000ee80000300a00 */
[----:B------:R1:W-:Y:S04]  /*326e0*/  STL [R1+0x1788], R0 ;  /* 0x0017880001007387 */ /* 0x0003e80000100800 */
[----:B------:R-:W-:Y:S04]  /*326f0*/  STL [R1+0x1794], R140 ;  /* 0x0017948c01007387 */ /* 0x000fe80000100800 */
[----:B------:R-:W3:Y:S01]  /*32700*/  LDL.LU.64 R128, [R1+0x17e8] ;  /* 0x0017e80001807983 */ /* 0x000ee20000300a00 */
[----:B-1----:R-:W-:-:S03]  /*32710*/  IMAD.MOV.U32 R0, RZ, RZ, R141 ;  /* 0x000000ffff007224 */ /* 0x002fc600078e008d */
        /* <DEDUP_REMOVED lines=12> */
[----:B----4-:R-:W-:Y:S04]  /*327e0*/  STL [R1+0x17ac], R146 ;  /* 0x0017ac9201007387 */ /* 0x010fe80000100800 */
[----:B------:R-:W4:Y:S01]  /*327f0*/  LDL.LU.64 R140, [R1+0x1818] ;  /* 0x00181800018c7983 */ /* 0x000f220000300a00 */
        /* <DEDUP_REMOVED lines=8> */
[----:B--2---:R2:W-:Y:S04]  /*32880*/  STL [R1+0x17bc], R150 ;  /* 0x0017bc9601007387 */ /* 0x0045e80000100800 */
[----:B------:R-:W4:Y:S01]  /*32890*/  LDL.LU.64 R148, [R1+0x1838] ;  /* 0x0018380001947983 */ /* 0x000f220000300a00 */
[----:B-1----:R-:W-:-:S03]  /*328a0*/  IMAD.MOV.U32 R0, RZ, RZ, R151 ;  /* 0x000000ffff007224 */ /* 0x002fc600078e0097 */
[----:B--2---:R-:W2:Y:S04]  /*328b0*/  LDL.LU.64 R150, [R1+0x1848] ;  /* 0x0018480001967983 */ /* 0x004ea80000300a00 */
[----:B------:R1:W-:Y:S04]  /*328c0*/  STL [R1+0x17b8], R0 ;  /* 0x0017b80001007387 */ /* 0x0003e80000100800 */
[----:B------:R-:W-:Y:S01]  /*328d0*/  STL [R1+0x17c4], R120 ;  /* 0x0017c47801007387 */ /* 0x000fe20000100800 */
[----:B-1----:R-:W-:-:S03]  /*328e0*/  IMAD.MOV.U32 R0, RZ, RZ, R121 ;  /* 0x000000ffff007224 */ /* 0x002fc600078e0079 */
[----:B------:R-:W-:Y:S04]  /*328f0*/  STL [R1+0x17cc], R122 ;  /* 0x0017cc7a01007387 */ /* 0x000fe80000100800 */
[----:B------:R1:W-:Y:S02]  /*32900*/  STL [R1+0x17c0], R0 ;  /* 0x0017c00001007387 */ /* 0x0003e40000100800 */
[----:B-1----:R-:W-:Y:S02]  /*32910*/  IMAD.MOV.U32 R0, RZ, RZ, R123 ;  /* 0x000000ffff007224 */ /* 0x002fe400078e007b */
[----:B---3--:R-:W-:Y:S04]  /*32920*/  STL [R1+0x17d4], R124 ;  /* 0x0017d47c01007387 */ /* 0x008fe80000100800 */
[----:B------:R1:W-:Y:S04]  /*32930*/  STL [R1+0x17c8], R0 ;  /* 0x0017c80001007387 */ /* 0x0003e80000100800 */
[----:B------:R-:W-:Y:S01]  /*32940*/  STL [R1+0x17dc], R126 ;  /* 0x0017dc7e01007387 */ /* 0x000fe20000100800 */
[----:B-1----:R-:W-:-:S05]  /*32950*/  IMAD.MOV.U32 R0, RZ, RZ, R125 ;  /* 0x000000ffff007224 */ /* 0x002fca00078e007d */
[----:B------:R1:W-:Y:S02]  /*32960*/  STL [R1+0x17d0], R0 ;  /* 0x0017d00001007387 */ /* 0x0003e40000100800 */
[----:B-1----:R-:W-:Y:S02]  /*32970*/  MOV R0, R127 ;  /* 0x0000007f00007202 */ /* 0x002fe40000000f00 */
[----:B------:R-:W-:Y:S04]  /*32980*/  STL [R1+0x17e4], R128 ;  /* 0x0017e48001007387 */ /* 0x000fe80000100800 */
[----:B------:R1:W-:Y:S04]  /*32990*/  STL [R1+0x17d8], R0 ;  /* 0x0017d80001007387 */ /* 0x0003e80000100800 */
[----:B------:R-:W-:Y:S01]  /*329a0*/  STL [R1+0x17ec], R130 ;  /* 0x0017ec8201007387 */ /* 0x000fe20000100800 */
[----:B-1----:R-:W-:-:S05]  /*329b0*/  IMAD.MOV.U32 R0, RZ, RZ, R129 ;  /* 0x000000ffff007224 */ /* 0x002fca00078e0081 */
[----:B------:R1:W-:Y:S02]  /*329c0*/  STL [R1+0x17e0], R0 ;  /* 0x0017e00001007387 */ /* 0x0003e40000100800 */
[----:B-1----:R-:W-:Y:S02]  /*329d0*/  IMAD.MOV.U32 R0, RZ, RZ, R131 ;  /* 0x000000ffff007224 */ /* 0x002fe400078e0083 */
        /* <DEDUP_REMOVED lines=12> */
[----:B----4-:R-:W-:Y:S04]  /*32aa0*/  STL [R1+0x1814], R140 ;  /* 0x0018148c01007387 */ /* 0x010fe80000100800 */
        /* <DEDUP_REMOVED lines=9> */
[----:B------:R1:W-:Y:S02]  /*32b40*/  STL [R1+0x1820], R0 ;  /* 0x0018200001007387 */ /* 0x0003e40000100800 */
[----:B-1----:R-:W-:Y:S02]  /*32b50*/  MOV R0, R147 ;  /* 0x0000009300007202 */ /* 0x002fe40000000f00 */
[----:B------:R-:W-:Y:S04]  /*32b60*/  STL [R1+0x1834], R148 ;  /* 0x0018349401007387 */ /* 0x000fe80000100800 */
[----:B------:R1:W-:Y:S04]  /*32b70*/  STL [R1+0x1828], R0 ;  /* 0x0018280001007387 */ /* 0x0003e80000100800 */
[----:B--2---:R-:W-:Y:S01]  /*32b80*/  STL [R1+0x183c], R150 ;  /* 0x00183c9601007387 */ /* 0x004fe20000100800 */
[----:B-1----:R-:W-:-:S05]  /*32b90*/  IMAD.MOV.U32 R0, RZ, RZ, R149 ;  /* 0x000000ffff007224 */ /* 0x002fca00078e0095 */
[----:B------:R1:W-:Y:S04]  /*32ba0*/  STL [R1+0x1830], R0 ;  /* 0x0018300001007387 */ /* 0x0003e80000100800 */
[----:B------:R-:W2:Y:S01]  /*32bb0*/  LDL.LU.64 R10, [R1+0x18e8] ;  /* 0x0018e800010a7983 */ /* 0x000ea20000300a00 */
[----:B-1----:R-:W-:-:S05]  /*32bc0*/  IMAD.MOV.U32 R0, RZ, RZ, R151 ;  /* 0x000000ffff007224 */ /* 0x002fca00078e0097 */
[----:B------:R-:W-:Y:S04]  /*32bd0*/  STL [R1+0x1838], R0 ;  /* 0x0018380001007387 */ /* 0x000fe80000100800 */
[----:B------:R-:W3:Y:S04]  /*32be0*/  LDL.LU.64 R12, [R1+0x1850] ;  /* 0x00185000010c7983 */ /* 0x000ee80000300a00 */
[----:B--2---:R1:W-:Y:S04]  /*32bf0*/  STL.64 [R1+0x1020], R10 ;  /* 0x0010200a01007387 */ /* 0x0043e80000100a00 */
[----:B-1----:R-:W2:Y:S04]  /*32c00*/  LDL.LU.64 R10, [R1+0x1ac8] ;  /* 0x001ac800010a7983 */ /* 0x002ea80000300a00 */
[----:B---3--:R1:W-:Y:S04]  /*32c10*/  STL.64 [R1+0x1018], R12 ;  /* 0x0010180c01007387 */ /* 0x0083e80000100a00 */
[----:B-1----:R-:W3:Y:S04]  /*32c20*/  LDL.LU.64 R12, [R1+0x19d0] ;  /* 0x0019d000010c7983 */ /* 0x002ee80000300a00 */
        /* <DEDUP_REMOVED lines=10> */
[----:B---3--:R-:W-:Y:S04]  /*32cd0*/  STL.64 [R1+0xfe8], R12 ;  /* 0x000fe80c01007387 */ /* 0x008fe80000100a00 */
[----:B------:R-:W-:Y:S04]  /*32ce0*/  STL.64 [R1+0xfd8], R250 ;  /* 0x000fd8fa01007387 */ /* 0x000fe80000100a00 */
[----:B--2---:R1:W-:Y:S04]  /*32cf0*/  STL.64 [R1+0xfe0], R10 ;  /* 0x000fe00a01007387 */ /* 0x0043e80000100a00 */
[----:B-1----:R-:W2:Y:S04]  /*32d00*/  LDL.LU.64 R10, [R1+0x1ae8] ;  /* 0x001ae800010a7983 */ /* 0x002ea80000300a00 */
[----:B------:R-:W3:Y:S04]  /*32d10*/  LDL.LU.64 R12, [R1+0x19f0] ;  /* 0x0019f000010c7983 */ /* 0x000ee80000300a00 */
        /* <DEDUP_REMOVED lines=16> */
[----:B---3--:R1:W-:Y:S04]  /*32e20*/  STL.64 [R1+0xf88], R12 ;  /* 0x000f880c01007387 */ /* 0x0083e80000100a00 */
[----:B------:R-:W-:Y:S04]  /*32e30*/  STL.64 [R1+0xf78], R22 ;  /* 0x000f781601007387 */ /* 0x000fe80000100a00 */
[----:B--2---:R2:W-:Y:S04]  /*32e40*/  STL.64 [R1+0xf80], R10 ;  /* 0x000f800a01007387 */ /* 0x0045e80000100a00 */
[----:B-1----:R-:W3:Y:S04]  /*32e50*/  LDL.LU.64 R12, [R1+0x1b18] ;  /* 0x001b1800010c7983 */ /* 0x002ee80000300a00 */
[----:B--2---:R-:W2:Y:S04]  /*32e60*/  LDL.LU.64 R10, [R1+0x1a20] ;  /* 0x001a2000010a7983 */ /* 0x004ea80000300a00 */
        /* <DEDUP_REMOVED lines=81> */
[----:B------:R-:W3:Y:S04]  /*33380*/  LDL.LU.64 R14, [R1+0x1998] ;  /* 0x00199800010e7983 */ /* 0x000ee80000300a00 */
[----:B--2---:R1:W-:Y:S04]  /*33390*/  STL.64 [R1+0xe28], R10 ;  /* 0x000e280a01007387 */ /* 0x0043e80000100a00 */
[----:B-1----:R-:W2:Y:S01]  /*333a0*/  LDL.LU.64 R10, [R1+0x1b90] ;  /* 0x001b9000010a7983 */ /* 0x002ea20000300a00 */
[----:B------:R-:W-:-:S02]  /*333b0*/  IMAD.MOV.U32 R12, RZ, RZ, R230 ;  /* 0x000000ffff0c7224 */ /* 0x000fc400078e00e6 */
[----:B------:R-:W-:Y:S01]  /*333c0*/  IMAD.MOV.U32 R13, RZ, RZ, R231 ;  /* 0x000000ffff0d7224 */ /* 0x000fe200078e00e7 */
[----:B---3--:R-:W-:Y:S04]  /*333d0*/  STL.64 [R1+0xe20], R14 ;  /* 0x000e200e01007387 */ /* 0x008fe80000100a00 */
[----:B------:R1:W-:Y:S04]  /*333e0*/  STL.64 [R1+0xe18], R12 ;  /* 0x000e180c01007387 */ /* 0x0003e80000100a00 */
[----:B-1----:R-:W3:Y:S04]  /*333f0*/  LDL.LU.64 R12, [R1+0x1a98] ;  /* 0x001a9800010c7983 */ /* 0x002ee80000300a00 */
[----:B--2---:R1:W-:Y:S04]  /*33400*/  STL.64 [R1+0xe10], R10 ;  /* 0x000e100a01007387 */ /* 0x0043e80000100a00 */
[----:B-1----:R-:W2:Y:S01]  /*33410*/  LDL.LU.64 R10, [R1+0x19a0] ;  /* 0x0019a000010a7983 */ /* 0x002ea20000300a00 */
[----:B------:R-:W-:-:S02]  /*33420*/  IMAD.MOV.U32 R250, RZ, RZ, R222 ;  /* 0x000000fffffa7224 */ /* 0x000fc400078e00de */
[----:B------:R-:W-:Y:S02]  /*33430*/  IMAD.MOV.U32 R251, RZ, RZ, R223 ;  /* 0x000000fffffb7224 */ /* 0x000fe400078e00df */
[----:B------:R-:W-:Y:S02]  /*33440*/  IMAD.MOV.U32 R242, RZ, RZ, R214 ;  /* 0x000000fffff27224 */ /* 0x000fe400078e00d6 */
[----:B------:R-:W-:Y:S01]  /*33450*/  IMAD.MOV.U32 R243, RZ, RZ, R215 ;  /* 0x000000fffff37224 */ /* 0x000fe200078e00d7 */
[----:B------:R-:W-:Y:S01]  /*33460*/  MOV R235, R207 ;  /* 0x000000cf00eb7202 */ /* 0x000fe20000000f00 */
[----:B------:R-:W-:Y:S02]  /*33470*/  IMAD.MOV.U32 R234, RZ, RZ, R206 ;  /* 0x000000ffffea7224 */ /* 0x000fe400078e00ce */
[----:B------:R-:W-:Y:S02]  /*33480*/  IMAD.MOV.U32 R226, RZ, RZ, R198 ;  /* 0x000000ffffe27224 */ /* 0x000fe400078e00c6 */
[----:B------:R-:W-:-:S02]  /*33490*/  IMAD.MOV.U32 R227, RZ, RZ, R199 ;  /* 0x000000ffffe37224 */ /* 0x000fc400078e00c7 */
[----:B------:R-:W-:Y:S02]  /*334a0*/  IMAD.MOV.U32 R218, RZ, RZ, R190 ;  /* 0x000000ffffda7224 */ /* 0x000fe400078e00be */
[----:B------:R-:W-:Y:S02]  /*334b0*/  IMAD.MOV.U32 R219, RZ, RZ, R191 ;  /* 0x000000ffffdb7224 */ /* 0x000fe400078e00bf */
[----:B------:R-:W-:Y:S02]  /*334c0*/  IMAD.MOV.U32 R186, RZ, RZ, R182 ;  /* 0x000000ffffba7224 */ /* 0x000fe400078e00b6 */
[----:B------:R-:W-:Y:S01]  /*334d0*/  IMAD.MOV.U32 R187, RZ, RZ, R183 ;  /* 0x000000ffffbb7224 */ /* 0x000fe200078e00b7 */
[----:B------:R-:W-:Y:S01]  /*334e0*/  MOV R195, R175 ;  /* 0x000000af00c37202 */ /* 0x000fe20000000f00 */
[----:B------:R-:W-:Y:S02]  /*334f0*/  IMAD.MOV.U32 R194, RZ, RZ, R174 ;  /* 0x000000ffffc27224 */ /* 0x000fe400078e00ae */
[----:B------:R-:W-:-:S02]  /*33500*/  IMAD.MOV.U32 R202, RZ, RZ, R166 ;  /* 0x000000ffffca7224 */ /* 0x000fc400078e00a6 */
[----:B------:R-:W-:Y:S02]  /*33510*/  IMAD.MOV.U32 R203, RZ, RZ, R167 ;  /* 0x000000ffffcb7224 */ /* 0x000fe400078e00a7 */
[----:B------:R-:W-:Y:S02]  /*33520*/  IMAD.MOV.U32 R210, RZ, RZ, R158 ;  /* 0x000000ffffd27224 */ /* 0x000fe400078e009e */
[----:B------:R-:W-:Y:S01]  /*33530*/  IMAD.MOV.U32 R211, RZ, RZ, R159 ;  /* 0x000000ffffd37224 */ /* 0x000fe200078e009f */
[----:B---3--:R1:W-:Y:S04]  /*33540*/  STL.64 [R1+0xe08], R12 ;  /* 0x000e080c01007387 */ /* 0x0083e80000100a00 */
[----:B------:R3:W5:Y:S04]  /*33550*/  LDL.LU.64 R248, [R1+0x1b98] ;  /* 0x001b980001f87983 */ /* 0x0007680000300a00 */
[----:B--2---:R2:W-:Y:S04]  /*33560*/  STL.64 [R1+0xe00], R10 ;  /* 0x000e000a01007387 */ /* 0x0045e80000100a00 */
[----:B------:R3:W5:Y:S04]  /*33570*/  LDL.LU.64 R246, [R1+0x1aa0] ;  /* 0x001aa00001f67983 */ /* 0x0007680000300a00 */
        /* <DEDUP_REMOVED lines=44> */
[----:B-1----:R3:W5:Y:S04]  /*33840*/  LDL.LU.64 R12, [R1+0x1a58] ;  /* 0x001a5800010c7983 */ /* 0x0027680000300a00 */
[----:B--2---:R3:W5:Y:S04]  /*33850*/  LDL.LU.64 R10, [R1+0x1960] ;  /* 0x00196000010a7983 */ /* 0x0047680000300a00 */
[----:B------:R-:W-:Y:S04]  /*33860*/  STL [R1+0xc00], RZ ;  /* 0x000c00ff01007387 */ /* 0x000fe80000100800 */
        /* <DEDUP_REMOVED lines=767> */
[----:B------:R-:W-:Y:S04]  /*36860*/  STL [R1], RZ ;  /* 0x000000ff01007387 */ /* 0x000fe80000100800 */
        /* <DEDUP_REMOVED lines=104> */
[----:B------:R-:W-:Y:S01]  /*36ef0*/  STL [R1+0x1a4], RZ ;  /* 0x0001a4ff01007387 */ /* 0x000fe20000100800 */
[----:B------:R-:W-:-:S03]  /*36f00*/  USHF.R.S32.HI UR8, URZ, 0x1f, UR7 ;  /* 0x0000001f3f087899 */ /* 0x000fc60008011407 */
[----:B------:R-:W-:Y:S04]  /*36f10*/  STL [R1+0x1a8], RZ ;  /* 0x0001a8ff01007387 */ /* 0x000fe80000100800 */
[----:B------:R-:W-:Y:S04]  /*36f20*/  STL [R1+0x1ac], RZ ;  /* 0x0001acff01007387 */ /* 0x000fe80000100800 */
[----:B------:R-:W-:Y:S04]  /*36f30*/  STL [R1+0x1b0], RZ ;  /* 0x0001b0ff01007387 */ /* 0x000fe80000100800 */
[----:B------:R-:W-:Y:S01]  /*36f40*/  STL [R1+0x1b4], RZ ;  /* 0x0001b4ff01007387 */ /* 0x000fe20000100800 */
[----:B------:R-:W-:-:S03]  /*36f50*/  ULEA.HI UR8, UR8, UR7, URZ, 0x6 ;  /* 0x0000000708087291 */ /* 0x000fc6000f8f303f */
        /* <DEDUP_REMOVED lines=8> */
[----:B------:R-:W-:Y:S04]  /*36fe0*/  STL [R1+0x1d4], RZ ;  /* 0x0001d4ff01007387 */ /* 0x000fe80000100800 */
[----:B------:R-:W-:Y:S04]  /*36ff0*/  STL [R1+0x1d8], RZ ;  /* 0x0001d8ff01007387 */ /* 0x000fe80000100800 */
[----:B------:R-:W-:Y:S01]  /*37000*/  STL [R1+0x1dc], RZ ;  /* 0x0001dcff01007387 */ /* 0x000fe20000100800 */
[----:B------:R-:W-:-:S03]  /*37010*/  IMAD.U32 R5, RZ, RZ, UR9 ;  /* 0x00000009ff057e24 */ /* 0x000fc6000f8e00ff */
[----:B------:R-:W-:Y:S01]  /*37020*/  STL [R1+0x1e0], RZ ;  /* 0x0001e0ff01007387 */ /* 0x000fe20000100800 */
[----:B------:R-:W-:-:S03]  /*37030*/  UIADD3 UR7, UR9, -0x4, URZ ;  /* 0xfffffffc09077890 */ /* 0x000fc6000fffe03f */
[----:B------:R-:W-:Y:S04]  /*37040*/  STL [R1+0x1e4], RZ ;  /* 0x0001e4ff01007387 */ /* 0x000fe80000100800 */
[----:B------:R-:W-:Y:S04]  /*37050*/  STL [R1+0x1e8], RZ ;  /* 0x0001e8ff01007387 */ /* 0x000fe80000100800 */
[----:B------:R-:W-:Y:S04]  /*37060*/  STL [R1+0x1ec], RZ ;  /* 0x0001ecff01007387 */ /* 0x000fe80000100800 */
[----:B------:R-:W-:Y:S04]  /*37070*/  STL [R1+0x1f0], RZ ;  /* 0x0001f0ff01007387 */ /* 0x000fe80000100800 */
[----:B------:R-:W-:Y:S04]  /*37080*/  STL [R1+0x1f4], RZ ;  /* 0x0001f4ff01007387 */ /* 0x000fe80000100800 */
[----:B------:R-:W-:Y:S04]  /*37090*/  STL [R1+0x1f8], RZ ;  /* 0x0001f8ff01007387 */ /* 0x000fe80000100800 */
[----:B------:R-:W-:Y:S04]  /*370a0*/  STL [R1+0x1fc], RZ ;  /* 0x0001fcff01007387 */ /* 0x000fe80000100800 */
[----:B------:R1:W-:Y:S02]  /*370b0*/  STL [R1+0x18bc], R5 ;  /* 0x0018bc0501007387 */ /* 0x0003e40000100800 */
[----:B-1----:R-:W-:-:S05]  /*370c0*/  IMAD.U32 R5, RZ, RZ, UR7 ;  /* 0x00000007ff057e24 */ /* 0x002fca000f8e00ff */
[----:B------:R3:W-:Y:S01]  /*370d0*/  STL [R1+0x18b8], R5 ;  /* 0x0018b80501007387 */ /* 0x0007e20000100800 */
[----:B------:R-:W-:Y:S02]  /*370e0*/  SHF.R.S32.HI R3, RZ, 0x1f, R4 ;  /* 0x0000001fff037819 */ /* 0x000fe40000011404 */
[----:B------:R-:W-:Y:S02]  /*370f0*/  SHF.R.S32.HI R0, RZ, 0x1f, R2 ;  /* 0x0000001fff007819 */ /* 0x000fe40000011402 */
[----:B------:R-:W-:Y:S02]  /*37100*/  CS2R R24, SRZ ;  /* 0x0000000000187805 */ /* 0x000fe4000001ff00 */
[C---:B------:R-:W-:Y:S01]  /*37110*/  SHF.L.U64.HI R3, R4.reuse, 0x2, R3 ;  /* 0x0000000204037819 */ /* 0x040fe20000010203 */
[----:B------:R-:W-:Y:S01]  /*37120*/  IMAD.SHL.U32 R4, R4, 0x4, RZ ;  /* 0x0000000404047824 */ /* 0x000fe200078e00ff */
[C---:B------:R-:W-:Y:S01]  /*37130*/  SHF.L.U64.HI R0, R2.reuse, 0x2, R0 ;  /* 0x0000000202007819 */ /* 0x040fe20000010200 */
[----:B------:R-:W-:Y:S01]  /*37140*/  IMAD.SHL.U32 R2, R2, 0x4, RZ ;  /* 0x0000000402027824 */ /* 0x000fe200078e00ff */
        /* <DEDUP_REMOVED lines=62> */
[----:B------:R-:W-:Y:S01]  /*37530*/  CS2R R150, SRZ ;  /* 0x0000000000967805 */ /* 0x000fe2000001ff00 */
[----:B------:R-:W-:Y:S01]  /*37540*/  UMOV UR6, 0x3 ;  /* 0x0000000300067882 */ /* 0x000fe20000000000 */
[----:B------:R-:W-:Y:S01]  /*37550*/  UMOV UR60, 0xffffffff ;  /* 0xffffffff003c7882 */ /* 0x000fe20000000000 */
[----:B---3--:R-:W-:-:S05]  /*37560*/  UMOV UR7, URZ ;  /* 0x0000003f00077c82 */ /* 0x008fca0008000000 */
.L_x_1:
[----:B------:R-:W-:Y:S01]  /*37570*/  STL.64 [R1+0x1f00], R250 ;  /* 0x001f00fa01007387 */ /* 0x000fe20000100a00 */
[----:B------:R-:W-:Y:S01]  /*37580*/  UIADD3 UR60, UR60, 0x1, URZ ;  /* 0x000000013c3c7890 */ /* 0x000fe2000fffe03f */
[----:B------:R-:W-:-:S04]  /*37590*/  DEPBAR.LE SB0, 0x6 ;  /* 0x000081800000791a */ /* 0x000fc80000000000 */
[----:B-----5:R-:W-:Y:S04]  /*375a0*/  STL.64 [R1+0x1ef8], R248 ;  /* 0x001ef8f801007387 */ /* 0x020fe80000100a00 */
        /* <DEDUP_REMOVED lines=62> */
[----:B-1----:R-:W2:Y:S04]  /*37990*/  LDL.LU.64 R124, [R1+0xc00] ;  /* 0x000c0000017c7983 */ /* 0x002ea80000300a00 */
[----:B------:R-:W2:Y:S04]  /*379a0*/  LDL.LU.64 R126, [R1+0xc08] ;  /* 0x000c0800017e7983 */ /* 0x000ea80000300a00 */
        /* <DEDUP_REMOVED lines=61> */
[----:B------:R-:W2:Y:S01]  /*37d80*/  LDL.LU.64 R250, [R1+0xdf8] ;  /* 0x000df80001fa7983 */ /* 0x000ea20000300a00 */
[----:B------:R-:W-:Y:S01]  /*37d90*/  UISETP.GT.AND UP0, UPT, UR60, 0x4, UPT ;  /* 0x000000043c00788c */ /* 0x000fe2000bf04270 */
[----:B------:R-:W-:Y:S01]  /*37da0*/  MOV R6, UR5 ;  /* 0x0000000500067c02 */ /* 0x000fe20008000f00 */
[----:B------:R-:W-:Y:S01]  /*37db0*/  UMOV UR11, 0x40000040 ;  /* 0x40000040000b7882 */ /* 0x000fe20000000000 */
[----:B------:R-:W-:Y:S01]  /*37dc0*/  BAR.SYNC.DEFER_BLOCKING 0x0 ;  /* 0x0000000000007b1d */ /* 0x000fe20000010000 */
[----:B------:R-:W-:Y:S01]  /*37dd0*/  USEL UR60, UR60, URZ, !UP0 ;  /* 0x0000003f3c3c7287 */ /* 0x000fe2000c000000 */
[----:B------:R-:W-:-:S03]  /*37de0*/  MOV R5, UR4 ;  /* 0x0000000400057c02 */ /* 0x000fc60008000f00 */
[----:B------:R-:W-:Y:S02]  /*37df0*/  ULEA UR8, UR60, UR61, 0x10 ;  /* 0x0000003d3c087291 */ /* 0x000fe4000f8e803f */
[----:B------:R-:W-:Y:S01]  /*37e00*/  ULEA UR9, UR60, UR61, 0x11 ;  /* 0x0000003d3c097291 */ /* 0x000fe2000f8e883f */
[----:B------:R-:W-:Y:S01]  /*37e10*/  STL [R1+0x1d04], R11 ;  /* 0x001d040b01007387 */ /* 0x000fe20000100800 */
[----:B------:R-:W-:Y:S02]  /*37e20*/  UIADD3 UR8, UR8, 0xa0000, URZ ;  /* 0x000a000008087890 */ /* 0x000fe4000fffe03f */
[----:B------:R-:W-:Y:S01]  /*37e30*/  USHF.R.U32.HI UR9, URZ, 0x4, UR9 ;  /* 0x000000043f097899 */ /* 0x000fe20008011609 */
[----:B------:R1:W-:Y:S01]  /*37e40*/  STL [R1+0x1cc8], R7 ;  /* 0x001cc80701007387 */ /* 0x0003e20000100800 */
[----:B------:R-:W-:Y:S02]  /*37e50*/  USHF.R.U32.HI UR8, URZ, 0x4, UR8 ;  /* 0x000000043f087899 */ /* 0x000fe40008011608 */
[----:B------:R-:W-:Y:S01]  /*37e60*/  USGXT.U32 UR10, UR9, 0xe ;  /* 0x0000000e090a789a */ /* 0x000fe20008000000 */
[----:B------:R3:W-:Y:S01]  /*37e70*/  STL.64 [R1+0x1c40], R8 ;  /* 0x001c400801007387 */ /* 0x0007e20000100a00 */
[----:B------:R-:W-:Y:S01]  /*37e80*/  USGXT.U32 UR8, UR8, 0xe ;  /* 0x0000000e0808789a */ /* 0x000fe20008000000 */
[----:B------:R-:W-:Y:S01]  /*37e90*/  UMOV UR9, 0x40000040 ;  /* 0x4000004000097882 */ /* 0x000fe20000000000 */
[----:B------:R-:W-:-:S02]  /*37ea0*/  UIADD3 UR14, UP1, UR10, 0x2, URZ ;  /* 0x000000020a0e7890 */ /* 0x000fc4000ff3e03f */
[----:B------:R-:W-:Y:S01]  /*37eb0*/  UIADD3 UR16, UP0, UR8, 0x2, URZ ;  /* 0x0000000208107890 */ /* 0x000fe2000ff1e03f */
[----:B-1----:R-:W4:Y:S01]  /*37ec0*/  LDL R7, [R1+0x18b8] ;  /* 0x0018b80001077983 */ /* 0x002f220000100800 */
[----:B------:R-:W-:Y:S01]  /*37ed0*/  UMOV UR13, URZ ;  /* 0x0000003f000d7c82 */ /* 0x000fe20008000000 */
[----:B------:R-:W-:Y:S01]  /*37ee0*/  UMOV UR12, URZ ;  /* 0x0000003f000c7c82 */ /* 0x000fe20008000000 */
[----:B------:R-:W-:Y:S02]  /*37ef0*/  UIADD3.X UR15, UR13, 0x40000040, URZ, UP1, !UPT ;  /* 0x400000400d0f7890 */ /* 0x000fe40008ffe43f */
[----:B------:R-:W-:Y:S01]  /*37f00*/  UIADD3.X UR13, UR12, 0x40000040, URZ, UP0, !UPT ;  /* 0x400000400c0d7890 */ /* 0x000fe200087fe43f */
[----:B---3--:R-:W3:Y:S01]  /*37f10*/  LDL R8, [R1+0x18c4] ;  /* 0x0018c40001087983 */ /* 0x008ee20000100800 */
[----:B------:R-:W-:Y:S01]  /*37f20*/  UIADD3.64 UR38, UR14, 0x2, URZ ;  /* 0x000000020e267897 */ /* 0x000fe2000fffe03f */
[----:B------:R-:W-:Y:S01]  /*37f30*/  UMOV UR12, UR16 ;  /* 0x00000010000c7c82 */ /* 0x000fe20008000000 */
[----:B------:R-:W-:-:S02]  /*37f40*/  UIADD3.64 UR34, UR14, 0x4, URZ ;  /* 0x000000040e227897 */ /* 0x000fc4000fffe03f */
[----:B------:R-:W-:Y:S02]  /*37f50*/  UIADD3.64 UR36, UR12, 0x2, URZ ;  /* 0x000000020c247897 */ /* 0x000fe4000fffe03f */
[----:B------:R-:W-:Y:S02]  /*37f60*/  UIADD3.64 UR32, UR12, 0x4, URZ ;  /* 0x000000040c207897 */ /* 0x000fe4000fffe03f */
[----:B------:R-:W-:Y:S02]  /*37f70*/  UIADD3.64 UR30, UR14, 0x7fe, URZ ;  /* 0x000007fe0e1e7897 */ /* 0x000fe4000fffe03f */
[----:B------:R-:W-:Y:S02]  /*37f80*/  UIADD3.64 UR28, UR12, 0x7fe, URZ ;  /* 0x000007fe0c1c7897 */ /* 0x000fe4000fffe03f */
[----:B------:R-:W-:Y:S02]  /*37f90*/  UIADD3.64 UR26, UR14, 0x800, URZ ;  /* 0x000008000e1a7897 */ /* 0x000fe4000fffe03f */
[----:B------:R-:W-:-:S02]  /*37fa0*/  UIADD3.64 UR24, UR12, 0x800, URZ ;  /* 0x000008000c187897 */ /* 0x000fc4000fffe03f */
[----:B------:R-:W-:Y:S02]  /*37fb0*/  UIADD3.64 UR22, UR14, 0x802, URZ ;  /* 0x000008020e167897 */ /* 0x000fe4000fffe03f */
[----:B------:R-:W-:Y:S02]  /*37fc0*/  UIADD3.64 UR20, UR12, 0x802, URZ ;  /* 0x000008020c147897 */ /* 0x000fe4000fffe03f */
[----:B------:R-:W-:Y:S02]  /*37fd0*/  UIADD3.64 UR18, UR14, 0x804, URZ ;  /* 0x000008040e127897 */ /* 0x000fe4000fffe03f */
[----:B------:R-:W-:Y:S01]  /*37fe0*/  UIADD3.64 UR16, UR12, 0x804, URZ ;  /* 0x000008040c107897 */ /* 0x000fe2000fffe03f */
[----:B--2---:R-:W-:-:S06]  /*37ff0*/  WARPGROUP.ARRIVE ;  /* 0x00000000000079c5 */ /* 0x004fcc0000000000 */
[----:B------:R-:W-:Y:S03]  /*38000*/  HGMMA.64x256x8.F32.TF32 R124, gdesc[UR8], R124, gsb0 ;  /* 0x07e00000087c79f0 */ /* 0x000fe6000800287c */
[----:B------:R-:W-:Y:S02]  /*38010*/  WARPGROUP.DEPBAR.LE gsb0, 0x0 ;  /* 0x00008000000079c5 */ /* 0x000fe40000010000 */
[----:B------:R-:W-:-:S15]  /*38020*/  WARPGROUP.ARRIVE ;  /* 0x00000000000079c5 */ /* 0x000fde0000000000 */
[----:B------:R-:W-:-:S08]  /*38030*/  NOP ;  /* 0x0000000000007918 */ /* 0x000fd00000000000 */
        /* <DEDUP_REMOVED lines=26> */
[----:B------:R1:W-:Y:S04]  /*381e0*/  STL.64 [R1+0xc00], R124 ;  /* 0x000c007c01007387 */ /* 0x0003e80000100a00 */
        /* <DEDUP_REMOVED lines=63> */
[----:B-1----:R-:W3:Y:S04]  /*385e0*/  LDL.LU.64 R124, [R1+0x800] ;  /* 0x00080000017c7983 */ /* 0x002ee80000300a00 */
[----:B--2---:R-:W2:Y:S04]  /*385f0*/  LDL.LU.64 R126, [R1+0x808] ;  /* 0x00080800017e7983 */ /* 0x004ea80000300a00 */
[----:B----4-:R-:W4:Y:S04]  /*38600*/  LDL.LU.64 R128, [R1+0x810] ;  /* 0x0008100001807983 */ /* 0x010f280000300a00 */
[----:B---3--:R-:W3:Y:S04]  /*38610*/  LDL.LU.64 R130, [R1+0x818] ;  /* 0x0008180001827983 */ /* 0x008ee80000300a00 */
[----:B------:R-:W2:Y:S04]  /*38620*/  LDL.LU.64 R132, [R1+0x820] ;  /* 0x0008200001847983 */ /* 0x000ea80000300a00 */
[----:B------:R-:W4:Y:S04]  /*38630*/  LDL.LU.64 R134, [R1+0x828] ;  /* 0x0008280001867983 */ /* 0x000f280000300a00 */
[----:B------:R-:W3:Y:S04]  /*38640*/  LDL.LU.64 R136, [R1+0x830] ;  /* 0x0008300001887983 */ /* 0x000ee80000300a00 */
[----:B------:R-:W2:Y:S04]  /*38650*/  LDL.LU.64 R138, [R1+0x838] ;  /* 0x00083800018a7983 */ /* 0x000ea80000300a00 */
[----:B------:R-:W4:Y:S04]  /*38660*/  LDL.LU.64 R140, [R1+0x840] ;  /* 0x00084000018c7983 */ /* 0x000f280000300a00 */
[----:B------:R-:W3:Y:S04]  /*38670*/  LDL.LU.64 R142, [R1+0x848] ;  /* 0x00084800018e7983 */ /* 0x000ee80000300a00 */
[----:B------:R-:W2:Y:S04]  /*38680*/  LDL.LU.64 R144, [R1+0x850] ;  /* 0x0008500001907983 */ /* 0x000ea80000300a00 */
[----:B------:R-:W4:Y:S04]  /*38690*/  LDL.LU.64 R146, [R1+0x858] ;  /* 0x0008580001927983 */ /* 0x000f280000300a00 */
[----:B------:R-:W3:Y:S04]  /*386a0*/  LDL.LU.64 R148, [R1+0x860] ;  /* 0x0008600001947983 */ /* 0x000ee80000300a00 */
[----:B------:R-:W2:Y:S04]  /*386b0*/  LDL.LU.64 R150, [R1+0x868] ;  /* 0x0008680001967983 */ /* 0x000ea80000300a00 */
[----:B--2---:R-:W-:Y:S04]  /*386c0*/  STL.64 [R1+0x2500], R150 ;  /* 0x0025009601007387 */ /* 0x004fe80000100a00 */
[----:B---3--:R-:W-:Y:S04]  /*386d0*/  STL.64 [R1+0x24f8], R148 ;  /* 0x0024f89401007387 */ /* 0x008fe80000100a00 */
[----:B----4-:R-:W-:Y:S04]  /*386e0*/  STL.64 [R1+0x24f0], R146 ;  /* 0x0024f09201007387 */ /* 0x010fe80000100a00 */
        /* <DEDUP_REMOVED lines=125> */
[----:B------:R-:W-:Y:S01]  /*38ec0*/  UIADD3.64 UR46, UR14, 0xffe, URZ ;  /* 0x00000ffe0e2e7897 */ /* 0x000fe2000fffe03f */
[----:B------:R-:W-:Y:S01]  /*38ed0*/  UMOV UR44, UR8 ;  /* 0x00000008002c7c82 */ /* 0x000fe20008000000 */
[----:B------:R-:W-:Y:S01]  /*38ee0*/  UMOV UR45, UR9 ;  /* 0x00000009002d7c82 */ /* 0x000fe20008000000 */
[----:B------:R-:W-:Y:S01]  /*38ef0*/  UIADD3.64 UR42, UR14, 0x1000, URZ ;  /* 0x000010000e2a7897 */ /* 0x000fe2000fffe03f */
[----:B------:R-:W3:Y:S01]  /*38f00*/  LDL.LU.64 R152, [R1+0x870] ;  /* 0x0008700001987983 */ /* 0x000ee20000300a00 */
[----:B------:R-:W-:Y:S01]  /*38f10*/  UMOV UR40, UR12 ;  /* 0x0000000c00287c82 */ /* 0x000fe20008000000 */
[----:B------:R-:W-:Y:S01]  /*38f20*/  UMOV UR41, UR13 ;  /* 0x0000000d00297c82 */ /* 0x000fe20008000000 */
[----:B------:R-:W-:Y:S01]  /*38f30*/  UIADD3.64 UR50, UR14, 0x1004, URZ ;  /* 0x000010040e327897 */ /* 0x000fe2000fffe03f */
[----:B------:R-:W3:Y:S01]  /*38f40*/  LDL.LU.64 R154, [R1+0x878] ;  /* 0x00087800019a7983 */ /* 0x000ee20000300a00 */
[----:B--2---:R-:W-:Y:S01]  /*38f50*/  WARPGROUP.ARRIVE ;  /* 0x00000000000079c5 */ /* 0x004fe20000000000 */
[----:B------:R-:W-:Y:S01]  /*38f60*/  UMOV UR4, UR42 ;  /* 0x0000002a00047c82 */ /* 0x000fe20008000000 */
[----:B------:R-:W-:Y:S01]  /*38f70*/  UMOV UR5, UR43 ;  /* 0x0000002b00057c82 */ /* 0x000fe20008000000 */
[----:B------:R-:W-:Y:S01]  /*38f80*/  UMOV UR48, UR32 ;  /* 0x0000002000307c82 */ /* 0x000fe20008000000 */
[----:B------:R-:W-:Y:S01]  /*38f90*/  UMOV UR49, UR33 ;  /* 0x0000002100317c82 */ /* 0x000fe20008000000 */
[----:B------:R-:W-:Y:S01]  /*38fa0*/  UIADD3.64 UR54, UR14, 0x17fe, URZ ;  /* 0x000017fe0e367897 */ /* 0x000fe2000fffe03f */
[----:B------:R-:W-:Y:S01]  /*38fb0*/  HGMMA.64x256x8.F32.TF32 R24, gdesc[UR44], R24, gsb0 ;  /* 0x07e000002c1879f0 */ /* 0x000fe20008002818 */
[----:B------:R-:W-:Y:S01]  /*38fc0*/  UMOV UR52, UR28 ;  /* 0x0000001c00347c82 */ /* 0x000fe20008000000 */
[----:B------:R-:W-:Y:S01]  /*38fd0*/  UMOV UR53, UR29 ;  /* 0x0000001d00357c82 */ /* 0x000fe20008000000 */
[----:B------:R-:W-:Y:S01]  /*38fe0*/  UIADD3.64 UR58, UR14, 0x1800, URZ ;  /* 0x000018000e3a7897 */ /* 0x000fe2000fffe03f */
[----:B------:R-:W3:Y:S01]  /*38ff0*/  LDL.LU.64 R156, [R1+0x880] ;  /* 0x00088000019c7983 */ /* 0x000ee20000300a00 */
[----:B------:R-:W-:Y:S01]  /*39000*/  UMOV UR56, UR24 ;  /* 0x0000001800387c82 */ /* 0x000fe20008000000 */
[----:B------:R-:W-:-:S02]  /*39010*/  UMOV UR57, UR25 ;  /* 0x0000001900397c82 */ /* 0x000fc40008000000 */
        /* <DEDUP_REMOVED lines=47> */
[----:B------:R-:W-:-:S02]  /*39310*/  WARPGROUP.DEPBAR.LE gsb0, 0x0 ;  /* 0x00008000000079c5 */ /* 0x000fc40000010000 */
[----:B------:R-:W-:-:S06]  /*39320*/  WARPGROUP.ARRIVE ;  /* 0x00000000000079c5 */ /* 0x000fcc0000000000 */
[----:B------:R-:W-:Y:S01]  /*39330*/  HGMMA.64x256x8.F32.TF32 R24, gdesc[UR40], R24, gsb0 ;  /* 0x07e00000281879f0 */ /* 0x000fe20008002818 */
[----:B------:R-:W-:Y:S01]  /*39340*/  UIADD3.64 UR42, UR14, 0x1002, URZ ;  /* 0x000010020e2a7897 */ /* 0x000fe2000fffe03f */
[----:B------:R-:W-:Y:S01]  /*39350*/  UMOV UR40, UR36 ;  /* 0x0000002400287c82 */ /* 0x000fe20008000000 */
[----:B------:R-:W-:Y:S01]  /*39360*/  UMOV UR41, UR37 ;  /* 0x0000002500297c82 */ /* 0x000fe20008000000 */
[----:B------:R-:W-:Y:S02]  /*39370*/  WARPGROUP.DEPBAR.LE gsb0, 0x0 ;  /* 0x00008000000079c5 */ /* 0x000fe40000010000 */
[----:B------:R-:W-:-:S15]  /*39380*/  WARPGROUP.ARRIVE ;  /* 0x00000000000079c5 */ /* 0x000fde0000000000 */
[----:B------:R-:W-:-:S07]  /*39390*/  NOP ;  /* 0x0000000000007918 */ /* 0x000fce0000000000 */
        /* <DEDUP_REMOVED lines=8> */
[----:B------:R-:W-:Y:S01]  /*39420*/  HGMMA.64x256x8.F32.TF32 R24, gdesc[UR52], R24, gsb0 ;  /* 0x07e00000341879f0 */ /* 0x000fe20008002818 */
[----:B------:R-:W-:Y:S01]  /*39430*/  UIADD3.64 UR42, UR14, 0x1802, URZ ;  /* 0x000018020e2a7897 */ /* 0x000fe2000fffe03f */
[----:B------:R-:W-:Y:S01]  /*39440*/  UMOV UR40, UR20 ;  /* 0x0000001400287c82 */ /* 0x000fe20008000000 */
[----:B------:R-:W-:Y:S01]  /*39450*/  UMOV UR41, UR21 ;  /* 0x0000001500297c82 */ /* 0x000fe20008000000 */
[----:B------:R-:W-:Y:S02]  /*39460*/  WARPGROUP.DEPBAR.LE gsb0, 0x0 ;  /* 0x00008000000079c5 */ /* 0x000fe40000010000 */
[----:B------:R-:W-:-:S15]  /*39470*/  WARPGROUP.ARRIVE ;  /* 0x00000000000079c5 */ /* 0x000fde0000000000 */
[----:B------:R-:W-:-:S07]  /*39480*/  NOP ;  /* 0x0000000000007918 */ /* 0x000fce0000000000 */
[----:B------:R-:W-:Y:S01]  /*39490*/  HGMMA.64x256x8.F32.TF32 R24, gdesc[UR56], R24, gsb0 ;  /* 0x07e00000381879f0 */ /* 0x000fe20008002818 */
[----:B------:R-:W-:Y:S01]  /*394a0*/  UMOV UR56, UR42 ;  /* 0x0000002a00387c82 */ /* 0x000fe20008000000 */
[----:B------:R-:W-:Y:S01]  /*394b0*/  UMOV UR57, UR43 ;  /* 0x0000002b00397c82 */ /* 0x000fe20008000000 */
        /* <DEDUP_REMOVED lines=76> */
[----:B-1----:R-:W3:Y:S04]  /*39980*/  LDL.LU.64 R150, [R1+0x2500] ;  /* 0x0025000001967983 */ /* 0x002ee80000300a00 */
        /* <DEDUP_REMOVED lines=13> */
[----:B------:R-:W-:-:S02]  /*39a60*/  UIADD3.64 UR8, UR12, 0x1fe, URZ ;  /* 0x000001fe0c087897 */ /* 0x000fc4000fffe03f */
[----:B------:R-:W-:Y:S01]  /*39a70*/  UIADD3.64 UR40, UR12, 0x200, URZ ;  /* 0x000002000c287897 */ /* 0x000fe2000fffe03f */
[----:B------:R-:W2:Y:S01]  /*39a80*/  LDL.LU.64 R122, [R1+0x2490] ;  /* 0x00249000017a7983 */ /* 0x000ea20000300a00 */
[----:B------:R-:W-:Y:S01]  /*39a90*/  UMOV UR48, UR42 ;  /* 0x0000002a00307c82 */ /* 0x000fe20008000000 */
[----:B------:R-:W-:Y:S01]  /*39aa0*/  UMOV UR49, UR43 ;  /* 0x0000002b00317c82 */ /* 0x000fe20008000000 */
[----:B------:R-:W-:Y:S01]  /*39ab0*/  UMOV UR42, UR14 ;  /* 0x0000000e002a7c82 */ /* 0x000fe20008000000 */
[----:B------:R-:W-:Y:S01]  /*39ac0*/  UMOV UR43, UR15 ;  /* 0x0000000f002b7c82 */ /* 0x000fe20008000000 */
[----:B------:R-:W-:Y:S01]  /*39ad0*/  UIADD3.64 UR36, UR12, 0x202, URZ ;  /* 0x000002020c247897 */ /* 0x000fe2000fffe03f */
[----:B------:R-:W4:Y:S01]  /*39ae0*/  LDL.LU.64 R120, [R1+0x2488] ;  /* 0x0024880001787983 */ /* 0x000f220000300a00 */
[----:B------:R-:W-:Y:S02]  /*39af0*/  UIADD3.64 UR32, UR12, 0x204, URZ ;  /* 0x000002040c207897 */ /* 0x000fe4000fffe03f */
[----:B------:R-:W-:Y:S01]  /*39b00*/  UIADD3.64 UR28, UR12, 0x9fe, URZ ;  /* 0x000009fe0c1c7897 */ /* 0x000fe2000fffe03f */
[----:B------:R-:W4:Y:S01]  /*39b10*/  LDL.LU.64 R118, [R1+0x2480] ;  /* 0x0024800001767983 */ /* 0x000f220000300a00 */
[----:B------:R-:W-:-:S02]  /*39b20*/  UIADD3.64 UR24, UR12, 0xa00, URZ ;  /* 0x00000a000c187897 */ /* 0x000fc4000fffe03f */
[----:B------:R-:W-:Y:S01]  /*39b30*/  UIADD3.64 UR20, UR12, 0xa02, URZ ;  /* 0x00000a020c147897 */ /* 0x000fe2000fffe03f */
[----:B------:R-:W4:Y:S01]  /*39b40*/  LDL.LU.64 R116, [R1+0x2478] ;  /* 0x0024780001747983 */ /* 0x000f220000300a00 */
[----:B------:R-:W-:-:S03]  /*39b50*/  UIADD3.64 UR16, UR12, 0xa04, URZ ;  /* 0x00000a040c107897 */ /* 0x000fc6000fffe03f */
        /* <DEDUP_REMOVED lines=45> */
[----:B------:R-:W4:Y:S01]  /*39e30*/  LDL.LU.64 R24, [R1+0x2308] ;  /* 0x0023080001187983 */ /* 0x000f220000300a00 */
[----:B---3--:R-:W-:-:S06]  /*39e40*/  WARPGROUP.ARRIVE ;  /* 0x00000000000079c5 */ /* 0x008fcc0000000000 */
        /* <DEDUP_REMOVED lines=94> */
[----:B-1----:R-:W4:Y:S04]  /*3a430*/  LDL.LU.64 R124, [R1+0x400] ;  /* 0x00040000017c7983 */ /* 0x002f280000300a00 */
[----:B---3--:R-:W3:Y:S04]  /*3a440*/  LDL.LU.64 R126, [R1+0x408] ;  /* 0x00040800017e7983 */ /* 0x008ee80000300a00 */
[----:B--2---:R-:W2:Y:S04]  /*3a450*/  LDL.LU.64 R128, [R1+0x410] ;  /* 0x0004100001807983 */ /* 0x004ea80000300a00 */
[----:B----4-:R-:W4:Y:S04]  /*3a460*/  LDL.LU.64 R130, [R1+0x418] ;  /* 0x0004180001827983 */ /* 0x010f280000300a00 */
        /* <DEDUP_REMOVED lines=10> */
[----:B---3--:R-:W-:Y:S04]  /*3a510*/  STL.64 [R1+0x2300], R150 ;  /* 0x0023009601007387 */ /* 0x008fe80000100a00 */
[----:B----4-:R-:W-:Y:S04]  /*3a520*/  STL.64 [R1+0x22f8], R148 ;  /* 0x0022f89401007387 */ /* 0x010fe80000100a00 */
[----:B--2---:R-:W-:Y:S04]  /*3a530*/  STL.64 [R1+0x22f0], R146 ;  /* 0x0022f09201007387 */ /* 0x004fe80000100a00 */
        /* <DEDUP_REMOVED lines=125> */
[----:B------:R-:W-:Y:S01]  /*3ad10*/  UMOV UR44, UR8 ;  /* 0x00000008002c7c82 */ /* 0x000fe20008000000 */
[----:B------:R-:W-:Y:S01]  /*3ad20*/  UMOV UR45, UR9 ;  /* 0x00000009002d7c82 */ /* 0x000fe20008000000 */
[----:B------:R-:W-:Y:S01]  /*3ad30*/  UMOV UR42, UR4 ;  /* 0x00000004002a7c82 */ /* 0x000fe20008000000 */
[----:B------:R-:W-:Y:S01]  /*3ad40*/  UMOV UR43, UR5 ;  /* 0x00000005002b7c82 */ /* 0x000fe20008000000 */
[----:B--2---:R-:W-:Y:S01]  /*3ad50*/  WARPGROUP.ARRIVE ;  /* 0x00000000000079c5 */ /* 0x004fe20000000000 */
[----:B------:R-:W2:Y:S01]  /*3ad60*/  LDL.LU.64 R152, [R1+0x470] ;  /* 0x0004700001987983 */ /* 0x000ea20000300a00 */
[----:B------:R-:W-:-:S03]  /*3ad70*/  UIADD3.64 UR8, UR14, 0x1002, URZ ;  /* 0x000010020e087897 */ /* 0x000fc6000fffe03f */
[----:B------:R-:W2:Y:S01]  /*3ad80*/  LDL.LU.64 R154, [R1+0x478] ;  /* 0x00047800019a7983 */ /* 0x000ea20000300a00 */
[----:B------:R-:W-:Y:S03]  /*3ad90*/  HGMMA.64x256x8.F32.TF32 R24, gdesc[UR44], R24, gsb0 ;  /* 0x07e000002c1879f0 */ /* 0x000fe60008002818 */
        /* <DEDUP_REMOVED lines=48> */
[----:B------:R-:W-:-:S02]  /*3b0a0*/  WARPGROUP.DEPBAR.LE gsb0, 0x0 ;  /* 0x00008000000079c5 */ /* 0x000fc40000010000 */
[----:B------:R-:W-:-:S06]  /*3b0b0*/  WARPGROUP.ARRIVE ;  /* 0x00000000000079c5 */ /* 0x000fcc0000000000 */
[----:B------:R-:W-:Y:S01]  /*3b0c0*/  HGMMA.64x256x8.F32.TF32 R24, gdesc[UR40], R24, gsb0 ;  /* 0x07e00000281879f0 */ /* 0x000fe20008002818 */
[----:B------:R-:W-:Y:S01]  /*3b0d0*/  UMOV UR42, UR8 ;  /* 0x00000008002a7c82 */ /* 0x000fe20008000000 */
[----:B------:R-:W-:Y:S01]  /*3b0e0*/  UMOV UR43, UR9 ;  /* 0x00000009002b7c82 */ /* 0x000fe20008000000 */
[----:B------:R-:W-:Y:S01]  /*3b0f0*/  UMOV UR40, UR36 ;  /* 0x0000002400287c82 */ /* 0x000fe20008000000 */
[----:B------:R-:W-:Y:S01]  /*3b100*/  UMOV UR41, UR37 ;  /* 0x0000002500297c82 */ /* 0x000fe20008000000 */
[----:B------:R-:W-:Y:S02]  /*3b110*/  WARPGROUP.DEPBAR.LE gsb0, 0x0 ;  /* 0x00008000000079c5 */ /* 0x000fe40000010000 */
[----:B------:R-:W-:-:S15]  /*3b120*/  WARPGROUP.ARRIVE ;  /* 0x00000000000079c5 */ /* 0x000fde0000000000 */
[----:B------:R-:W-:-:S06]  /*3b130*/  NOP ;  /* 0x0000000000007918 */ /* 0x000fcc0000000000 */
        /* <DEDUP_REMOVED lines=120> */
[----:B------:R-:W-:-:S02]  /*3b8c0*/  UIADD3.64 UR8, UR12, 0x3fe, URZ ;  /* 0x000003fe0c087897 */ /* 0x000fc4000fffe03f */
[----:B------:R-:W-:Y:S01]  /*3b8d0*/  UIADD3.64 UR40, UR12, 0x400, URZ ;  /* 0x000004000c287897 */ /* 0x000fe2000fffe03f */
[----:B------:R-:W3:Y:S01]  /*3b8e0*/  LDL.LU.64 R122, [R1+0x2290] ;  /* 0x00229000017a7983 */ /* 0x000ee20000300a00 */
        /* <DEDUP_REMOVED lines=152> */
[----:B-1----:R-:W4:Y:S04]  /*3c270*/  LDL.LU.64 R124, [R1] ;  /* 0x00000000017c7983 */ /* 0x002f280000300a00 */
[----:B--2---:R-:W2:Y:S04]  /*3c280*/  LDL.LU.64 R126, [R1+0x8] ;  /* 0x00000800017e7983 */ /* 0x004ea80000300a00 */
[----:B---3--:R-:W3:Y:S04]  /*3c290*/  LDL.LU.64 R128, [R1+0x10] ;  /* 0x0000100001807983 */ /* 0x008ee80000300a00 */
[----:B----4-:R-:W4:Y:S04]  /*3c2a0*/  LDL.LU.64 R130, [R1+0x18] ;  /* 0x0000180001827983 */ /* 0x010f280000300a00 */
[----:B------:R-:W2:Y:S04]  /*3c2b0*/  LDL.LU.64 R132, [R1+0x20] ;  /* 0x0000200001847983 */ /* 0x000ea80000300a00 */
[----:B------:R-:W3:Y:S04]  /*3c2c0*/  LDL.LU.64 R134, [R1+0x28] ;  /* 0x0000280001867983 */ /* 0x000ee80000300a00 */
[----:B------:R-:W4:Y:S04]  /*3c2d0*/  LDL.LU.64 R136, [R1+0x30] ;  /* 0x0000300001887983 */ /* 0x000f280000300a00 */
[----:B------:R-:W2:Y:S04]  /*3c2e0*/  LDL.LU.64 R138, [R1+0x38] ;  /* 0x00003800018a7983 */ /* 0x000ea80000300a00 */
[----:B------:R-:W3:Y:S04]  /*3c2f0*/  LDL.LU.64 R140, [R1+0x40] ;  /* 0x00004000018c7983 */ /* 0x000ee80000300a00 */
[----:B------:R-:W4:Y:S04]  /*3c300*/  LDL.LU.64 R142, [R1+0x48] ;  /* 0x00004800018e7983 */ /* 0x000f280000300a00 */
[----:B------:R-:W2:Y:S04]  /*3c310*/  LDL.LU.64 R144, [R1+0x50] ;  /* 0x0000500001907983 */ /* 0x000ea80000300a00 */
[----:B------:R-:W3:Y:S04]  /*3c320*/  LDL.LU.64 R146, [R1+0x58] ;  /* 0x0000580001927983 */ /* 0x000ee80000300a00 */
[----:B------:R-:W4:Y:S04]  /*3c330*/  LDL.LU.64 R148, [R1+0x60] ;  /* 0x0000600001947983 */ /* 0x000f280000300a00 */
[----:B------:R-:W2:Y:S04]  /*3c340*/  LDL.LU.64 R150, [R1+0x68] ;  /* 0x0000680001967983 */ /* 0x000ea80000300a00 */
[----:B--2---:R-:W-:Y:S04]  /*3c350*/  STL.64 [R1+0x2100], R150 ;  /* 0x0021009601007387 */ /* 0x004fe80000100a00 */
[----:B----4-:R-:W-:Y:S04]  /*3c360*/  STL.64 [R1+0x20f8], R148 ;  /* 0x0020f89401007387 */ /* 0x010fe80000100a00 */
[----:B---3--:R-:W-:Y:S04]  /*3c370*/  STL.64 [R1+0x20f0], R146 ;  /* 0x0020f09201007387 */ /* 0x008fe80000100a00 */
        /* <DEDUP_REMOVED lines=179> */
[----:B--2---:R-:W-:-:S06]  /*3ceb0*/  WARPGROUP.ARRIVE ;  /* 0x00000000000079c5 */ /* 0x004fcc0000000000 */
[----:B------:R-:W-:Y:S01]  /*3cec0*/  HGMMA.64x256x8.F32.TF32 R24, gdesc[UR44], R24, gsb0 ;  /* 0x07e000002c1879f0 */ /* 0x000fe20008002818 */
[----:B------:R-:W-:Y:S02]  /*3ced0*/  UIADD3.64 UR44, UR14, 0x1002, URZ ;  /* 0x000010020e2c7897 */ /* 0x000fe4000fffe03f */
[----:B------:R-:W-:Y:S02]  /*3cee0*/  WARPGROUP.DEPBAR.LE gsb0, 0x0 ;  /* 0x00008000000079c5 */ /* 0x000fe40000010000 */
[----:B------:R-:W-:-:S15]  /*3cef0*/  WARPGROUP.ARRIVE ;  /* 0x00000000000079c5 */ /* 0x000fde0000000000 */
[----:B------:R-:W-:-:S08]  /*3cf00*/  NOP ;  /* 0x0000000000007918 */ /* 0x000fd00000000000 */
        /* <DEDUP_REMOVED lines=128> */
[----:B------:R-:W-:Y:S01]  /*3d710*/  UIADD3.64 UR40, UR12, 0x5fe, URZ ;  /* 0x000005fe0c287897 */ /* 0x000fe2000fffe03f */
[----:B------:R-:W-:Y:S01]  /*3d720*/  UMOV UR42, UR10 ;  /* 0x0000000a002a7c82 */ /* 0x000fe20008000000 */
[----:B------:R-:W-:Y:S01]  /*3d730*/  UMOV UR43, UR11 ;  /* 0x0000000b002b7c82 */ /* 0x000fe20008000000 */
[----:B------:R-:W-:Y:S01]  /*3d740*/  UIADD3.64 UR8, UR12, 0x600, URZ ;  /* 0x000006000c087897 */ /* 0x000fe2000fffe03f */
[----:B------:R-:W2:Y:S01]  /*3d750*/  LDL.LU.64 R122, [R1+0x2090] ;  /* 0x00209000017a7983 */ /* 0x000ea20000300a00 */
[----:B------:R-:W-:Y:S01]  /*3d760*/  UMOV UR10, UR14 ;  /* 0x0000000e000a7c82 */ /* 0x000fe20008000000 */
[----:B------:R-:W-:Y:S01]  /*3d770*/  UMOV UR11, UR15 ;  /* 0x0000000f000b7c82 */ /* 0x000fe20008000000 */
[----:B---3--:R-:W-:Y:S01]  /*3d780*/  WARPGROUP.ARRIVE ;  /* 0x00000000000079c5 */ /* 0x008fe20000000000 */
[----:B------:R-:W-:Y:S01]  /*3d790*/  UIADD3.64 UR36, UR12, 0x602, URZ ;  /* 0x000006020c247897 */ /* 0x000fe2000fffe03f */
[----:B------:R-:W2:Y:S04]  /*3d7a0*/  LDL.LU.64 R120, [R1+0x2088] ;  /* 0x0020880001787983 */ /* 0x000ea80000300a00 */
[----:B------:R-:W-:Y:S01]  /*3d7b0*/  HGMMA.64x256x8.F32.TF32 R124, gdesc[UR40], R124, gsb0 ;  /* 0x07e00000287c79f0 */ /* 0x000fe2000800287c */
[----:B------:R-:W-:Y:S01]  /*3d7c0*/  UIADD3.64 UR32, UR12, 0x604, URZ ;  /* 0x000006040c207897 */ /* 0x000fe2000fffe03f */
[----:B------:R-:W2:Y:S01]  /*3d7d0*/  LDL.LU.64 R118, [R1+0x2080] ;  /* 0x0020800001767983 */ /* 0x000ea20000300a00 */
[----:B------:R-:W-:-:S02]  /*3d7e0*/  UIADD3.64 UR28, UR12, 0xdfe, URZ ;  /* 0x00000dfe0c1c7897 */ /* 0x000fc4000fffe03f */
[----:B------:R-:W-:Y:S01]  /*3d7f0*/  UIADD3.64 UR24, UR12, 0xe00, URZ ;  /* 0x00000e000c187897 */ /* 0x000fe2000fffe03f */
[----:B------:R-:W2:Y:S01]  /*3d800*/  LDL.LU.64 R116, [R1+0x2078] ;  /* 0x0020780001747983 */ /* 0x000ea20000300a00 */
[----:B------:R-:W-:Y:S01]  /*3d810*/  UIADD3.64 UR20, UR12, 0xe02, URZ ;  /* 0x00000e020c147897 */ /* 0x000fe2000fffe03f */
[----:B------:R-:W-:Y:S02]  /*3d820*/  WARPGROUP.DEPBAR.LE gsb0, 0x0 ;  /* 0x00008000000079c5 */ /* 0x000fe40000010000 */
[----:B------:R-:W-:Y:S01]  /*3d830*/  WARPGROUP.ARRIVE ;  /* 0x00000000000079c5 */ /* 0x000fe20000000000 */
[----:B------:R-:W-:Y:S01]  /*3d840*/  UMOV UR14, UR18 ;  /* 0x00000012000e7c82 */ /* 0x000fe20008000000 */
[----:B------:R-:W-:Y:S01]  /*3d850*/  UMOV UR15, UR19 ;  /* 0x00000013000f7c82 */ /* 0x000fe20008000000 */
[----:B------:R-:W2:-:S15]  /*3d860*/  LDL.LU.64 R114, [R1+0x2070] ;  /* 0x0020700001727983 */ /* 0x000e9e0000300a00 */
[----:B------:R-:W-:Y:S01]  /*3d870*/  HGMMA.64x256x8.F32.TF32 R124, gdesc[UR8], R124, gsb0 ;  /* 0x07e00000087c79f0 */ /* 0x000fe2000800287c */
[----:B------:R-:W-:Y:S01]  /*3d880*/  UIADD3.64 UR12, UR12, 0xe04, URZ ;  /* 0x00000e040c0c7897 */ /* 0x000fe2000fffe03f */
        /* <DEDUP_REMOVED lines=69> */
[----:B------:R-:W-:Y:S04]  /*3dce0*/  STL.64 [R1], R124 ;  /* 0x0000007c01007387 */ /* 0x000fe80000100a00 */
        /* <DEDUP_REMOVED lines=64> */
[----:B------:R-:W4:Y:S04]  /*3e0f0*/  LDL.LU.64 R248, [R1+0x1ef8] ;  /* 0x001ef80001f87983 */ /* 0x000f280000300a00 */
        /* <DEDUP_REMOVED lines=66> */
[----:B--2---:R-:W-:-:S06]  /*3e520*/  WARPGROUP.ARRIVE ;  /* 0x00000000000079c5 */ /* 0x004fcc0000000000 */
[----:B------:R-:W-:Y:S01]  /*3e530*/  HGMMA.64x256x8.F32.TF32 R24, gdesc[UR40], R24, gsb0 ;  /* 0x07e00000281879f0 */ /* 0x000fe20008002818 */
[----:B------:R-:W-:Y:S01]  /*3e540*/  UMOV UR38, UR44 ;  /* 0x0000002c00267c82 */ /* 0x000fe20008000000 */
[----:B------:R-:W-:Y:S01]  /*3e550*/  UMOV UR39, UR45 ;  /* 0x0000002d00277c82 */ /* 0x000fe20008000000 */
[----:B------:R-:W-:Y:S02]  /*3e560*/  WARPGROUP.DEPBAR.LE gsb0, 0x0 ;  /* 0x00008000000079c5 */ /* 0x000fe40000010000 */
[----:B------:R-:W-:-:S15]  /*3e570*/  WARPGROUP.ARRIVE ;  /* 0x00000000000079c5 */ /* 0x000fde0000000000 */
[----:B------:R-:W-:-:S08]  /*3e580*/  NOP ;  /* 0x0000000000007918 */ /* 0x000fd00000000000 */
        /* <DEDUP_REMOVED lines=21> */
[----:B------:R-:W-:Y:S02]  /*3e6e0*/  R2UR UR53, R8 ;  /* 0x00000000083572ca */ /* 0x000fe400000e0000 */
[----:B------:R-:W2:Y:S01]  /*3e6f0*/  LDL R8, [R1+0x18bc] ;  /* 0x0018bc0001087983 */ /* 0x000ea20000100800 */
[----:B------:R-:W-:-:S03]  /*3e700*/  R2UR UR52, R7 ;  /* 0x00000000073472ca */ /* 0x000fc600000e0000 */
[----:B------:R-:W4:Y:S04]  /*3e710*/  LDL.LU R11, [R1+0x1030] ;  /* 0x00103000010b7983 */ /* 0x000f280000300800 */
[----:B------:R-:W3:Y:S01]  /*3e720*/  LDL.LU R7, [R1+0x1034] ;  /* 0x0010340001077983 */ /* 0x000ee20000300800 */
[----:B------:R-:W-:Y:S02]  /*3e730*/  WARPGROUP.DEPBAR.LE gsb0, 0x0 ;  /* 0x00008000000079c5 */ /* 0x000fe40000010000 */
[----:B------:R-:W-:-:S12]  /*3e740*/  WARPGROUP.ARRIVE ;  /* 0x00000000000079c5 */ /* 0x000fd80000000000 */
[----:B------:R-:W-:Y:S01]  /*3e750*/  HGMMA.64x256x8.F32.TF32 R24, gdesc[UR24], R24, gsb0 ;  /* 0x07e00000181879f0 */ /* 0x000fe20008002818 */
[----:B------:R-:W-:Y:S01]  /*3e760*/  UMOV UR14, UR48 ;  /* 0x00000030000e7c82 */ /* 0x000fe20008000000 */
[----:B------:R-:W-:Y:S01]  /*3e770*/  UMOV UR15, UR49 ;  /* 0x00000031000f7c82 */ /* 0x000fe20008000000 */
[----:B------:R-:W-:Y:S02]  /*3e780*/  WARPGROUP.DEPBAR.LE gsb0, 0x0 ;  /* 0x00008000000079c5 */ /* 0x000fe40000010000 */
[----:B------:R-:W-:-:S15]  /*3e790*/  WARPGROUP.ARRIVE ;  /* 0x00000000000079c5 */ /* 0x000fde0000000000 */
[----:B------:R-:W-:-:S08]  /*3e7a0*/  NOP ;  /* 0x0000000000007918 */ /* 0x000fd00000000000 */
[----:B------:R-:W-:Y:S01]  /*3e7b0*/  HGMMA.64x256x8.F32.TF32 R24, gdesc[UR20], R24, gsb0 ;  /* 0x07e00000141879f0 */ /* 0x000fe20008002818 */
[----:B------:R-:W-:Y:S02]  /*3e7c0*/  R2UR UR5, R6 ;  /* 0x00000000060572ca */ /* 0x000fe400000e0000 */
[----:B------:R-:W1:Y:S01]  /*3e7d0*/  S2R R6, SR_TID.X ;  /* 0x0000000000067919 */ /* 0x000e620000002100 */
[----:B------:R-:W-:-:S04]  /*3e7e0*/  UIADD3 UR6, UR6, 0x1, URZ ;  /* 0x0000000106067890 */ /* 0x000fc8000fffe03f */
[----:B------:R-:W-:-:S04]  /*3e7f0*/  UISETP.GT.AND UP2, UPT, UR6, 0x4, UPT ;  /* 0x000000040600788c */ /* 0x000fc8000bf44270 */
[----:B------:R-:W-:Y:S01]  /*3e800*/  USEL UR6, UR6, URZ, !UP2 ;  /* 0x0000003f06067287 */ /* 0x000fe2000d000000 */
[----:B---3--:R-:W-:-:S03]  /*3e810*/  IADD3 R7, P1, R7, R4, RZ ;  /* 0x0000000407077210 */ /* 0x008fc60007f3e0ff */
[----:B------:R-:W-:Y:S01]  /*3e820*/  ULEA UR10, UR6, UR61, 0x10 ;  /* 0x0000003d060a7291 */ /* 0x000fe2000f8e803f */
[----:B------:R-:W-:Y:S02]  /*3e830*/  R2UR UR4, R5 ;  /* 0x00000000050472ca */ /* 0x000fe400000e0000 */
[----:B----4-:R-:W-:-:S03]  /*3e840*/  IADD3.X R11, R11, R3, RZ, P1, !PT ;  /* 0x000000030b0b7210 */ /* 0x010fc60000ffe4ff */
[----:B------:R-:W-:Y:S02]  /*3e850*/  IMAD.U32 R5, RZ, RZ, UR10 ;  /* 0x0000000aff057e24 */ /* 0x000fe4000f8e00ff */
[C---:B-1----:R-:W-:Y:S01]  /*3e860*/  IMAD.SHL.U32 R9, R6.reuse, 0x10, RZ ;  /* 0x0000001006097824 */ /* 0x042fe200078e00ff */
[----:B------:R-:W-:-:S04]  /*3e870*/  LOP3.LUT R6, R6, 0x7f, RZ, 0xc0, !PT ;  /* 0x0000007f06067812 */ /* 0x000fc800078ec0ff */
[----:B------:R-:W-:Y:S01]  /*3e880*/  LOP3.LUT R9, R9, 0x70, RZ, 0xc0, !PT ;  /* 0x0000007009097812 */ /* 0x000fe200078ec0ff */
[----:B------:R-:W-:Y:S04]  /*3e890*/  STL [R1+0x1034], R7 ;  /* 0x0010340701007387 */ /* 0x000fe80000100800 */
[----:B------:R-:W-:Y:S01]  /*3e8a0*/  IMAD R9, R6, 0x80, R9 ;  /* 0x0000008006097824 */ /* 0x000fe200078e0209 */
[----:B------:R-:W-:Y:S01]  /*3e8b0*/  STL [R1+0x1030], R11 ;  /* 0x0010300b01007387 */ /* 0x000fe20000100800 */
[----:B--2---:R-:W-:-:S03]  /*3e8c0*/  R2UR UR11, R8 ;  /* 0x00000000080b72ca */ /* 0x004fc600000e0000 */
[----:B------:R-:W-:Y:S02]  /*3e8d0*/  IADD3 R5, R9, 0x100000, R5 ;  /* 0x0010000009057810 */ /* 0x000fe40007ffe005 */
[----:B------:R-:W2:Y:S04]  /*3e8e0*/  LDL.LU R9, [R1+0x103c] ;  /* 0x00103c0001097983 */ /* 0x000ea80000300800 */
[----:B------:R-:W3:Y:S04]  /*3e8f0*/  LDL.LU R8, [R1+0x104c] ;  /* 0x00104c0001087983 */ /* 0x000ee80000300800 */
[----:B------:R-:W4:Y:S01]  /*3e900*/  LDL.LU R6, [R1+0x1054] ;  /* 0x0010540001067983 */ /* 0x000f220000300800 */
[----:B------:R-:W-:-:S02]  /*3e910*/  WARPGROUP.DEPBAR.LE gsb0, 0x0 ;  /* 0x00008000000079c5 */ /* 0x000fc40000010000 */
[----:B------:R-:W-:-:S06]  /*3e920*/  WARPGROUP.ARRIVE ;  /* 0x00000000000079c5 */ /* 0x000fcc0000000000 */
[----:B------:R-:W-:Y:S03]  /*3e930*/  HGMMA.64x256x8.F32.TF32 R24, gdesc[UR12], R24, gsb0 ;  /* 0x07e000000c1879f0 */ /* 0x000fe60008002818 */
[----:B------:R-:W-:Y:S02]  /*3e940*/  WARPGROUP.DEPBAR.LE gsb0, 0x0 ;  /* 0x00008000000079c5 */ /* 0x000fe40000010000 */
[----:B------:R1:W-:Y:S04]  /*3e950*/  STL [R1+0x1d00], R106 ;  /* 0x001d006a01007387 */ /* 0x0003e80000100800 */
[----:B-1----:R-:W4:Y:S04]  /*3e960*/  LDL.LU R106, [R1+0x1048] ;  /* 0x00104800016a7983 */ /* 0x002f280000300800 */
[----:B------:R1:W-:Y:S04]  /*3e970*/  STL [R1+0x1cfc], R107 ;  /* 0x001cfc6b01007387 */ /* 0x0003e80000100800 */
[----:B-1----:R-:W3:Y:S04]  /*3e980*/  LDL.LU R107, [R1+0x1044] ;  /* 0x00104400016b7983 */ /* 0x002ee80000300800 */
[----:B------:R1:W-:Y:S04]  /*3e990*/  STL [R1+0x1cf8], R108 ;  /* 0x001cf86c01007387 */ /* 0x0003e80000100800 */
[----:B-1----:R-:W4:Y:S04]  /*3e9a0*/  LDL.LU R108, [R1+0x1040] ;  /* 0x00104000016c7983 */ /* 0x002f280000300800 */
[----:B------:R1:W-:Y:S04]  /*3e9b0*/  STL [R1+0x1cf4], R109 ;  /* 0x001cf46d01007387 */ /* 0x0003e80000100800 */
[----:B-1----:R-:W3:Y:S04]  /*3e9c0*/  LDL.LU R109, [R1+0x1038] ;  /* 0x00103800016d7983 */ /* 0x002ee80000300800 */
[----:B------:R-:W-:Y:S04]  /*3e9d0*/  STL [R1+0x1cf0], R110 ;  /* 0x001cf06e01007387 */ /* 0x000fe80000100800 */
[----:B------:R1:W-:Y:S04]  /*3e9e0*/  STL [R1+0x1cec], R111 ;  /* 0x001cec6f01007387 */ /* 0x0003e80000100800 */
[----:B-1----:R-:W4:Y:S04]  /*3e9f0*/  LDL.LU R111, [R1+0x1050] ;  /* 0x00105000016f7983 */ /* 0x002f280000300800 */
[----:B------:R-:W-:Y:S04]  /*3ea00*/  STL [R1+0x1ce8], R112 ;  /* 0x001ce87001007387 */ /* 0x000fe80000100800 */
[----:B------:R1:W-:Y:S04]  /*3ea10*/  STL [R1+0x1ce4], R113 ;  /* 0x001ce47101007387 */ /* 0x0003e80000100800 */
[----:B------:R-:W-:Y:S04]  /*3ea20*/  STL [R1+0x1ce0], R114 ;  /* 0x001ce07201007387 */ /* 0x000fe80000100800 */
[----:B------:R-:W-:Y:S04]  /*3ea30*/  STL [R1+0x1cdc], R115 ;  /* 0x001cdc7301007387 */ /* 0x000fe80000100800 */
[----:B------:R-:W-:Y:S04]  /*3ea40*/  STL [R1+0x1cd8], R116 ;  /* 0x001cd87401007387 */ /* 0x000fe80000100800 */
[----:B------:R-:W-:Y:S04]  /*3ea50*/  STL [R1+0x1cd4], R117 ;  /* 0x001cd47501007387 */ /* 0x000fe80000100800 */
[----:B------:R-:W-:Y:S04]  /*3ea60*/  STL [R1+0x1cd0], R118 ;  /* 0x001cd07601007387 */ /* 0x000fe80000100800 */
[----:B------:R-:W-:Y:S04]  /*3ea70*/  STL [R1+0x1ccc], R119 ;  /* 0x001ccc7701007387 */ /* 0x000fe80000100800 */
        /* <DEDUP_REMOVED lines=11> */
[----:B------:R-:W-:-:S03]  /*3eb30*/  UIMAD UR9, UR7, -0x40, UR53 ;  /* 0xffffffc0070978a4 */ /* 0x000fc6000f8e0235 */
[----:B------:R-:W-:Y:S01]  /*3eb40*/  STL.64 [R1+0x1c68], R142 ;  /* 0x001c688e01007387 */ /* 0x000fe20000100a00 */
[----:B-1----:R-:W-:-:S03]  /*3eb50*/  IMAD.MOV.U32 R113, RZ, RZ, R11 ;  /* 0x000000ffff717224 */ /* 0x002fc600078e000b */
[----:B------:R-:W-:Y:S04]  /*3eb60*/  STL.64 [R1+0x1c60], R144 ;  /* 0x001c609001007387 */ /* 0x000fe80000100a00 */
[----:B------:R-:W-:Y:S01]  /*3eb70*/  STL.64 [R1+0x1c58], R146 ;  /* 0x001c589201007387 */ /* 0x000fe20000100a00 */
[----:B------:R-:W-:-:S03]  /*3eb80*/  IMAD.MOV.U32 R112, RZ, RZ, R7 ;  /* 0x000000ffff707224 */ /* 0x000fc600078e0007 */
[----:B------:R-:W-:Y:S01]  /*3eb90*/  STL.64 [R1+0x1c50], R148 ;  /* 0x001c509401007387 */ /* 0x000fe20000100a00 */
[----:B------:R-:W-:-:S03]  /*3eba0*/  UISETP.GT.AND UP1, UPT, UR9, URZ, UPT ;  /* 0x0000003f0900728c */ /* 0x000fc6000bf24270 */
[----:B------:R-:W-:Y:S04]  /*3ebb0*/  STL.64 [R1+0x1c48], R150 ;  /* 0x001c489601007387 */ /* 0x000fe80000100a00 */
[----:B------:R-:W4:Y:S04]  /*3ebc0*/  LDL.LU R11, [R1+0x1d04] ;  /* 0x001d0400010b7983 */ /* 0x000f280000300800 */
[----:B------:R-:W4:Y:S04]  /*3ebd0*/  LDL.LU R110, [R1+0x1058] ;  /* 0x00105800016e7983 */ /* 0x000f280000300800 */
[----:B------:R-:W4:Y:S01]  /*3ebe0*/  LDL.LU R7, [R1+0x105c] ;  /* 0x00105c0001077983 */ /* 0x000f220000300800 */
[----:B------:R-:W-:-:S02]  /*3ebf0*/  UISETP.GE.AND UP0, UPT, UR7, UR52, UPT ;  /* 0x000000340700728c */ /* 0x000fc4000bf06270 */
[----:B------:R-:W-:-:S04]  /*3ec00*/  USEL UR8, URZ, 0x4, !UP1 ;  /* 0x000000043f087887 */ /* 0x000fc8000c800000 */
[----:B------:R-:W-:Y:S01]  /*3ec10*/  USEL UR8, UR8, URZ, !UP0 ;  /* 0x0000003f08087287 */ /* 0x000fe2000c000000 */
[----:B------:R-:W-:Y:S01]  /*3ec20*/  BAR.SYNC.DEFER_BLOCKING 0x0 ;  /* 0x0000000000007b1d */ /* 0x000fe20000010000 */
[----:B--2---:R-:W-:-:S04]  /*3ec30*/  IADD3 R9, P1, R9, R4, RZ ;  /* 0x0000000409097210 */ /* 0x004fc80007f3e0ff */
[----:B------:R-:W-:Y:S01]  /*3ec40*/  ISETP.NE.U32.AND P0, PT, RZ, UR8, PT ;  /* 0x00000008ff007c0c */ /* 0x000fe2000bf05070 */
[----:B------:R-:W-:-:S12]  /*3ec50*/  STL [R1+0x103c], R9 ;  /* 0x00103c0901007387 */ /* 0x000fd80000100800 */
[----:B------:R-:W-:Y:S01]  /*3ec60*/  @!PT LDS RZ, [RZ] ;  /* 0x00000000fffff984 */ /* 0x000fe20000000800 */
[----:B------:R-:W-:Y:S01]  /*3ec70*/  @!PT LDS RZ, [RZ] ;  /* 0x00000000fffff984 */ /* 0x000fe20000000800 */
[----:B------:R-:W-:Y:S01]  /*3ec80*/  @!PT LDS RZ, [RZ] ;  /* 0x00000000fffff984 */ /* 0x000fe20000000800 */
[----:B------:R1:W-:Y:S02]  /*3ec90*/  LDGSTS.E [R5+-0x60000], desc[UR4][R112.64], P0 ;  /* 0xa000000070057fae */ /* 0x0003e40008121844 */
[----:B-1----:R-:W-:Y:S02]  /*3eca0*/  IMAD.MOV.U32 R112, RZ, RZ, R9 ;  /* 0x000000ffff707224 */ /* 0x002fe400078e0009 */
[----:B---3--:R-:W-:-:S04]  /*3ecb0*/  IMAD.X R109, R109, 0x1, R3, P1 ;  /* 0x000000016d6d7824 */ /* 0x008fc800008e0603 */
[----:B------:R-:W-:Y:S01]  /*3ecc0*/  IMAD.MOV.U32 R113, RZ, RZ, R109 ;  /* 0x000000ffff717224 */ /* 0x000fe200078e006d */
[----:B------:R1:W-:Y:S01]  /*3ecd0*/  STL [R1+0x1038], R109 ;  /* 0x0010386d01007387 */ /* 0x0003e20000100800 */
[----:B------:R-:W-:Y:S01]  /*3ece0*/  UISETP.GT.AND UP1, UPT, UR9, 0x1, UPT ;  /* 0x000000010900788c */ /* 0x000fe2000bf24270 */
[----:B------:R-:W-:Y:S02]  /*3ecf0*/  IADD3 R107, P1, R107, R4, RZ ;  /* 0x000000046b6b7210 */ /* 0x000fe40007f3e0ff */
[----:B------:R2:W-:Y:S04]  /*3ed00*/  LDGSTS.E [R5+-0x5c000], desc[UR4][R112.64], P0 ;  /* 0xa400000070057fae */ /* 0x0005e80008121844 */
[----:B-1----:R-:W3:Y:S04]  /*3ed10*/  LDL.LU R109, [R1+0x1060] ;  /* 0x00106000016d7983 */ /* 0x002ee80000300800 */
[----:B------:R-:W3:Y:S01]  /*3ed20*/  LDL.LU R9, [R1+0x1064] ;  /* 0x0010640001097983 */ /* 0x000ee20000300800 */
[----:B------:R-:W-:-:S04]  /*3ed30*/  USEL UR8, URZ, 0x4, !UP1 ;  /* 0x000000043f087887 */ /* 0x000fc8000c800000 */
[----:B------:R-:W-:Y:S01]  /*3ed40*/  USEL UR8, UR8, URZ, !UP0 ;  /* 0x0000003f08087287 */ /* 0x000fe2000c000000 */
[----:B------:R-:W-:Y:S01]  /*3ed50*/  IADD3 R8, P2, R8, R4, RZ ;  /* 0x0000000408087210 */ /* 0x000fe20007f5e0ff */
[----:B----4-:R-:W-:-:S04]  /*3ed60*/  IMAD.X R108, R108, 0x1, R3, P1 ;  /* 0x000000016c6c7824 */ /* 0x010fc800008e0603 */
[----:B------:R-:W-:Y:S01]  /*3ed70*/  ISETP.NE.U32.AND P0, PT, RZ, UR8, PT ;  /* 0x00000008ff007c0c */ /* 0x000fe2000bf05070 */
[----:B------:R-:W-:Y:S01]  /*3ed80*/  IMAD.X R106, R106, 0x1, R3, P2 ;  /* 0x000000016a6a7824 */ /* 0x000fe200010e0603 */
[----:B------:R-:W-:Y:S01]  /*3ed90*/  IADD3 R6, P3, R6, R4, RZ ;  /* 0x0000000406067210 */ /* 0x000fe20007f7e0ff */
[----:B------:R1:W-:Y:S01]  /*3eda0*/  STL [R1+0x1044], R107 ;  /* 0x0010446b01007387 */ /* 0x0003e20000100800 */
[----:B--2---:R-:W-:Y:S02]  /*3edb0*/  IMAD.MOV.U32 R112, RZ, RZ, R107 ;  /* 0x000000ffff707224 */ /* 0x004fe400078e006b */
[----:B------:R-:W-:Y:S01]  /*3edc0*/  IMAD.MOV.U32 R113, RZ, RZ, R108 ;  /* 0x000000ffff717224 */ /* 0x000fe200078e006c */
[----:B------:R-:W-:Y:S01]  /*3edd0*/  STL [R1+0x1040], R108 ;  /* 0x0010406c01007387 */ /* 0x000fe20000100800 */
[----:B------:R-:W-:-:S03]  /*3ede0*/  IADD3.X R111, R111, R3, RZ, P3, !PT ;  /* 0x000000036f6f7210 */ /* 0x000fc60001ffe4ff */
[----:B------:R2:W-:Y:S04]  /*3edf0*/  STL [R1+0x104c], R8 ;  /* 0x00104c0801007387 */ /* 0x0005e80000100800 */
[----:B------:R4:W-:Y:S04]  /*3ee00*/  STL [R1+0x1048], R106 ;  /* 0x0010486a01007387 */ /* 0x0009e80000100800 */
[----:B------:R4:W-:Y:S04]  /*3ee10*/  STL [R1+0x1054], R6 ;  /* 0x0010540601007387 */ /* 0x0009e80000100800 */
[----:B------:R2:W-:Y:S04]  /*3ee20*/  LDGSTS.E [R5+-0x5fffc], desc[UR4][R112.64], P0 ;  /* 0xa000400070057fae */ /* 0x0005e80008121844 */
[----:B-1----:R-:W3:Y:S04]  /*3ee30*/  LDL.LU R107, [R1+0x106c] ;  /* 0x00106c00016b7983 */ /* 0x002ee80000300800 */
[----:B------:R1:W-:Y:S01]  /*3ee40*/  STL [R1+0x1050], R111 ;  /* 0x0010506f01007387 */ /* 0x0003e20000100800 */
[----:B--2---:R-:W-:-:S03]  /*3ee50*/  IMAD.MOV.U32 R112, RZ, RZ, R8 ;  /* 0x000000ffff707224 */ /* 0x004fc600078e0008 */
[----:B------:R-:W2:Y:S01]  /*3ee60*/  LDL.LU R8, [R1+0x1234] ;  /* 0x0012340001087983 */ /* 0x000ea20000300800 */
[----:B------:R-:W-:-:S03]  /*3ee70*/  IMAD.MOV.U32 R113, RZ, RZ, R106 ;  /* 0x000000ffff717224 */ /* 0x000fc600078e006a */
[----:B------:R-:W2:Y:S04]  /*3ee80*/  LDL.LU R108, [R1+0x1068] ;  /* 0x00106800016c7983 */ /* 0x000ea80000300800 */
[----:B----4-:R-:W4:Y:S01]  /*3ee90*/  LDL.LU R106, [R1+0x1230] ;  /* 0x00123000016a7983 */ /* 0x010f220000300800 */
[----:B------:R-:W-:-:S03]  /*3eea0*/  UISETP.GT.AND UP1, UPT, UR9, 0x2, UPT ;  /* 0x000000020900788c */ /* 0x000fc6000bf24270 */
[----:B------:R1:W-:Y:S01]  /*3eeb0*/  LDGSTS.E [R5+-0x5bffc], desc[UR4][R112.64], P0 ;  /* 0xa400400070057fae */ /* 0x0003e20008121844 */
[----:B------:R-:W-:-:S04]  /*3eec0*/  USEL UR8, URZ, 0x4, !UP1 ;  /* 0x000000043f087887 */ /* 0x000fc8000c800000 */
[----:B------:R-:W-:Y:S01]  /*3eed0*/  USEL UR8, UR8, URZ, !UP0 ;  /* 0x0000003f08087287 */ /* 0x000fe2000c000000 */
[----:B-1----:R-:W-:Y:S02]  /*3eee0*/  IMAD.MOV.U32 R112, RZ, RZ, R6 ;  /* 0x000000ffff707224 */ /* 0x002fe400078e0006 */
[----:B------:R-:W4:Y:S01]  /*3eef0*/  LDL.LU R6, [R1+0x123c] ;  /* 0x00123c0001067983 */ /* 0x000f220000300800 */
[----:B------:R-:W-:Y:S02]  /*3ef00*/  IMAD.MOV.U32 R113, RZ, RZ, R111 ;  /* 0x000000ffff717224 */ /* 0x000fe400078e006f */
[----:B------:R-:W-:Y:S01]  /*3ef10*/  ISETP.NE.U32.AND P1, PT, RZ, UR8, PT ;  /* 0x00000008ff007c0c */ /* 0x000fe2000bf25070 */
[----:B------:R-:W-:-:S04]  /*3ef20*/  UISETP.GT.AND UP1, UPT, UR9, 0x3, UPT ;  /* 0x000000030900788c */ /* 0x000fc8000bf24270 */
[----:B------:R-:W-:Y:S01]  /*3ef30*/  USEL UR8, URZ, 0x4, !UP1 ;  /* 0x000000043f087887 */ /* 0x000fe2000c800000 */
[----:B------:R-:W-:-:S07]  /*3ef40*/  IADD3 R7, P0, R7, R4, RZ ;  /* 0x0000000407077210 */ /* 0x000fce0007f1e0ff */
[----:B------:R-:W-:Y:S01]  /*3ef50*/  LDGSTS.E [R5+-0x5fff8], desc[UR4][R112.64], P1 ;  /* 0xa000800070057fae */ /* 0x000fe20008921844 */
[----:B------:R-:W-:-:S03]  /*3ef60*/  IMAD.X R110, R110, 0x1, R3, P0 ;  /* 0x000000016e6e7824 */ /* 0x000fc600000e0603 */
[----:B------:R-:W-:Y:S01]  /*3ef70*/  STL [R1+0x105c], R7 ;  /* 0x00105c0701007387 */ /* 0x000fe20000100800 */
[----:B------:R-:W-:-:S03]  /*3ef80*/  IMAD.MOV.U32 R111, RZ, RZ, R110 ;  /* 0x000000ffff6f7224 */ /* 0x000fc600078e006e */
[----:B------:R1:W-:Y:S02]  /*3ef90*/  STL [R1+0x1058], R110 ;  /* 0x0010586e01007387 */ /* 0x0003e40000100800 */
[----:B-1----:R-:W-:Y:S02]  /*3efa0*/  IMAD.MOV.U32 R110, RZ, RZ, R7 ;  /* 0x000000ffff6e7224 */ /* 0x002fe400078e0007 */
[----:B------:R-:W4:Y:S01]  /*3efb0*/  LDL.LU R7, [R1+0x1238] ;  /* 0x0012380001077983 */ /* 0x000f220000300800 */
[----:B------:R-:W-:-:S03]  /*3efc0*/  USEL UR8, UR8, URZ, !UP0 ;  /* 0x0000003f08087287 */ /* 0x000fc6000c000000 */
[----:B------:R1:W-:Y:S03]  /*3efd0*/  LDGSTS.E [R5+-0x5bff8], desc[UR4][R110.64], P1 ;  /* 0xa40080006e057fae */ /* 0x0003e60008921844 */
[----:B------:R-:W-:Y:S02]  /*3efe0*/  ISETP.NE.U32.AND P0, PT, RZ, UR8, PT ;  /* 0x00000008ff007c0c */ /* 0x000fe4000bf05070 */
[----:B---3--:R-:W-:-:S05]  /*3eff0*/  IADD3 R9, P1, R9, R4, RZ ;  /* 0x0000000409097210 */ /* 0x008fca0007f3e0ff */
[----:B------:R-:W-:Y:S02]  /*3f000*/  IMAD.X R109, R109, 0x1, R3, P1 ;  /* 0x000000016d6d7824 */ /* 0x000fe400008e0603 */
[----:B-1----:R-:W-:Y:S01]  /*3f010*/  IMAD.MOV.U32 R110, RZ, RZ, R9 ;  /* 0x000000ffff6e7224 */ /* 0x002fe200078e0009 */
[----:B------:R-:W-:Y:S02]  /*3f020*/  STL [R1+0x1064], R9 ;  /* 0x0010640901007387 */ /* 0x000fe40000100800 */
[----:B------:R-:W-:Y:S02]  /*3f030*/  MOV R111, R109 ;  /* 0x0000006d006f7202 */ /* 0x000fe40000000f00 */
[----:B------:R1:W-:Y:S04]  /*3f040*/  STL [R1+0x1060], R109 ;  /* 0x0010606d01007387 */ /* 0x0003e80000100800 */
[----:B------:R-:W3:Y:S04]  /*3f050*/  LDL.LU R112, [R1+0x1244] ;  /* 0x0012440001707983 */ /* 0x000ee80000300800 */
[----:B------:R3:W-:Y:S04]  /*3f060*/  LDGSTS.E [R5+-0x5fff4], desc[UR4][R110.64], P0 ;  /* 0xa000c0006e057fae */ /* 0x0007e80008121844 */
[----:B------:R-:W3:Y:S04]  /*3f070*/  LDL.LU R113, [R1+0x1240] ;  /* 0x0012400001717983 */ /* 0x000ee80000300800 */
[----:B------:R-:W3:Y:S04]  /*3f080*/  LDL.LU R111, [R1+0x1248] ;  /* 0x00124800016f7983 */ /* 0x000ee80000300800 */
[----:B------:R-:W3:Y:S04]  /*3f090*/  LDL.LU R110, [R1+0x124c] ;  /* 0x00124c00016e7983 */ /* 0x000ee80000300800 */
[----:B-1----:R-:W3:Y:S04]  /*3f0a0*/  LDL.LU R109, [R1+0x1250] ;  /* 0x00125000016d7983 */ /* 0x002ee80000300800 */
[----:B------:R-:W3:Y:S01]  /*3f0b0*/  LDL.LU R9, [R1+0x1254] ;  /* 0x0012540001097983 */ /* 0x000ee20000300800 */
[----:B------:R-:W-:-:S02]  /*3f0c0*/  IADD3 R107, P2, R107, R4, RZ ;  /* 0x000000046b6b7210 */ /* 0x000fc40007f5e0ff */
[----:B--2---:R-:W-:-:S03]  /*3f0d0*/  IADD3 R8, P3, R8, R4, RZ ;  /* 0x0000000408087210 */ /* 0x004fc60007f7e0ff */
[--C-:B------:R-:W-:Y:S01]  /*3f0e0*/  IMAD.X R108, R108, 0x1, R3.reuse, P2 ;  /* 0x000000016c6c7824 */ /* 0x100fe200010e0603 */
[----:B------:R1:W-:Y:S01]  /*3f0f0*/  STL [R1+0x106c], R107 ;  /* 0x00106c6b01007387 */ /* 0x0003e20000100800 */
[----:B----4-:R-:W-:-:S03]  /*3f100*/  IMAD.X R106, R106, 0x1, R3, P3 ;  /* 0x000000016a6a7824 */ /* 0x010fc600018e0603 */
[----:B------:R2:W-:Y:S01]  /*3f110*/  STL [R1+0x1068], R108 ;  /* 0x0010686c01007387 */ /* 0x0005e20000100800 */
[----:B------:R-:W-:Y:S02]  /*3f120*/  IMAD.MOV.U32 R114, RZ, RZ, R107 ;  /* 0x000000ffff727224 */ /* 0x000fe400078e006b */
[----:B------:R-:W-:Y:S01]  /*3f130*/  IMAD.MOV.U32 R115, RZ, RZ, R108 ;  /* 0x000000ffff737224 */ /* 0x000fe200078e006c */
[----:B------:R-:W-:Y:S01]  /*3f140*/  STL [R1+0x1234], R8 ;  /* 0x0012340801007387 */ /* 0x000fe20000100800 */
[----:B-1----:R-:W-:-:S03]  /*3f150*/  IMAD.MOV.U32 R107, RZ, RZ, R106 ;  /* 0x000000ffff6b7224 */ /* 0x002fc600078e006a */
[----:B------:R1:W-:Y:S04]  /*3f160*/  STL [R1+0x1230], R106 ;  /* 0x0012306a01007387 */ /* 0x0003e80000100800 */
[----:B--2---:R-:W2:Y:S01]  /*3f170*/  LDL.LU R108, [R1+0x1258] ;  /* 0x00125800016c7983 */ /* 0x004ea20000300800 */
[----:B------:R-:W-:-:S03]  /*3f180*/  UISETP.GT.AND UP1, UPT, UR9, 0x20, UPT ;  /* 0x000000200900788c */ /* 0x000fc6000bf24270 */
[----:B------:R-:W-:Y:S01]  /*3f190*/  LDGSTS.E [R5+-0x5bff4], desc[UR4][R114.64], P0 ;  /* 0xa400c00072057fae */ /* 0x000fe20008121844 */
[----:B-1----:R-:W-:-:S03]  /*3f1a0*/  IMAD.MOV.U32 R106, RZ, RZ, R8 ;  /* 0x000000ffff6a7224 */ /* 0x002fc600078e0008 */
[----:B------:R-:W4:Y:S01]  /*3f1b0*/  LDL.LU R8, [R1+0x125c] ;  /* 0x00125c0001087983 */ /* 0x000f220000300800 */
[----:B------:R-:W-:-:S04]  /*3f1c0*/  USEL UR8, URZ, 0x4, !UP1 ;  /* 0x000000043f087887 */ /* 0x000fc8000c800000 */
[----:B------:R-:W-:Y:S01]  /*3f1d0*/  USEL UR8, UR8, URZ, !UP0 ;  /* 0x0000003f08087287 */ /* 0x000fe2000c000000 */
[----:B------:R-:W-:-:S05]  /*3f1e0*/  IADD3 R6, P0, R6, R4, RZ ;  /* 0x0000000406067210 */ /* 0x000fca0007f1e0ff */
[----:B------:R-:W-:Y:S01]  /*3f1f0*/  ISETP.NE.U32.AND P1, PT, RZ, UR8, PT ;  /* 0x00000008ff007c0c */ /* 0x000fe2000bf25070 */
[----:B------:R-:W-:Y:S01]  /*3f200*/  STL [R1+0x123c], R6 ;  /* 0x00123c0601007387 */ /* 0x000fe20000100800 */
[----:B------:R-:W-:-:S11]  /*3f210*/  UISETP.GT.AND UP1, UPT, UR9, 0x21, UPT ;  /* 0x000000210900788c */ /* 0x000fd6000bf24270 */
[----:B------:R-:W-:Y:S01]  /*3f220*/  LDGSTS.E [R5+-0x58000], desc[UR4][R106.64], P1 ;  /* 0xa80000006a057fae */ /* 0x000fe20008921844 */
[----:B------:R-:W-:-:S04]  /*3f230*/  USEL UR8, URZ, 0x4, !UP1 ;  /* 0x000000043f087887 */ /* 0x000fc8000c800000 */
[----:B------:R-:W-:Y:S01]  /*3f240*/  USEL UR8, UR8, URZ, !UP0 ;  /* 0x0000003f08087287 */ /* 0x000fe2000c000000 */
[----:B------:R-:W-:-:S05]  /*3f250*/  IMAD.X R7, R7, 0x1, R3, P0 ;  /* 0x0000000107077824 */ /* 0x000fca00000e0603 */
[----:B------:R1:W-:Y:S04]  /*3f260*/  STL [R1+0x1238], R7 ;  /* 0x0012380701007387 */ /* 0x0003e80000100800 */
[----:B------:R-:W2:Y:S04]  /*3f270*/  LDL.LU R107, [R1+0x1260] ;  /* 0x00126000016b7983 */ /* 0x000ea80000300800 */
[----:B------:R-:W-:Y:S04]  /*3f280*/  LDGSTS.E [R5+-0x54000], desc[UR4][R6.64], P1 ;  /* 0xac00000006057fae */ /* 0x000fe80008921844 */
[----:B------:R-:W2:Y:S04]  /*3f290*/  LDL.LU R106, [R1+0x1264] ;  /* 0x00126400016a7983 */ /* 0x000ea80000300800 */
[----:B-1----:R-:W2:Y:S04]  /*3f2a0*/  LDL.LU R7, [R1+0x1268] ;  /* 0x0012680001077983 */ /* 0x002ea80000300800 */
[----:B------:R-:W2:Y:S01]  /*3f2b0*/  LDL.LU R6, [R1+0x126c] ;  /* 0x00126c0001067983 */ /* 0x000ea20000300800 */
[----:B------:R-:W-:Y:S01]  /*3f2c0*/  UISETP.GT.AND UP1, UPT, UR9, 0x22, UPT ;  /* 0x000000220900788c */ /* 0x000fe2000bf24270 */
[----:B------:R-:W-:-:S03]  /*3f2d0*/  ISETP.NE.U32.AND P0, PT, RZ, UR8, PT ;  /* 0x00000008ff007c0c */ /* 0x000fc6000bf05070 */
[----:B------:R-:W-:-:S04]  /*3f2e0*/  USEL UR8, URZ, 0x4, !UP1 ;  /* 0x000000043f087887 */ /* 0x000fc8000c800000 */
[----:B------:R-:W-:Y:S01]  /*3f2f0*/  USEL UR8, UR8, URZ, !UP0 ;  /* 0x0000003f08087287 */ /* 0x000fe2000c000000 */
[----:B---3--:R-:W-:-:S05]  /*3f300*/  IADD3 R112, P1, R112, R4, RZ ;  /* 0x0000000470707210 */ /* 0x008fca0007f3e0ff */
[----:B------:R-:W-:Y:S01]  /*3f310*/  IMAD.X R113, R113, 0x1, R3, P1 ;  /* 0x0000000171717824 */ /* 0x000fe200008e0603 */
[----:B------:R-:W-:Y:S01]  /*3f320*/  ISETP.NE.U32.AND P1, PT, RZ, UR8, PT ;  /* 0x00000008ff007c0c */ /* 0x000fe2000bf25070 */
[----:B------:R-:W-:Y:S01]  /*3f330*/  STL [R1+0x1244], R112 ;  /* 0x0012447001007387 */ /* 0x000fe20000100800 */
[----:B------:R-:W-:-:S03]  /*3f340*/  IADD3 R110, P2, R110, R4, RZ ;  /* 0x000000046e6e7210 */ /* 0x000fc60007f5e0ff */
[----:B------:R-:W-:Y:S02]  /*3f350*/  STL [R1+0x1240], R113 ;  /* 0x0012407101007387 */ /* 0x000fe40000100800 */
[----:B------:R-:W-:Y:S01]  /*3f360*/  IMAD.X R111, R111, 0x1, R3, P2 ;  /* 0x000000016f6f7824 */ /* 0x000fe200010e0603 */
[----:B------:R-:W-:Y:S01]  /*3f370*/  IADD3 R9, P3, R9, R4, RZ ;  /* 0x0000000409097210 */ /* 0x000fe20007f7e0ff */
[----:B------:R1:W-:Y:S03]  /*3f380*/  STL [R1+0x124c], R110 ;  /* 0x00124c6e01007387 */ /* 0x0003e60000100800 */
[----:B------:R-:W-:Y:S01]  /*3f390*/  IADD3.X R109, R109, R3, RZ, P3, !PT ;  /* 0x000000036d6d7210 */ /* 0x000fe20001ffe4ff */
[----:B------:R-:W-:Y:S04]  /*3f3a0*/  LDGSTS.E [R5+-0x57ffc], desc[UR4][R112.64], P0 ;  /* 0xa800400070057fae */ /* 0x000fe80008121844 */
[----:B------:R3:W-:Y:S04]  /*3f3b0*/  STL [R1+0x1248], R111 ;  /* 0x0012486f01007387 */ /* 0x0007e80000100800 */
[----:B------:R3:W-:Y:S04]  /*3f3c0*/  STL [R1+0x1254], R9 ;  /* 0x0012540901007387 */ /* 0x0007e80000100800 */
[----:B------:R1:W-:Y:S04]  /*3f3d0*/  LDGSTS.E [R5+-0x53ffc], desc[UR4][R110.64], P0 ;  /* 0xac0040006e057fae */ /* 0x0003e80008121844 */
[----:B------:R2:W-:Y:S01]  /*3f3e0*/  STL [R1+0x1250], R109 ;  /* 0x0012506d01007387 */ /* 0x0005e20000100800 */
[----:B-1----:R-:W-:-:S02]  /*3f3f0*/  IMAD.MOV.U32 R110, RZ, RZ, R9 ;  /* 0x000000ffff6e7224 */ /* 0x002fc400078e0009 */
[----:B---3--:R-:W-:Y:S01]  /*3f400*/  IMAD.MOV.U32 R111, RZ, RZ, R109 ;  /* 0x000000ffff6f7224 */ /* 0x008fe200078e006d */
[----:B------:R-:W3:Y:S04]  /*3f410*/  LDL.LU R9, [R1+0x1074] ;  /* 0x0010740001097983 */ /* 0x000ee80000300800 */
[----:B------:R-:W-:Y:S04]  /*3f420*/  LDGSTS.E [R5+-0x57ff8], desc[UR4][R110.64], P1 ;  /* 0xa80080006e057fae */ /* 0x000fe80008921844 */
[----:B------:R-:W3:Y:S01]  /*3f430*/  LDL.LU R110, [R1+0x1070] ;  /* 0x00107000016e7983 */ /* 0x000ee20000300800 */
[----:B----4-:R-:W-:-:S05]  /*3f440*/  IADD3 R8, P0, R8, R4, RZ ;  /* 0x0000000408087210 */ /* 0x010fca0007f1e0ff */
[----:B--2---:R-:W-:Y:S01]  /*3f450*/  IMAD.X R108, R108, 0x1, R3, P0 ;  /* 0x000000016c6c7824 */ /* 0x004fe200000e0603 */
[----:B------:R-:W-:Y:S03]  /*3f460*/  STL [R1+0x125c], R8 ;  /* 0x00125c0801007387 */ /* 0x000fe60000100800 */
[----:B------:R-:W-:Y:S01]  /*3f470*/  IMAD.MOV.U32 R109, RZ, RZ, R108 ;  /* 0x000000ffff6d7224 */ /* 0x000fe200078e006c */
[----:B------:R1:W-:Y:S02]  /*3f480*/  STL [R1+0x1258], R108 ;  /* 0x0012586c01007387 */ /* 0x0003e40000100800 */
[----:B-1----:R-:W-:Y:S02]  /*3f490*/  IMAD.MOV.U32 R108, RZ, RZ, R8 ;  /* 0x000000ffff6c7224 */ /* 0x002fe400078e0008 */
[----:B------:R-:W2:Y:S04]  /*3f4a0*/  LDL.LU R8, [R1+0x107c] ;  /* 0x00107c0001087983 */ /* 0x000ea80000300800 */
[----:B------:R-:W-:Y:S04]  /*3f4b0*/  LDGSTS.E [R5+-0x53ff8], desc[UR4][R108.64], P1 ;  /* 0xac0080006c057fae */ /* 0x000fe80008921844 */
[----:B------:R-:W4:Y:S01]  /*3f4c0*/  LDL.LU R109, [R1+0x1078] ;  /* 0x00107800016d7983 */ /* 0x000f220000300800 */
[----:B------:R-:W-:-:S04]  /*3f4d0*/  UISETP.GT.AND UP1, UPT, UR9, 0x23, UPT ;  /* 0x000000230900788c */ /* 0x000fc8000bf24270 */
[----:B------:R-:W-:-:S04]  /*3f4e0*/  USEL UR8, URZ, 0x4, !UP1 ;  /* 0x000000043f087887 */ /* 0x000fc8000c800000 */
[----:B------:R-:W-:Y:S01]  /*3f4f0*/  USEL UR8, UR8, URZ, !UP0 ;  /* 0x0000003f08087287 */ /* 0x000fe2000c000000 */
[----:B------:R-:W1:Y:S05]  /*3f500*/  S2R R113, SR_TID.X ;  /* 0x0000000000717919 */ /* 0x000e6a0000002100 */
[----:B------:R-:W-:Y:S02]  /*3f510*/  ISETP.NE.U32.AND P0, PT, RZ, UR8, PT ;  /* 0x00000008ff007c0c */ /* 0x000fe4000bf05070 */
[----:B------:R-:W-:-:S05]  /*3f520*/  IADD3 R106, P1, R106, R4, RZ ;  /* 0x000000046a6a7210 */ /* 0x000fca0007f3e0ff */
[--C-:B------:R-:W-:Y:S01]  /*3f530*/  IMAD.X R107, R107, 0x1, R3.reuse, P1 ;  /* 0x000000016b6b7824 */ /* 0x100fe200008e0603 */
[----:B------:R-:W-:Y:S01]  /*3f540*/  IADD3 R6, P2, R6, R4, RZ ;  /* 0x0000000406067210 */ /* 0x000fe20007f5e0ff */
[----:B------:R-:W-:Y:S04]  /*3f550*/  STL [R1+0x1264], R106 ;  /* 0x0012646a01007387 */ /* 0x000fe80000100800 */
[----:B------:R-:W-:Y:S01]  /*3f560*/  IMAD.X R7, R7, 0x1, R3, P2 ;  /* 0x0000000107077824 */ /* 0x000fe200010e0603 */
[----:B------:R1:W-:Y:S04]  /*3f570*/  STL [R1+0x1260], R107 ;  /* 0x0012606b01007387 */ /* 0x0003e80000100800 */
[----:B------:R-:W-:Y:S04]  /*3f580*/  STL [R1+0x126c], R6 ;  /* 0x00126c0601007387 */ /* 0x000fe80000100800 */
[----:B------:R-:W-:Y:S04]  /*3f590*/  LDGSTS.E [R5+-0x57ff4], desc[UR4][R106.64], P0 ;  /* 0xa800c0006a057fae */ /* 0x000fe80008121844 */
[----:B------:R1:W-:Y:S04]  /*3f5a0*/  STL [R1+0x1268], R7 ;  /* 0x0012680701007387 */ /* 0x0003e80000100800 */
[----:B------:R1:W-:Y:S04]  /*3f5b0*/  LDGSTS.E [R5+-0x53ff4], desc[UR4][R6.64], P0 ;  /* 0xac00c00006057fae */ /* 0x0003e80008121844 */
[----:B-1----:R-:W4:Y:S04]  /*3f5c0*/  LDL.LU R107, [R1+0x1084] ;  /* 0x00108400016b7983 */ /* 0x002f280000300800 */
[----:B------:R-:W4:Y:S04]  /*3f5d0*/  LDL.LU R108, [R1+0x1080] ;  /* 0x00108000016c7983 */ /* 0x000f280000300800 */
[----:B------:R-:W4:Y:S04]  /*3f5e0*/  LDL.LU R106, [R1+0x1088] ;  /* 0x00108800016a7983 */ /* 0x000f280000300800 */
[----:B------:R-:W4:Y:S04]  /*3f5f0*/  LDL.LU R7, [R1+0x108c] ;  /* 0x00108c0001077983 */ /* 0x000f280000300800 */
[----:B------:R-:W4:Y:S04]  /*3f600*/  LDL.LU R111, [R1+0x1090] ;  /* 0x00109000016f7983 */ /* 0x000f280000300800 */
[----:B------:R-:W4:Y:S01]  /*3f610*/  LDL.LU R6, [R1+0x1094] ;  /* 0x0010940001067983 */ /* 0x000f220000300800 */
[C---:B------:R-:W-:Y:S01]  /*3f620*/  IMAD.SHL.U32 R112, R113.reuse, 0x10, RZ ;  /* 0x0000001071707824 */ /* 0x040fe200078e00ff */
[----:B------:R-:W-:-:S04]  /*3f630*/  LOP3.LUT R113, R113, 0x7f, RZ, 0xc0, !PT ;  /* 0x0000007f71717812 */ /* 0x000fc800078ec0ff */
[----:B------:R-:W-:-:S05]  /*3f640*/  LOP3.LUT R112, R112, 0x70, RZ, 0xc0, !PT ;  /* 0x0000007070707812 */ /* 0x000fca00078ec0ff */
[----:B------:R-:W-:Y:S01]  /*3f650*/  IMAD R112, R113, 0x80, R112 ;  /* 0x0000008071707824 */ /* 0x000fe200078e0270 */
[----:B------:R-:W-:-:S04]  /*3f660*/  MOV R5, UR10 ;  /* 0x0000000a00057c02 */ /* 0x000fc80008000f00 */
[----:B------:R-:W-:-:S04]  /*3f670*/  LOP3.LUT R112, R112, 0x10, RZ, 0x3c, !PT ;  /* 0x0000001070707812 */ /* 0x000fc800078e3cff */
[----:B------:R-:W-:Y:S02]  /*3f680*/  IADD3 R5, R112, 0x100000, R5 ;  /* 0x0010000070057810 */ /* 0x000fe40007ffe005 */
[----:B---3--:R-:W-:-:S05]  /*3f690*/  IADD3 R9, P1, R9, R4, RZ ;  /* 0x0000000409097210 */ /* 0x008fca0007f3e0ff */
[----:B------:R-:W-:Y:S01]  /*3f6a0*/  STL [R1+0x1074], R9 ;  /* 0x0010740901007387 */ /* 0x000fe20000100800 */
[----:B------:R-:W-:Y:S02]  /*3f6b0*/  IMAD.MOV.U32 R112, RZ, RZ, R9 ;  /* 0x000000ffff707224 */ /* 0x000fe400078e0009 */
[----:B------:R-:W-:-:S04]  /*3f6c0*/  IMAD.X R110, R110, 0x1, R3, P1 ;  /* 0x000000016e6e7824 */ /* 0x000fc800008e0603 */
[----:B------:R-:W-:Y:S01]  /*3f6d0*/  IMAD.MOV.U32 R113, RZ, RZ, R110 ;  /* 0x000000ffff717224 */ /* 0x000fe200078e006e */
[----:B------:R1:W-:Y:S04]  /*3f6e0*/  STL [R1+0x1070], R110 ;  /* 0x0010706e01007387 */ /* 0x0003e80000100800 */
[----:B-1----:R-:W3:Y:S04]  /*3f6f0*/  LDL.LU R110, [R1+0x1098] ;  /* 0x00109800016e7983 */ /* 0x002ee80000300800 */
[----:B------:R-:W3:Y:S01]  /*3f700*/  LDL.LU R9, [R1+0x109c] ;  /* 0x00109c0001097983 */ /* 0x000ee20000300800 */
[----:B------:R-:W-:-:S04]  /*3f710*/  UISETP.GT.AND UP1, UPT, UR9, 0x4, UPT ;  /* 0x000000040900788c */ /* 0x000fc8000bf24270 */
[----:B------:R-:W-:-:S04]  /*3f720*/  USEL UR8, URZ, 0x4, !UP1 ;  /* 0x000000043f087887 */ /* 0x000fc8000c800000 */
[----:B------:R-:W-:Y:S01]  /*3f730*/  USEL UR8, UR8, URZ, !UP0 ;  /* 0x0000003f08087287 */ /* 0x000fe2000c000000 */
[----:B--2---:R-:W-:-:S05]  /*3f740*/  IADD3 R8, P1, R8, R4, RZ ;  /* 0x0000000408087210 */ /* 0x004fca0007f3e0ff */
[----:B------:R-:W-:Y:S01]  /*3f750*/  ISETP.NE.U32.AND P0, PT, RZ, UR8, PT ;  /* 0x00000008ff007c0c */ /* 0x000fe2000bf05070 */
[----:B------:R-:W-:Y:S01]  /*3f760*/  STL [R1+0x107c], R8 ;  /* 0x00107c0801007387 */ /* 0x000fe20000100800 */
[----:B----4-:R-:W-:-:S05]  /*3f770*/  IMAD.X R109, R109, 0x1, R3, P1 ;  /* 0x000000016d6d7824 */ /* 0x010fca00008e0603 */
[----:B------:R1:W-:Y:S06]  /*3f780*/  STL [R1+0x1078], R109 ;  /* 0x0010786d01007387 */ /* 0x0003ec0000100800 */
[----:B------:R2:W-:Y:S02]  /*3f790*/  LDGSTS.E [R5+-0x60000], desc[UR4][R112.64], P0 ;  /* 0xa000000070057fae */ /* 0x0005e40008121844 */
[----:B--2---:R-:W-:Y:S02]  /*3f7a0*/  IMAD.MOV.U32 R113, RZ, RZ, R109 ;  /* 0x000000ffff717224 */ /* 0x004fe400078e006d */
[----:B------:R-:W-:Y:S01]  /*3f7b0*/  IMAD.MOV.U32 R112, RZ, RZ, R8 ;  /* 0x000000ffff707224 */ /* 0x000fe200078e0008 */
[----:B-1----:R-:W2:Y:S04]  /*3f7c0*/  LDL.LU R109, [R1+0x10a0] ;  /* 0x0010a000016d7983 */ /* 0x002ea80000300800 */
[----:B------:R-:W4:Y:S01]  /*3f7d0*/  LDL.LU R8, [R1+0x10a4] ;  /* 0x0010a40001087983 */ /* 0x000f220000300800 */
[----:B------:R-:W-:-:S03]  /*3f7e0*/  UISETP.GT.AND UP1, UPT, UR9, 0x5, UPT ;  /* 0x000000050900788c */ /* 0x000fc6000bf24270 */
[----:B------:R1:W-:Y:S01]  /*3f7f0*/  LDGSTS.E [R5+-0x5c000], desc[UR4][R112.64], P0 ;  /* 0xa400000070057fae */ /* 0x0003e20008121844 */
[----:B------:R-:W-:-:S04]  /*3f800*/  USEL UR8, URZ, 0x4, !UP1 ;  /* 0x000000043f087887 */ /* 0x000fc8000c800000 */
[----:B------:R-:W-:-:S06]  /*3f810*/  USEL UR8, UR8, URZ, !UP0 ;  /* 0x0000003f08087287 */ /* 0x000fcc000c000000 */
[----:B------:R-:W-:Y:S02]  /*3f820*/  ISETP.NE.U32.AND P0, PT, RZ, UR8, PT ;  /* 0x00000008ff007c0c */ /* 0x000fe4000bf05070 */
[----:B------:R-:W-:-:S05]  /*3f830*/  IADD3 R107, P1, R107, R4, RZ ;  /* 0x000000046b6b7210 */ /* 0x000fca0007f3e0ff */
[----:B------:R-:W-:Y:S01]  /*3f840*/  IMAD.X R108, R108, 0x1, R3, P1 ;  /* 0x000000016c6c7824 */ /* 0x000fe200008e0603 */
[----:B------:R1:W-:Y:S01]  /*3f850*/  STL [R1+0x1084], R107 ;  /* 0x0010846b01007387 */ /* 0x0003e20000100800 */
[----:B------:R-:W-:Y:S01]  /*3f860*/  IADD3 R7, P2, R7, R4, RZ ;  /* 0x0000000407077210 */ /* 0x000fe20007f5e0ff */
[----:B-1----:R-:W-:-:S03]  /*3f870*/  IMAD.MOV.U32 R112, RZ, RZ, R107 ;  /* 0x000000ffff707224 */ /* 0x002fc600078e006b */
[----:B------:R-:W-:Y:S02]  /*3f880*/  IADD3.X R106, R106, R3, RZ, P2, !PT ;  /* 0x000000036a6a7210 */ /* 0x000fe400017fe4ff */
[----:B------:R-:W-:Y:S01]  /*3f890*/  IADD3 R6, P3, R6, R4, RZ ;  /* 0x0000000406067210 */ /* 0x000fe20007f7e0ff */
[----:B------:R-:W-:Y:S01]  /*3f8a0*/  IMAD.MOV.U32 R113, RZ, RZ, R108 ;  /* 0x000000ffff717224 */ /* 0x000fe200078e006c */
[----:B------:R-:W-:Y:S03]  /*3f8b0*/  STL [R1+0x1080], R108 ;  /* 0x0010806c01007387 */ /* 0x000fe60000100800 */
[----:B------:R-:W-:Y:S01]  /*3f8c0*/  IMAD.X R111, R111, 0x1, R3, P3 ;  /* 0x000000016f6f7824 */ /* 0x000fe200018e0603 */
[----:B------:R1:W-:Y:S04]  /*3f8d0*/  STL [R1+0x108c], R7 ;  /* 0x00108c0701007387 */ /* 0x0003e80000100800 */
[----:B------:R1:W-:Y:S04]  /*3f8e0*/  STL [R1+0x1088], R106 ;  /* 0x0010886a01007387 */ /* 0x0003e80000100800 */
[----:B------:R1:W-:Y:S04]  /*3f8f0*/  STL [R1+0x1094], R6 ;  /* 0x0010940601007387 */ /* 0x0003e80000100800 */
[----:B------:R1:W-:Y:S04]  /*3f900*/  LDGSTS.E [R5+-0x5fffc], desc[UR4][R112.64], P0 ;  /* 0xa000400070057fae */ /* 0x0003e80008121844 */
[----:B------:R-:W2:Y:S04]  /*3f910*/  LDL.LU R107, [R1+0x10ac] ;  /* 0x0010ac00016b7983 */ /* 0x000ea80000300800 */
[----:B------:R3:W-:Y:S01]  /*3f920*/  STL [R1+0x1090], R111 ;  /* 0x0010906f01007387 */ /* 0x0007e20000100800 */
[----:B-1----:R-:W-:-:S03]  /*3f930*/  IMAD.MOV.U32 R112, RZ, RZ, R7 ;  /* 0x000000ffff707224 */ /* 0x002fc600078e0007 */
[----:B------:R-:W2:Y:S01]  /*3f940*/  LDL.LU R7, [R1+0x1274] ;  /* 0x0012740001077983 */ /* 0x000ea20000300800 */
[----:B------:R-:W-:-:S03]  /*3f950*/  IMAD.MOV.U32 R113, RZ, RZ, R106 ;  /* 0x000000ffff717224 */ /* 0x000fc600078e006a */
[----:B------:R-:W2:Y:S04]  /*3f960*/  LDL.LU R108, [R1+0x10a8] ;  /* 0x0010a800016c7983 */ /* 0x000ea80000300800 */
[----:B------:R-:W2:Y:S04]  /*3f970*/  LDL.LU R106, [R1+0x1270] ;  /* 0x00127000016a7983 */ /* 0x000ea80000300800 */
[----:B------:R1:W-:Y:S02]  /*3f980*/  LDGSTS.E [R5+-0x5bffc], desc[UR4][R112.64], P0 ;  /* 0xa400400070057fae */ /* 0x0003e40008121844 */
[----:B-1----:R-:W-:-:S02]  /*3f990*/  IMAD.MOV.U32 R112, RZ, RZ, R6 ;  /* 0x000000ffff707224 */ /* 0x002fc400078e0006 */
[----:B------:R-:W2:Y:S01]  /*3f9a0*/  LDL.LU R6, [R1+0x127c] ;  /* 0x00127c0001067983 */ /* 0x000ea20000300800 */
[----:B------:R-:W-:Y:S01]  /*3f9b0*/  IMAD.MOV.U32 R113, RZ, RZ, R111 ;  /* 0x000000ffff717224 */ /* 0x000fe200078e006f */
[----:B---3--:R-:W-:-:S05]  /*3f9c0*/  IADD3 R9, P0, R9, R4, RZ ;  /* 0x0000000409097210 */ /* 0x008fca0007f1e0ff */
[----:B------:R-:W-:Y:S01]  /*3f9d0*/  IMAD.X R110, R110, 0x1, R3, P0 ;  /* 0x000000016e6e7824 */ /* 0x000fe200000e0603 */
[----:B------:R-:W-:Y:S03]  /*3f9e0*/  STL [R1+0x109c], R9 ;  /* 0x00109c0901007387 */ /* 0x000fe60000100800 */
[----:B------:R-:W-:Y:S01]  /*3f9f0*/  IMAD.MOV.U32 R111, RZ, RZ, R110 ;  /* 0x000000ffff6f7224 */ /* 0x000fe200078e006e */
[----:B------:R1:W-:Y:S02]  /*3fa00*/  STL [R1+0x1098], R110 ;  /* 0x0010986e01007387 */ /* 0x0003e40000100800 */
[----:B-1----:R-:W-:Y:S02]  /*3fa10*/  IMAD.MOV.U32 R110, RZ, RZ, R9 ;  /* 0x000000ffff6e7224 */ /* 0x002fe400078e0009 */
[----:B------:R-:W3:Y:S01]  /*3fa20*/  LDL.LU R9, [R1+0x1278] ;  /* 0x0012780001097983 */ /* 0x000ee20000300800 */
[----:B------:R-:W-:-:S04]  /*3fa30*/  UISETP.GT.AND UP1, UPT, UR9, 0x6, UPT ;  /* 0x000000060900788c */ /* 0x000fc8000bf24270 */
[----:B------:R-:W-:-:S04]  /*3fa40*/  USEL UR8, URZ, 0x4, !UP1 ;  /* 0x000000043f087887 */ /* 0x000fc8000c800000 */
[----:B------:R-:W-:Y:S02]  /*3fa50*/  USEL UR8, UR8, URZ, !UP0 ;  /* 0x0000003f08087287 */ /* 0x000fe4000c000000 */
[----:B------:R-:W-:-:S04]  /*3fa60*/  UISETP.GT.AND UP1, UPT, UR9, 0x7, UPT ;  /* 0x000000070900788c */ /* 0x000fc8000bf24270 */
[----:B------:R-:W-:Y:S01]  /*3fa70*/  ISETP.NE.U32.AND P1, PT, RZ, UR8, PT ;  /* 0x00000008ff007c0c */ /* 0x000fe2000bf25070 */
[----:B------:R-:W-:-:S04]  /*3fa80*/  USEL UR8, URZ, 0x4, !UP1 ;  /* 0x000000043f087887 */ /* 0x000fc8000c800000 */
[----:B------:R-:W-:-:S08]  /*3fa90*/  USEL UR8, UR8, URZ, !UP0 ;  /* 0x0000003f08087287 */ /* 0x000fd0000c000000 */
[----:B------:R-:W-:Y:S01]  /*3faa0*/  LDGSTS.E [R5+-0x5fff8], desc[UR4][R112.64], P1 ;  /* 0xa000800070057fae */ /* 0x000fe20008921844 */
[----:B------:R-:W-:-:S03]  /*3fab0*/  ISETP.NE.U32.AND P0, PT, RZ, UR8, PT ;  /* 0x00000008ff007c0c */ /* 0x000fc6000bf05070 */
[----:B------:R1:W-:Y:S01]  /*3fac0*/  LDGSTS.E [R5+-0x5bff8], desc[UR4][R110.64], P1 ;  /* 0xa40080006e057fae */ /* 0x0003e20008921844 */
[----:B----4-:R-:W-:-:S05]  /*3fad0*/  IADD3 R8, P1, R8, R4, RZ ;  /* 0x0000000408087210 */ /* 0x010fca0007f3e0ff */
[----:B--2---:R-:W-:Y:S01]  /*3fae0*/  IMAD.X R109, R109, 0x1, R3, P1 ;  /* 0x000000016d6d7824 */ /* 0x004fe200008e0603 */
[----:B------:R-:W-:Y:S01]  /*3faf0*/  STL [R1+0x10a4], R8 ;  /* 0x0010a40801007387 */ /* 0x000fe20000100800 */
[----:B-1----:R-:W-:Y:S02]  /*3fb00*/  MOV R110, R8 ;  /* 0x00000008006e7202 */ /* 0x002fe40000000f00 */
[----:B------:R-:W-:Y:S01]  /*3fb10*/  IMAD.MOV.U32 R111, RZ, RZ, R109 ;  /* 0x000000ffff6f7224 */ /* 0x000fe200078e006d */
[----:B------:R1:W-:Y:S04]  /*3fb20*/  STL [R1+0x10a0], R109 ;  /* 0x0010a06d01007387 */ /* 0x0003e80000100800 */
[----:B------:R-:W2:Y:S04]  /*3fb30*/  LDL.LU R112, [R1+0x1284] ;  /* 0x0012840001707983 */ /* 0x000ea80000300800 */
[----:B------:R-:W-:Y:S04]  /*3fb40*/  LDGSTS.E [R5+-0x5fff4], desc[UR4][R110.64], P0 ;  /* 0xa000c0006e057fae */ /* 0x000fe80008121844 */
[----:B------:R-:W4:Y:S04]  /*3fb50*/  LDL.LU R113, [R1+0x1280] ;  /* 0x0012800001717983 */ /* 0x000f280000300800 */
[----:B------:R-:W4:Y:S04]  /*3fb60*/  LDL.LU R111, [R1+0x1288] ;  /* 0x00128800016f7983 */ /* 0x000f280000300800 */
[----:B------:R-:W4:Y:S04]  /*3fb70*/  LDL.LU R110, [R1+0x128c] ;  /* 0x00128c00016e7983 */ /* 0x000f280000300800 */
[----:B-1----:R-:W4:Y:S04]  /*3fb80*/  LDL.LU R109, [R1+0x1290] ;  /* 0x00129000016d7983 */ /* 0x002f280000300800 */
[----:B------:R-:W4:Y:S01]  /*3fb90*/  LDL.LU R8, [R1+0x1294] ;  /* 0x0012940001087983 */ /* 0x000f220000300800 */
[----:B------:R-:W-:-:S02]  /*3fba0*/  IADD3 R107, P2, R107, R4, RZ ;  /* 0x000000046b6b7210 */ /* 0x000fc40007f5e0ff */
[----:B------:R-:W-:-:S03]  /*3fbb0*/  IADD3 R7, P3, R7, R4, RZ ;  /* 0x0000000407077210 */ /* 0x000fc60007f7e0ff */
[--C-:B------:R-:W-:Y:S01]  /*3fbc0*/  IMAD.X R108, R108, 0x1, R3.reuse, P2 ;  /* 0x000000016c6c7824 */ /* 0x100fe200010e0603 */
[----:B------:R1:W-:Y:S01]  /*3fbd0*/  STL [R1+0x10ac], R107 ;  /* 0x0010ac6b01007387 */ /* 0x0003e20000100800 */
[----:B------:R-:W-:-:S03]  /*3fbe0*/  IMAD.X R106, R106, 0x1, R3, P3 ;  /* 0x000000016a6a7824 */ /* 0x000fc600018e0603 */
[----:B------:R1:W-:Y:S01]  /*3fbf0*/  STL [R1+0x10a8], R108 ;  /* 0x0010a86c01007387 */ /* 0x0003e20000100800 */
[----:B------:R-:W-:Y:S02]  /*3fc00*/  IMAD.MOV.U32 R114, RZ, RZ, R107 ;  /* 0x000000ffff727224 */ /* 0x000fe400078e006b */
[----:B------:R-:W-:Y:S01]  /*3fc10*/  IMAD.MOV.U32 R115, RZ, RZ, R108 ;  /* 0x000000ffff737224 */ /* 0x000fe200078e006c */
[----:B------:R-:W-:Y:S01]  /*3fc20*/  STL [R1+0x1274], R7 ;  /* 0x0012740701007387 */ /* 0x000fe20000100800 */
[----:B-1----:R-:W-:-:S03]  /*3fc30*/  IMAD.MOV.U32 R107, RZ, RZ, R106 ;  /* 0x000000ffff6b7224 */ /* 0x002fc600078e006a */
[----:B------:R1:W-:Y:S01]  /*3fc40*/  STL [R1+0x1270], R106 ;  /* 0x0012706a01007387 */ /* 0x0003e20000100800 */
[----:B------:R-:W-:-:S03]  /*3fc50*/  UISETP.GT.AND UP1, UPT, UR9, 0x24, UPT ;  /* 0x000000240900788c */ /* 0x000fc6000bf24270 */
[----:B------:R-:W4:Y:S04]  /*3fc60*/  LDL.LU R108, [R1+0x1298] ;  /* 0x00129800016c7983 */ /* 0x000f280000300800 */
[----:B------:R-:W-:Y:S01]  /*3fc70*/  LDGSTS.E [R5+-0x5bff4], desc[UR4][R114.64], P0 ;  /* 0xa400c00072057fae */ /* 0x000fe20008121844 */
[----:B-1----:R-:W-:-:S03]  /*3fc80*/  IMAD.MOV.U32 R106, RZ, RZ, R7 ;  /* 0x000000ffff6a7224 */ /* 0x002fc600078e0007 */
[----:B------:R-:W4:Y:S01]  /*3fc90*/  LDL.LU R7, [R1+0x129c] ;  /* 0x00129c0001077983 */ /* 0x000f220000300800 */
[----:B------:R-:W-:-:S04]  /*3fca0*/  USEL UR8, URZ, 0x4, !UP1 ;  /* 0x000000043f087887 */ /* 0x000fc8000c800000 */
[----:B------:R-:W-:Y:S01]  /*3fcb0*/  USEL UR8, UR8, URZ, !UP0 ;  /* 0x0000003f08087287 */ /* 0x000fe2000c000000 */
[----:B------:R-:W-:-:S05]  /*3fcc0*/  IADD3 R6, P0, R6, R4, RZ ;  /* 0x0000000406067210 */ /* 0x000fca0007f1e0ff */
[----:B------:R-:W-:Y:S01]  /*3fcd0*/  ISETP.NE.U32.AND P1, PT, RZ, UR8, PT ;  /* 0x00000008ff007c0c */ /* 0x000fe2000bf25070 */
[----:B------:R-:W-:-:S12]  /*3fce0*/  STL [R1+0x127c], R6 ;  /* 0x00127c0601007387 */ /* 0x000fd80000100800 */
[----:B------:R1:W-:Y:S02]  /*3fcf0*/  LDGSTS.E [R5+-0x58000], desc[UR4][R106.64], P1 ;  /* 0xa80000006a057fae */ /* 0x0003e40008921844 */
[----:B-1----:R-:W-:Y:S02]  /*3fd00*/  IMAD.MOV.U32 R106, RZ, RZ, R6 ;  /* 0x000000ffff6a7224 */ /* 0x002fe400078e0006 */
[----:B---3--:R-:W-:-:S05]  /*3fd10*/  IMAD.X R9, R9, 0x1, R3, P0 ;  /* 0x0000000109097824 */ /* 0x008fca00000e0603 */
[----:B------:R-:W-:Y:S01]  /*3fd20*/  MOV R107, R9 ;  /* 0x00000009006b7202 */ /* 0x000fe20000000f00 */
[----:B------:R1:W-:Y:S04]  /*3fd30*/  STL [R1+0x1278], R9 ;  /* 0x0012780901007387 */ /* 0x0003e80000100800 */
[----:B------:R-:W-:Y:S04]  /*3fd40*/  LDGSTS.E [R5+-0x54000], desc[UR4][R106.64], P1 ;  /* 0xac0000006a057fae */ /* 0x000fe80008921844 */
[----:B------:R-:W3:Y:S04]  /*3fd50*/  LDL.LU R107, [R1+0x12a0] ;  /* 0x0012a000016b7983 */ /* 0x000ee80000300800 */
[----:B------:R-:W3:Y:S04]  /*3fd60*/  LDL.LU R106, [R1+0x12a4] ;  /* 0x0012a400016a7983 */ /* 0x000ee80000300800 */
[----:B-1----:R-:W3:Y:S04]  /*3fd70*/  LDL.LU R9, [R1+0x12a8] ;  /* 0x0012a80001097983 */ /* 0x002ee80000300800 */
[----:B------:R-:W3:Y:S01]  /*3fd80*/  LDL.LU R6, [R1+0x12ac] ;  /* 0x0012ac0001067983 */ /* 0x000ee20000300800 */
[----:B------:R-:W-:-:S04]  /*3fd90*/  UISETP.GT.AND UP1, UPT, UR9, 0x25, UPT ;  /* 0x000000250900788c */ /* 0x000fc8000bf24270 */
[----:B------:R-:W-:-:S04]  /*3fda0*/  USEL UR8, URZ, 0x4, !UP1 ;  /* 0x000000043f087887 */ /* 0x000fc8000c800000 */
[----:B------:R-:W-:Y:S02]  /*3fdb0*/  USEL UR8, UR8, URZ, !UP0 ;  /* 0x0000003f08087287 */ /* 0x000fe4000c000000 */
[----:B------:R-:W-:-:S04]  /*3fdc0*/  UISETP.GT.AND UP1, UPT, UR9, 0x26, UPT ;  /* 0x000000260900788c */ /* 0x000fc8000bf24270 */
[----:B------:R-:W-:Y:S01]  /*3fdd0*/  ISETP.NE.U32.AND P0, PT, RZ, UR8, PT ;  /* 0x00000008ff007c0c */ /* 0x000fe2000bf05070 */
[----:B------:R-:W-:Y:S01]  /*3fde0*/  USEL UR8, URZ, 0x4, !UP1 ;  /* 0x000000043f087887 */ /* 0x000fe2000c800000 */
[----:B--2---:R-:W-:-:S03]  /*3fdf0*/  IADD3 R112, P1, R112, R4, RZ ;  /* 0x0000000470707210 */ /* 0x004fc60007f3e0ff */
[----:B------:R-:W-:Y:S02]  /*3fe00*/  USEL UR8, UR8, URZ, !UP0 ;  /* 0x0000003f08087287 */ /* 0x000fe4000c000000 */
[----:B----4-:R-:W-:-:S04]  /*3fe10*/  IMAD.X R113, R113, 0x1, R3, P1 ;  /* 0x0000000171717824 */ /* 0x010fc800008e0603 */
[----:B------:R-:W-:Y:S01]  /*3fe20*/  ISETP.NE.U32.AND P1, PT, RZ, UR8, PT ;  /* 0x00000008ff007c0c */ /* 0x000fe2000bf25070 */
[----:B------:R-:W-:Y:S01]  /*3fe30*/  STL [R1+0x1284], R112 ;  /* 0x0012847001007387 */ /* 0x000fe20000100800 */
[----:B------:R-:W-:-:S03]  /*3fe40*/  IADD3 R110, P2, R110, R4, RZ ;  /* 0x000000046e6e7210 */ /* 0x000fc60007f5e0ff */
[----:B------:R-:W-:Y:S02]  /*3fe50*/  STL [R1+0x1280], R113 ;  /* 0x0012807101007387 */ /* 0x000fe40000100800 */
[--C-:B------:R-:W-:Y:S01]  /*3fe60*/  IMAD.X R111, R111, 0x1, R3.reuse, P2 ;  /* 0x000000016f6f7824 */ /* 0x100fe200010e0603 */
[----:B------:R-:W-:Y:S01]  /*3fe70*/  IADD3 R8, P3, R8, R4, RZ ;  /* 0x0000000408087210 */ /* 0x000fe20007f7e0ff */
[----:B------:R1:W-:Y:S04]  /*3fe80*/  STL [R1+0x128c], R110 ;  /* 0x00128c6e01007387 */ /* 0x0003e80000100800 */
[----:B------:R-:W-:Y:S01]  /*3fe90*/  IMAD.X R109, R109, 0x1, R3, P3 ;  /* 0x000000016d6d7824 */ /* 0x000fe200018e0603 */
[----:B------:R-:W-:Y:S04]  /*3fea0*/  LDGSTS.E [R5+-0x57ffc], desc[UR4][R112.64], P0 ;  /* 0xa800400070057fae */ /* 0x000fe80008121844 */
[----:B------:R2:W-:Y:S04]  /*3feb0*/  STL [R1+0x1288], R111 ;  /* 0x0012886f01007387 */ /* 0x0005e80000100800 */
[----:B------:R4:W-:Y:S04]  /*3fec0*/  STL [R1+0x1294], R8 ;  /* 0x0012940801007387 */ /* 0x0009e80000100800 */
[----:B------:R1:W-:Y:S04]  /*3fed0*/  LDGSTS.E [R5+-0x53ffc], desc[UR4][R110.64], P0 ;  /* 0xac0040006e057fae */ /* 0x0003e80008121844 */
[----:B------:R4:W-:Y:S01]  /*3fee0*/  STL [R1+0x1290], R109 ;  /* 0x0012906d01007387 */ /* 0x0009e20000100800 */
[----:B-1----:R-:W-:-:S02]  /*3fef0*/  IMAD.MOV.U32 R110, RZ, RZ, R8 ;  /* 0x000000ffff6e7224 */ /* 0x002fc400078e0008 */
[----:B--2---:R-:W-:Y:S01]  /*3ff00*/  IMAD.MOV.U32 R111, RZ, RZ, R109 ;  /* 0x000000ffff6f7224 */ /* 0x004fe200078e006d */
[----:B----4-:R-:W2:Y:S04]  /*3ff10*/  LDL.LU R8, [R1+0x10b4] ;  /* 0x0010b40001087983 */ /* 0x010ea80000300800 */
[----:B------:R-:W-:Y:S04]  /*3ff20*/  LDGSTS.E [R5+-0x57ff8], desc[UR4][R110.64], P1 ;  /* 0xa80080006e057fae */ /* 0x000fe80008921844 */
[----:B------:R-:W4:Y:S01]  /*3ff30*/  LDL.LU R110, [R1+0x10b0] ;  /* 0x0010b000016e7983 */ /* 0x000f220000300800 */
[----:B------:R-:W-:-:S05]  /*3ff40*/  IADD3 R7, P0, R7, R4, RZ ;  /* 0x0000000407077210 */ /* 0x000fca0007f1e0ff */
[----:B------:R-:W-:Y:S01]  /*3ff50*/  IMAD.X R108, R108, 0x1, R3, P0 ;  /* 0x000000016c6c7824 */ /* 0x000fe200000e0603 */
[----:B------:R-:W-:Y:S03]  /*3ff60*/  STL [R1+0x129c], R7 ;  /* 0x00129c0701007387 */ /* 0x000fe60000100800 */
[----:B------:R-:W-:Y:S01]  /*3ff70*/  IMAD.MOV.U32 R109, RZ, RZ, R108 ;  /* 0x000000ffff6d7224 */ /* 0x000fe200078e006c */
[----:B------:R1:W-:Y:S02]  /*3ff80*/  STL [R1+0x1298], R108 ;  /* 0x0012986c01007387 */ /* 0x0003e40000100800 */
[----:B-1----:R-:W-:Y:S02]  /*3ff90*/  IMAD.MOV.U32 R108, RZ, RZ, R7 ;  /* 0x000000ffff6c7224 */ /* 0x002fe400078e0007 */
[----:B------:R-:W4:Y:S04]  /*3ffa0*/  LDL.LU R7, [R1+0x10bc] ;  /* 0x0010bc0001077983 */ /* 0x000f280000300800 */
[----:B------:R-:W-:Y:S01]  /*3ffb0*/  LDGSTS.E [R5+-0x53ff8], desc[UR4][R108.64], P1 ;  /* 0xac0080006c057fae */ /* 0x000fe20008921844 */
[----:B------:R-:W-:-:S03]  /*3ffc0*/  UISETP.GT.AND UP1, UPT, UR9, 0x27, UPT ;  /* 0x000000270900788c */ /* 0x000fc6000bf24270 */
[----:B------:R-:W4:Y:S01]  /*3ffd0*/  LDL.LU R109, [R1+0x10b8] ;  /* 0x0010b800016d7983 */ /* 0x000f220000300800 */
[----:B------:R-:W-:-:S04]  /*3ffe0*/  USEL UR8, URZ, 0x4, !UP1 ;  /* 0x000000043f087887 */ /* 0x000fc8000c800000 */
[----:B------:R-:W-:-:S06]  /*3fff0*/  USEL UR8, UR8, URZ, !UP0 ;  /* 0x0000003f08087287 */ /* 0x000fcc000c000000 */
[----:B------:R-:W-:Y:S02]  /*40000*/  ISETP.NE.U32.AND P0, PT, RZ, UR8, PT ;  /* 0x00000008ff007c0c */ /* 0x000fe4000bf05070 */
[----:B---3--:R-:W-:-:S05]  /*40010*/  IADD3 R106, P1, R106, R4, RZ ;  /* 0x000000046a6a7210 */ /* 0x008fca0007f3e0ff */
[----:B------:R-:W-:Y:S01]  /*40020*/  IMAD.X R107, R107, 0x1, R3, P1 ;  /* 0x000000016b6b7824 */ /* 0x000fe200008e0603 */
[----:B------:R-:W-:Y:S01]  /*40030*/  IADD3 R6, P2, R6, R4, RZ ;  /* 0x0000000406067210 */ /* 0x000fe20007f5e0ff */
[----:B------:R-:W-:Y:S03]  /*40040*/  STL [R1+0x12a4], R106 ;  /* 0x0012a46a01007387 */ /* 0x000fe60000100800 */
[----:B------:R-:W-:Y:S01]  /*40050*/  IADD3.X R9, R9, R3, RZ, P2, !PT ;  /* 0x0000000309097210 */ /* 0x000fe200017fe4ff */
[----:B------:R1:W-:Y:S04]  /*40060*/  STL [R1+0x12a0], R107 ;  /* 0x0012a06b01007387 */ /* 0x0003e80000100800 */
[----:B------:R-:W-:Y:S01]  /*40070*/  STL [R1+0x12ac], R6 ;  /* 0x0012ac0601007387 */ /* 0x000fe20000100800 */
[----:B------:R-:W-:-:S03]  /*40080*/  IMAD.MOV.U32 R113, RZ, RZ, R9 ;  /* 0x000000ffff717224 */ /* 0x000fc600078e0009 */
[----:B------:R-:W-:Y:S04]  /*40090*/  LDGSTS.E [R5+-0x57ff4], desc[UR4][R106.64], P0 ;  /* 0xa800c0006a057fae */ /* 0x000fe80008121844 */
[----:B------:R3:W-:Y:S01]  /*400a0*/  STL [R1+0x12a8], R9 ;  /* 0x0012a80901007387 */ /* 0x0007e20000100800 */
[----:B------:R-:W-:-:S05]  /*400b0*/  IMAD.MOV.U32 R112, RZ, RZ, R6 ;  /* 0x000000ffff707224 */ /* 0x000fca00078e0006 */
[----:B------:R3:W-:Y:S04]  /*400c0*/  LDGSTS.E [R5+-0x53ff4], desc[UR4][R112.64], P0 ;  /* 0xac00c00070057fae */ /* 0x0007e80008121844 */
[----:B-1----:R-:W4:Y:S04]  /*400d0*/  LDL.LU R107, [R1+0x10c4] ;  /* 0x0010c400016b7983 */ /* 0x002f280000300800 */
[----:B------:R-:W4:Y:S04]  /*400e0*/  LDL.LU R108, [R1+0x10c0] ;  /* 0x0010c000016c7983 */ /* 0x000f280000300800 */
[----:B------:R-:W4:Y:S04]  /*400f0*/  LDL.LU R106, [R1+0x10c8] ;  /* 0x0010c800016a7983 */ /* 0x000f280000300800 */
[----:B---3--:R-:W3:Y:S04]  /*40100*/  LDL.LU R9, [R1+0x10cc] ;  /* 0x0010cc0001097983 */ /* 0x008ee80000300800 */
[----:B------:R-:W3:Y:S04]  /*40110*/  LDL.LU R111, [R1+0x10d0] ;  /* 0x0010d000016f7983 */ /* 0x000ee80000300800 */
[----:B------:R-:W3:Y:S01]  /*40120*/  LDL.LU R6, [R1+0x10d4] ;  /* 0x0010d40001067983 */ /* 0x000ee20000300800 */
[----:B------:R-:W1:Y:S01]  /*40130*/  S2R R113, SR_TID.X ;  /* 0x0000000000717919 */ /* 0x000e620000002100 */
[----:B------:R-:W-:-:S02]  /*40140*/  IMAD.U32 R5, RZ, RZ, UR10 ;  /* 0x0000000aff057e24 */ /* 0x000fc4000f8e00ff */
[C---:B-1----:R-:W-:Y:S01]  /*40150*/  IMAD.SHL.U32 R112, R113.reuse, 0x10, RZ ;  /* 0x0000001071707824 */ /* 0x042fe200078e00ff */
[----:B------:R-:W-:-:S04]  /*40160*/  LOP3.LUT R113, R113, 0x7f, RZ, 0xc0, !PT ;  /* 0x0000007f71717812 */ /* 0x000fc800078ec0ff */
[----:B------:R-:W-:Y:S02]  /*40170*/  LOP3.LUT R112, R112, 0x70, RZ, 0xc0, !PT ;  /* 0x0000007070707812 */ /* 0x000fe400078ec0ff */
[----:B--2---:R-:W-:-:S03]  /*40180*/  IADD3 R8, P1, R8, R4, RZ ;  /* 0x0000000408087210 */ /* 0x004fc60007f3e0ff */
[----:B------:R-:W-:Y:S02]  /*40190*/  IMAD R112, R113, 0x80, R112 ;  /* 0x0000008071707824 */ /* 0x000fe400078e0270 */
[----:B----4-:R-:W-:-:S03]  /*401a0*/  IMAD.X R110, R110, 0x1, R3, P1 ;  /* 0x000000016e6e7824 */ /* 0x010fc600008e0603 */
[----:B------:R-:W-:Y:S01]  /*401b0*/  LOP3.LUT R112, R112, 0x20, RZ, 0x3c, !PT ;  /* 0x0000002070707812 */ /* 0x000fe200078e3cff */
[----:B------:R-:W-:Y:S01]  /*401c0*/  STL [R1+0x10b4], R8 ;  /* 0x0010b40801007387 */ /* 0x000fe20000100800 */
[----:B------:R-:W-:Y:S02]  /*401d0*/  IMAD.MOV.U32 R113, RZ, RZ, R110 ;  /* 0x000000ffff717224 */ /* 0x000fe400078e006e */
[----:B------:R-:W-:Y:S01]  /*401e0*/  IADD3 R5, R112, 0x100000, R5 ;  /* 0x0010000070057810 */ /* 0x000fe20007ffe005 */
[----:B------:R1:W-:Y:S01]  /*401f0*/  STL [R1+0x10b0], R110 ;  /* 0x0010b06e01007387 */ /* 0x0003e20000100800 */
[----:B------:R-:W-:-:S03]  /*40200*/  IMAD.MOV.U32 R112, RZ, RZ, R8 ;  /* 0x000000ffff707224 */ /* 0x000fc600078e0008 */
[----:B-1----:R-:W2:Y:S04]  /*40210*/  LDL.LU R110, [R1+0x10d8] ;  /* 0x0010d800016e7983 */ /* 0x002ea80000300800 */
[----:B------:R-:W4:Y:S01]  /*40220*/  LDL.LU R8, [R1+0x10dc] ;  /* 0x0010dc0001087983 */ /* 0x000f220000300800 */
[----:B------:R-:W-:-:S04]  /*40230*/  UISETP.GT.AND UP1, UPT, UR9, 0x8, UPT ;  /* 0x000000080900788c */ /* 0x000fc8000bf24270 */
[----:B------:R-:W-:-:S04]  /*40240*/  USEL UR8, URZ, 0x4, !UP1 ;  /* 0x000000043f087887 */ /* 0x000fc8000c800000 */
[----:B------:R-:W-:Y:S01]  /*40250*/  USEL UR8, UR8, URZ, !UP0 ;  /* 0x0000003f08087287 */ /* 0x000fe2000c000000 */
[----:B------:R-:W-:-:S05]  /*40260*/  IADD3 R7, P1, R7, R4, RZ ;  /* 0x0000000407077210 */ /* 0x000fca0007f3e0ff */
[----:B------:R-:W-:Y:S01]  /*40270*/  ISETP.NE.U32.AND P0, PT, RZ, UR8, PT ;  /* 0x00000008ff007c0c */ /* 0x000fe2000bf05070 */
[----:B------:R-:W-:Y:S01]  /*40280*/  IMAD.X R109, R109, 0x1, R3, P1 ;  /* 0x000000016d6d7824 */ /* 0x000fe200008e0603 */
[----:B------:R-:W-:Y:S04]  /*40290*/  STL [R1+0x10bc], R7 ;  /* 0x0010bc0701007387 */ /* 0x000fe80000100800 */
[----:B------:R1:W-:Y:S07]  /*402a0*/  STL [R1+0x10b8], R109 ;  /* 0x0010b86d01007387 */ /* 0x0003ee0000100800 */
[----:B------:R1:W-:Y:S02]  /*402b0*/  LDGSTS.E [R5+-0x60000], desc[UR4][R112.64], P0 ;  /* 0xa000000070057fae */ /* 0x0003e40008121844 */
[----:B-1----:R-:W-:Y:S01]  /*402c0*/  IMAD.MOV.U32 R113, RZ, RZ, R109 ;  /* 0x000000ffff717224 */ /* 0x002fe200078e006d */
[----:B------:R-:W-:Y:S01]  /*402d0*/  MOV R112, R7 ;  /* 0x0000000700707202 */ /* 0x000fe20000000f00 */
[----:B------:R-:W2:Y:S04]  /*402e0*/  LDL.LU R109, [R1+0x10e0] ;  /* 0x0010e000016d7983 */ /* 0x000ea80000300800 */
[----:B------:R-:W2:Y:S01]  /*402f0*/  LDL.LU R7, [R1+0x10e4] ;  /* 0x0010e40001077983 */ /* 0x000ea20000300800 */
[----:B------:R-:W-:-:S03]  /*40300*/  UISETP.GT.AND UP1, UPT, UR9, 0x9, UPT ;  /* 0x000000090900788c */ /* 0x000fc6000bf24270 */
[----:B------:R1:W-:Y:S01]  /*40310*/  LDGSTS.E [R5+-0x5c000], desc[UR4][R112.64], P0 ;  /* 0xa400000070057fae */ /* 0x0003e20008121844 */
[----:B------:R-:W-:-:S04]  /*40320*/  USEL UR8, URZ, 0x4, !UP1 ;  /* 0x000000043f087887 */ /* 0x000fc8000c800000 */
[----:B------:R-:W-:-:S06]  /*40330*/  USEL UR8, UR8, URZ, !UP0 ;  /* 0x0000003f08087287 */ /* 0x000fcc000c000000 */
[----:B------:R-:W-:Y:S02]  /*40340*/  ISETP.NE.U32.AND P0, PT, RZ, UR8, PT ;  /* 0x00000008ff007c0c */ /* 0x000fe4000bf05070 */
[----:B------:R-:W-:-:S05]  /*40350*/  IADD3 R107, P1, R107, R4, RZ ;  /* 0x000000046b6b7210 */ /* 0x000fca0007f3e0ff */
[----:B------:R-:W-:Y:S01]  /*40360*/  IMAD.X R108, R108, 0x1, R3, P1 ;  /* 0x000000016c6c7824 */ /* 0x000fe200008e0603 */
[----:B---3--:R-:W-:Y:S01]  /*40370*/  IADD3 R9, P2, R9, R4, RZ ;  /* 0x0000000409097210 */ /* 0x008fe20007f5e0ff */
[----:B------:R3:W-:Y:S01]  /*40380*/  STL [R1+0x10c4], R107 ;  /* 0x0010c46b01007387 */ /* 0x0007e20000100800 */
[----:B-1----:R-:W-:-:S03]  /*40390*/  IMAD.MOV.U32 R112, RZ, RZ, R107 ;  /* 0x000000ffff707224 */ /* 0x002fc600078e006b */
[--C-:B------:R-:W-:Y:S01]  /*403a0*/  IMAD.X R106, R106, 0x1, R3.reuse, P2 ;  /* 0x000000016a6a7824 */ /* 0x100fe200010e0603 */
        /* <DEDUP_REMOVED lines=8> */
[----:B---3--:R-:W3:Y:S04]  /*40430*/  LDL.LU R107, [R1+0x10ec] ;  /* 0x0010ec00016b7983 */ /* 0x008ee80000300800 */
[----:B------:R2:W-:Y:S01]  /*40440*/  STL [R1+0x10d0], R111 ;  /* 0x0010d06f01007387 */ /* 0x0005e20000100800 */
[----:B-1----:R-:W-:-:S03]  /*40450*/  IMAD.MOV.U32 R112, RZ, RZ, R9 ;  /* 0x000000ffff707224 */ /* 0x002fc600078e0009 */
[----:B------:R-:W3:Y:S01]  /*40460*/  LDL.LU R9, [R1+0x12b4] ;  /* 0x0012b40001097983 */ /* 0x000ee20000300800 */
[----:B------:R-:W-:-:S03]  /*40470*/  IMAD.MOV.U32 R113, RZ, RZ, R106 ;  /* 0x000000ffff717224 */ /* 0x000fc600078e006a */
[----:B------:R-:W3:Y:S04]  /*40480*/  LDL.LU R108, [R1+0x10e8] ;  /* 0x0010e800016c7983 */ /* 0x000ee80000300800 */
[----:B------:R-:W3:Y:S04]  /*40490*/  LDL.LU R106, [R1+0x12b0] ;  /* 0x0012b000016a7983 */ /* 0x000ee80000300800 */
[----:B------:R1:W-:Y:S02]  /*404a0*/  LDGSTS.E [R5+-0x5bffc], desc[UR4][R112.64], P0 ;  /* 0xa400400070057fae */ /* 0x0003e40008121844 */
[----:B-1----:R-:W-:-:S02]  /*404b0*/  IMAD.MOV.U32 R112, RZ, RZ, R6 ;  /* 0x000000ffff707224 */ /* 0x002fc400078e0006 */
[----:B------:R-:W3:Y:S01]  /*404c0*/  LDL.LU R6, [R1+0x12bc] ;  /* 0x0012bc0001067983 */ /* 0x000ee20000300800 */
[----:B------:R-:W-:Y:S02]  /*404d0*/  MOV R113, R111 ;  /* 0x0000006f00717202 */ /* 0x000fe40000000f00 */
[----:B----4-:R-:W-:-:S05]  /*404e0*/  IADD3 R8, P0, R8, R4, RZ ;  /* 0x0000000408087210 */ /* 0x010fca0007f1e0ff */
[----:B--2---:R-:W-:Y:S01]  /*404f0*/  IMAD.X R110, R110, 0x1, R3, P0 ;  /* 0x000000016e6e7824 */ /* 0x004fe200000e0603 */
[----:B------:R-:W-:Y:S03]  /*40500*/  STL [R1+0x10dc], R8 ;  /* 0x0010dc0801007387 */ /* 0x000fe60000100800 */
[----:B------:R-:W-:Y:S01]  /*40510*/  IMAD.MOV.U32 R111, RZ, RZ, R110 ;  /* 0x000000ffff6f7224 */ /* 0x000fe200078e006e */
[----:B------:R1:W-:Y:S02]  /*40520*/  STL [R1+0x10d8], R110 ;  /* 0x0010d86e01007387 */ /* 0x0003e40000100800 */
[----:B-1----:R-:W-:Y:S02]  /*40530*/  IMAD.MOV.U32 R110, RZ, RZ, R8 ;  /* 0x000000ffff6e7224 */ /* 0x002fe400078e0008 */
[----:B------:R-:W2:Y:S01]  /*40540*/  LDL.LU R8, [R1+0x12b8] ;  /* 0x0012b80001087983 */ /* 0x000ea20000300800 */
        /* <DEDUP_REMOVED lines=10> */
[----:B------:R-:W-:-:S05]  /*405f0*/  IADD3 R7, P1, R7, R4, RZ ;  /* 0x0000000407077210 */ /* 0x000fca0007f3e0ff */
[----:B------:R-:W-:Y:S01]  /*40600*/  IMAD.X R109, R109, 0x1, R3, P1 ;  /* 0x000000016d6d7824 */ /* 0x000fe200008e0603 */
[----:B------:R-:W-:Y:S01]  /*40610*/  STL [R1+0x10e4], R7 ;  /* 0x0010e40701007387 */ /* 0x000fe20000100800 */
[----:B-1----:R-:W-:Y:S02]  /*40620*/  IMAD.MOV.U32 R110, RZ, RZ, R7 ;  /* 0x000000ffff6e7224 */ /* 0x002fe400078e0007 */
[----:B------:R-:W-:Y:S01]  /*40630*/  IMAD.MOV.U32 R111, RZ, RZ, R109 ;  /* 0x000000ffff6f7224 */ /* 0x000fe200078e006d */
[----:B------:R1:W-:Y:S04]  /*40640*/  STL [R1+0x10e0], R109 ;  /* 0x0010e06d01007387 */ /* 0x0003e80000100800 */
[----:B------:R-:W4:Y:S04]  /*40650*/  LDL.LU R112, [R1+0x12c4] ;  /* 0x0012c40001707983 */ /* 0x000f280000300800 */
[----:B------:R-:W-:Y:S04]  /*40660*/  LDGSTS.E [R5+-0x5fff4], desc[UR4][R110.64], P0 ;  /* 0xa000c0006e057fae */ /* 0x000fe80008121844 */
[----:B------:R-:W4:Y:S04]  /*40670*/  LDL.LU R113, [R1+0x12c0] ;  /* 0x0012c00001717983 */ /* 0x000f280000300800 */
[----:B------:R-:W4:Y:S04]  /*40680*/  LDL.LU R111, [R1+0x12c8] ;  /* 0x0012c800016f7983 */ /* 0x000f280000300800 */
[----:B------:R-:W4:Y:S04]  /*40690*/  LDL.LU R110, [R1+0x12cc] ;  /* 0x0012cc00016e7983 */ /* 0x000f280000300800 */
[----:B-1----:R-:W4:Y:S04]  /*406a0*/  LDL.LU R109, [R1+0x12d0] ;  /* 0x0012d000016d7983 */ /* 0x002f280000300800 */
[----:B------:R-:W4:Y:S01]  /*406b0*/  LDL.LU R7, [R1+0x12d4] ;  /* 0x0012d40001077983 */ /* 0x000f220000300800 */
[----:B---3--:R-:W-:-:S02]  /*406c0*/  IADD3 R107, P2, R107, R4, RZ ;  /* 0x000000046b6b7210 */ /* 0x008fc40007f5e0ff */
[----:B------:R-:W-:-:S03]  /*406d0*/  IADD3 R9, P3, R9, R4, RZ ;  /* 0x0000000409097210 */ /* 0x000fc60007f7e0ff */
[--C-:B------:R-:W-:Y:S01]  /*406e0*/  IMAD.X R108, R108, 0x1, R3.reuse, P2 ;  /* 0x000000016c6c7824 */ /* 0x100fe200010e0603 */
[----:B------:R1:W-:Y:S01]  /*406f0*/  STL [R1+0x10ec], R107 ;  /* 0x0010ec6b01007387 */ /* 0x0003e20000100800 */
[----:B------:R-:W-:-:S03]  /*40700*/  IMAD.X R106, R106, 0x1, R3, P3 ;  /* 0x000000016a6a7824 */ /* 0x000fc600018e0603 */
[----:B------:R3:W-:Y:S01]  /*40710*/  STL [R1+0x10e8], R108 ;  /* 0x0010e86c01007387 */ /* 0x0007e20000100800 */
[----:B------:R-:W-:Y:S01]  /*40720*/  IMAD.MOV.U32 R114, RZ, RZ, R107 ;  /* 0x000000ffff727224 */ /* 0x000fe200078e006b */
[----:B------:R-:W-:Y:S02]  /*40730*/  MOV R115, R108 ;  /* 0x0000006c00737202 */ /* 0x000fe40000000f00 */
[----:B------:R-:W-:Y:S01]  /*40740*/  STL [R1+0x12b4], R9 ;  /* 0x0012b40901007387 */ /* 0x000fe20000100800 */
[----:B-1----:R-:W-:-:S03]  /*40750*/  IMAD.MOV.U32 R107, RZ, RZ, R106 ;  /* 0x000000ffff6b7224 */ /* 0x002fc600078e006a */
[----:B------:R1:W-:Y:S04]  /*40760*/  STL [R1+0x12b0], R106 ;  /* 0x0012b06a01007387 */ /* 0x0003e80000100800 */
[----:B---3--:R-:W3:Y:S01]  /*40770*/  LDL.LU R108, [R1+0x12d8] ;  /* 0x0012d800016c7983 */ /* 0x008ee20000300800 */
[----:B------:R-:W-:-:S03]  /*40780*/  UISETP.GT.AND UP1, UPT, UR9, 0x28, UPT ;  /* 0x000000280900788c */ /* 0x000fc6000bf24270 */
[----:B------:R-:W-:Y:S01]  /*40790*/  LDGSTS.E [R5+-0x5bff4], desc[UR4][R114.64], P0 ;  /* 0xa400c00072057fae */ /* 0x000fe20008121844 */
[----:B-1----:R-:W-:-:S03]  /*407a0*/  IMAD.MOV.U32 R106, RZ, RZ, R9 ;  /* 0x000000ffff6a7224 */ /* 0x002fc600078e0009 */
[----:B------:R-:W3:Y:S01]  /*407b0*/  LDL.LU R9, [R1+0x12dc] ;  /* 0x0012dc0001097983 */ /* 0x000ee20000300800 */
[----:B------:R-:W-:-:S04]  /*407c0*/  USEL UR8, URZ, 0x4, !UP1 ;  /* 0x000000043f087887 */ /* 0x000fc8000c800000 */
[----:B------:R-:W-:Y:S01]  /*407d0*/  USEL UR8, UR8, URZ, !UP0 ;  /* 0x0000003f08087287 */ /* 0x000fe2000c000000 */
[----:B------:R-:W-:-:S05]  /*407e0*/  IADD3 R6, P0, R6, R4, RZ ;  /* 0x0000000406067210 */ /* 0x000fca0007f1e0ff */
[----:B------:R-:W-:Y:S01]  /*407f0*/  ISETP.NE.U32.AND P1, PT, RZ, UR8, PT ;  /* 0x00000008ff007c0c */ /* 0x000fe2000bf25070 */
[----:B------:R-:W-:-:S12]  /*40800*/  STL [R1+0x12bc], R6 ;  /* 0x0012bc0601007387 */ /* 0x000fd80000100800 */
[----:B------:R1:W-:Y:S01]  /*40810*/  LDGSTS.E [R5+-0x58000], desc[UR4][R106.64], P1 ;  /* 0xa80000006a057fae */ /* 0x0003e20008921844 */
[----:B--2---:R-:W-:Y:S02]  /*40820*/  IMAD.X R8, R8, 0x1, R3, P0 ;  /* 0x0000000108087824 */ /* 0x004fe400000e0603 */
[----:B-1----:R-:W-:Y:S02]  /*40830*/  IMAD.MOV.U32 R106, RZ, RZ, R6 ;  /* 0x000000ffff6a7224 */ /* 0x002fe400078e0006 */
[----:B------:R-:W-:Y:S01]  /*40840*/  IMAD.MOV.U32 R107, RZ, RZ, R8 ;  /* 0x000000ffff6b7224 */ /* 0x000fe200078e0008 */
[----:B------:R1:W-:Y:S04]  /*40850*/  STL [R1+0x12b8], R8 ;  /* 0x0012b80801007387 */ /* 0x0003e80000100800 */
[----:B------:R-:W-:Y:S04]  /*40860*/  LDGSTS.E [R5+-0x54000], desc[UR4][R106.64], P1 ;  /* 0xac0000006a057fae */ /* 0x000fe80008921844 */
[----:B------:R-:W2:Y:S04]  /*40870*/  LDL.LU R107, [R1+0x12e0] ;  /* 0x0012e000016b7983 */ /* 0x000ea80000300800 */
[----:B------:R-:W2:Y:S04]  /*40880*/  LDL.LU R106, [R1+0x12e4] ;  /* 0x0012e400016a7983 */ /* 0x000ea80000300800 */
[----:B-1----:R-:W2:Y:S04]  /*40890*/  LDL.LU R8, [R1+0x12e8] ;  /* 0x0012e80001087983 */ /* 0x002ea80000300800 */
[----:B------:R-:W2:Y:S01]  /*408a0*/  LDL.LU R6, [R1+0x12ec] ;  /* 0x0012ec0001067983 */ /* 0x000ea20000300800 */
[----:B------:R-:W-:-:S04]  /*408b0*/  UISETP.GT.AND UP1, UPT, UR9, 0x29, UPT ;  /* 0x000000290900788c */ /* 0x000fc8000bf24270 */
[----:B------:R-:W-:-:S04]  /*408c0*/  USEL UR8, URZ, 0x4, !UP1 ;  /* 0x000000043f087887 */ /* 0x000fc8000c800000 */
[----:B------:R-:W-:Y:S02]  /*408d0*/  USEL UR8, UR8, URZ, !UP0 ;  /* 0x0000003f08087287 */ /* 0x000fe4000c000000 */
[----:B------:R-:W-:-:S04]  /*408e0*/  UISETP.GT.AND UP1, UPT, UR9, 0x2a, UPT ;  /* 0x0000002a0900788c */ /* 0x000fc8000bf24270 */
[----:B------:R-:W-:Y:S01]  /*408f0*/  ISETP.NE.U32.AND P0, PT, RZ, UR8, PT ;  /* 0x00000008ff007c0c */ /* 0x000fe2000bf05070 */
[----:B------:R-:W-:Y:S01]  /*40900*/  USEL UR8, URZ, 0x4, !UP1 ;  /* 0x000000043f087887 */ /* 0x000fe2000c800000 */
[----:B----4-:R-:W-:-:S03]  /*40910*/  IADD3 R112, P1, R112, R4, RZ ;  /* 0x0000000470707210 */ /* 0x010fc60007f3e0ff */
[----:B------:R-:W-:Y:S02]  /*40920*/  USEL UR8, UR8, URZ, !UP0 ;  /* 0x0000003f08087287 */ /* 0x000fe4000c000000 */
[----:B------:R-:W-:-:S04]  /*40930*/  IMAD.X R113, R113, 0x1, R3, P1 ;  /* 0x0000000171717824 */ /* 0x000fc800008e0603 */
        /* <DEDUP_REMOVED lines=13> */
[----:B-1----:R-:W-:Y:S01]  /*40a10*/  IMAD.MOV.U32 R110, RZ, RZ, R7 ;  /* 0x000000ffff6e7224 */ /* 0x002fe200078e0007 */
[----:B----4-:R-:W-:-:S02]  /*40a20*/  MOV R111, R109 ;  /* 0x0000006d006f7202 */ /* 0x010fc40000000f00 */
[----:B------:R-:W4:Y:S04]  /*40a30*/  LDL.LU R7, [R1+0x10f4] ;  /* 0x0010f40001077983 */ /* 0x000f280000300800 */
[----:B------:R-:W-:Y:S04]  /*40a40*/  LDGSTS.E [R5+-0x57ff8], desc[UR4][R110.64], P1 ;  /* 0xa80080006e057fae */ /* 0x000fe80008921844 */
[----:B------:R-:W4:Y:S01]  /*40a50*/  LDL.LU R110, [R1+0x10f0] ;  /* 0x0010f000016e7983 */ /* 0x000f220000300800 */
[----:B---3--:R-:W-:-:S05]  /*40a60*/  IADD3 R9, P0, R9, R4, RZ ;  /* 0x0000000409097210 */ /* 0x008fca0007f1e0ff */
[----:B------:R-:W-:Y:S01]  /*40a70*/  IMAD.X R108, R108, 0x1, R3, P0 ;  /* 0x000000016c6c7824 */ /* 0x000fe200000e0603 */
[----:B------:R-:W-:Y:S03]  /*40a80*/  STL [R1+0x12dc], R9 ;  /* 0x0012dc0901007387 */ /* 0x000fe60000100800 */
[----:B------:R-:W-:Y:S01]  /*40a90*/  IMAD.MOV.U32 R109, RZ, RZ, R108 ;  /* 0x000000ffff6d7224 */ /* 0x000fe200078e006c */
[----:B------:R1:W-:Y:S02]  /*40aa0*/  STL [R1+0x12d8], R108 ;  /* 0x0012d86c01007387 */ /* 0x0003e40000100800 */
[----:B-1----:R-:W-:Y:S02]  /*40ab0*/  IMAD.MOV.U32 R108, RZ, RZ, R9 ;  /* 0x000000ffff6c7224 */ /* 0x002fe400078e0009 */
[----:B------:R-:W3:Y:S04]  /*40ac0*/  LDL.LU R9, [R1+0x10fc] ;  /* 0x0010fc0001097983 */ /* 0x000ee80000300800 */
[----:B------:R-:W-:Y:S04]  /*40ad0*/  LDGSTS.E [R5+-0x53ff8], desc[UR4][R108.64], P1 ;  /* 0xac0080006c057fae */ /* 0x000fe80008921844 */
[----:B------:R-:W3:Y:S01]  /*40ae0*/  LDL.LU R109, [R1+0x10f8] ;  /* 0x0010f800016d7983 */ /* 0x000ee20000300800 */
[----:B------:R-:W-:-:S04]  /*40af0*/  UISETP.GT.AND UP1, UPT, UR9, 0x2b, UPT ;  /* 0x0000002b0900788c */ /* 0x000fc8000bf24270 */
[----:B------:R-:W-:-:S04]  /*40b00*/  USEL UR8, URZ, 0x4, !UP1 ;  /* 0x000000043f087887 */ /* 0x000fc8000c800000 */
[----:B------:R-:W-:-:S06]  /*40b10*/  USEL UR8, UR8, URZ, !UP0 ;  /* 0x0000003f08087287 */ /* 0x000fcc000c000000 */
[----:B------:R-:W-:Y:S02]  /*40b20*/  ISETP.NE.U32.AND P0, PT, RZ, UR8, PT ;  /* 0x00000008ff007c0c */ /* 0x000fe4000bf05070 */
[----:B--2---:R-:W-:-:S05]  /*40b30*/  IADD3 R106, P1, R106, R4, RZ ;  /* 0x000000046a6a7210 */ /* 0x004fca0007f3e0ff */
[--C-:B------:R-:W-:Y:S01]  /*40b40*/  IMAD.X R107, R107, 0x1, R3.reuse, P1 ;  /* 0x000000016b6b7824 */ /* 0x100fe200008e0603 */
[----:B------:R-:W-:Y:S01]  /*40b50*/  IADD3 R6, P2, R6, R4, RZ ;  /* 0x0000000406067210 */ /* 0x000fe20007f5e0ff */
[----:B------:R-:W-:Y:S04]  /*40b60*/  STL [R1+0x12e4], R106 ;  /* 0x0012e46a01007387 */ /* 0x000fe80000100800 */
[----:B------:R-:W-:Y:S01]  /*40b70*/  IMAD.X R8, R8, 0x1, R3, P2 ;  /* 0x0000000108087824 */ /* 0x000fe200010e0603 */
[----:B------:R1:W-:Y:S01]  /*40b80*/  STL [R1+0x12e0], R107 ;  /* 0x0012e06b01007387 */ /* 0x0003e20000100800 */
[----:B------:R-:W-:-:S03]  /*40b90*/  IMAD.MOV.U32 R112, RZ, RZ, R6 ;  /* 0x000000ffff707224 */ /* 0x000fc600078e0006 */
[----:B------:R-:W-:Y:S01]  /*40ba0*/  STL [R1+0x12ec], R6 ;  /* 0x0012ec0601007387 */ /* 0x000fe20000100800 */
[----:B------:R-:W-:-:S03]  /*40bb0*/  IMAD.MOV.U32 R113, RZ, RZ, R8 ;  /* 0x000000ffff717224 */ /* 0x000fc600078e0008 */
[----:B------:R-:W-:Y:S04]  /*40bc0*/  LDGSTS.E [R5+-0x57ff4], desc[UR4][R106.64], P0 ;  /* 0xa800c0006a057fae */ /* 0x000fe80008121844 */
[----:B------:R2:W-:Y:S04]  /*40bd0*/  STL [R1+0x12e8], R8 ;  /* 0x0012e80801007387 */ /* 0x0005e80000100800 */
[----:B------:R2:W-:Y:S04]  /*40be0*/  LDGSTS.E [R5+-0x53ff4], desc[UR4][R112.64], P0 ;  /* 0xac00c00070057fae */ /* 0x0005e80008121844 */
[----:B-1----:R-:W3:Y:S04]  /*40bf0*/  LDL.LU R107, [R1+0x1104] ;  /* 0x00110400016b7983 */ /* 0x002ee80000300800 */
[----:B------:R-:W3:Y:S04]  /*40c00*/  LDL.LU R108, [R1+0x1100] ;  /* 0x00110000016c7983 */ /* 0x000ee80000300800 */
[----:B------:R-:W3:Y:S04]  /*40c10*/  LDL.LU R106, [R1+0x1108] ;  /* 0x00110800016a7983 */ /* 0x000ee80000300800 */
[----:B--2---:R-:W2:Y:S04]  /*40c20*/  LDL.LU R8, [R1+0x110c] ;  /* 0x00110c0001087983 */ /* 0x004ea80000300800 */
[----:B------:R-:W2:Y:S04]  /*40c30*/  LDL.LU R111, [R1+0x1110] ;  /* 0x00111000016f7983 */ /* 0x000ea80000300800 */
[----:B------:R-:W2:Y:S01]  /*40c40*/  LDL.LU R6, [R1+0x1114] ;  /* 0x0011140001067983 */ /* 0x000ea20000300800 */
[----:B------:R-:W1:Y:S01]  /*40c50*/  S2R R113, SR_TID.X ;  /* 0x0000000000717919 */ /* 0x000e620000002100 */
[----:B------:R-:W-:Y:S01]  /*40c60*/  MOV R5, UR10 ;  /* 0x0000000a00057c02 */ /* 0x000fe20008000f00 */
[----:B------:R-:W-:Y:S01]  /*40c70*/  UISETP.GT.AND UP1, UPT, UR9, 0xc, UPT ;  /* 0x0000000c0900788c */ /* 0x000fe2000bf24270 */
[C---:B-1----:R-:W-:Y:S01]  /*40c80*/  IMAD.SHL.U32 R112, R113.reuse, 0x10, RZ ;  /* 0x0000001071707824 */ /* 0x042fe200078e00ff */
[----:B------:R-:W-:-:S04]  /*40c90*/  LOP3.LUT R113, R113, 0x7f, RZ, 0xc0, !PT ;  /* 0x0000007f71717812 */ /* 0x000fc800078ec0ff */
[----:B------:R-:W-:Y:S02]  /*40ca0*/  LOP3.LUT R112, R112, 0x70, RZ, 0xc0, !PT ;  /* 0x0000007070707812 */ /* 0x000fe400078ec0ff */
[----:B----4-:R-:W-:-:S03]  /*40cb0*/  IADD3 R7, P1, R7, R4, RZ ;  /* 0x0000000407077210 */ /* 0x010fc60007f3e0ff */
[----:B------:R-:W-:Y:S02]  /*40cc0*/  IMAD R112, R113, 0x80, R112 ;  /* 0x0000008071707824 */ /* 0x000fe400078e0270 */
[----:B------:R-:W-:-:S03]  /*40cd0*/  IMAD.X R110, R110, 0x1, R3, P1 ;  /* 0x000000016e6e7824 */ /* 0x000fc600008e0603 */
[----:B------:R-:W-:Y:S01]  /*40ce0*/  LOP3.LUT R112, R112, 0x30, RZ, 0x3c, !PT ;  /* 0x0000003070707812 */ /* 0x000fe200078e3cff */
[----:B------:R-:W-:Y:S01]  /*40cf0*/  STL [R1+0x10f4], R7 ;  /* 0x0010f40701007387 */ /* 0x000fe20000100800 */
[----:B------:R-:W-:Y:S02]  /*40d00*/  IMAD.MOV.U32 R113, RZ, RZ, R110 ;  /* 0x000000ffff717224 */ /* 0x000fe400078e006e */
[----:B------:R-:W-:Y:S01]  /*40d10*/  IADD3 R5, R112, 0x100000, R5 ;  /* 0x0010000070057810 */ /* 0x000fe20007ffe005 */
[----:B------:R1:W-:Y:S01]  /*40d20*/  STL [R1+0x10f0], R110 ;  /* 0x0010f06e01007387 */ /* 0x0003e20000100800 */
[----:B------:R-:W-:-:S03]  /*40d30*/  IMAD.MOV.U32 R112, RZ, RZ, R7 ;  /* 0x000000ffff707224 */ /* 0x000fc600078e0007 */
[----:B-1----:R-:W4:Y:S04]  /*40d40*/  LDL.LU R110, [R1+0x1118] ;  /* 0x00111800016e7983 */ /* 0x002f280000300800 */
[----:B------:R-:W4:Y:S01]  /*40d50*/  LDL.LU R7, [R1+0x111c] ;  /* 0x00111c0001077983 */ /* 0x000f220000300800 */
[----:B------:R-:W-:-:S04]  /*40d60*/  USEL UR8, URZ, 0x4, !UP1 ;  /* 0x000000043f087887 */ /* 0x000fc8000c800000 */
[----:B------:R-:W-:-:S06]  /*40d70*/  USEL UR8, UR8, URZ, !UP0 ;  /* 0x0000003f08087287 */ /* 0x000fcc000c000000 */
[----:B------:R-:W-:-:S13]  /*40d80*/  ISETP.NE.U32.AND P0, PT, RZ, UR8, PT ;  /* 0x00000008ff007c0c */ /* 0x000fda000bf05070 */
[----:B------:R1:W-:Y:S01]  /*40d90*/  LDGSTS.E [R5+-0x60000], desc[UR4][R112.64], P0 ;  /* 0xa000000070057fae */ /* 0x0003e20008121844 */
[----:B---3--:R-:W-:-:S05]  /*40da0*/  IADD3 R9, P1, R9, R4, RZ ;  /* 0x0000000409097210 */ /* 0x008fca0007f3e0ff */
[----:B------:R-:W-:Y:S01]  /*40db0*/  STL [R1+0x10fc], R9 ;  /* 0x0010fc0901007387 */ /* 0x000fe20000100800 */
[----:B-1----:R-:W-:Y:S02]  /*40dc0*/  IMAD.MOV.U32 R112, RZ, RZ, R9 ;  /* 0x000000ffff707224 */ /* 0x002fe400078e0009 */
[----:B------:R-:W-:-:S04]  /*40dd0*/  IMAD.X R109, R109, 0x1, R3, P1 ;  /* 0x000000016d6d7824 */ /* 0x000fc800008e0603 */
[----:B------:R-:W-:Y:S01]  /*40de0*/  IMAD.MOV.U32 R113, RZ, RZ, R109 ;  /* 0x000000ffff717224 */ /* 0x000fe200078e006d */
[----:B------:R1:W-:Y:S01]  /*40df0*/  STL [R1+0x10f8], R109 ;  /* 0x0010f86d01007387 */ /* 0x0003e20000100800 */
[----:B------:R-:W-:-:S03]  /*40e00*/  UISETP.GT.AND UP1, UPT, UR9, 0xd, UPT ;  /* 0x0000000d0900788c */ /* 0x000fc6000bf24270 */
[----:B------:R3:W-:Y:S04]  /*40e10*/  LDGSTS.E [R5+-0x5c000], desc[UR4][R112.64], P0 ;  /* 0xa400000070057fae */ /* 0x0007e80008121844 */
[----:B-1----:R-:W4:Y:S04]  /*40e20*/  LDL.LU R109, [R1+0x1120] ;  /* 0x00112000016d7983 */ /* 0x002f280000300800 */
[----:B------:R-:W4:Y:S01]  /*40e30*/  LDL.LU R9, [R1+0x1124] ;  /* 0x0011240001097983 */ /* 0x000f220000300800 */
[----:B------:R-:W-:-:S04]  /*40e40*/  USEL UR8, URZ, 0x4, !UP1 ;  /* 0x000000043f087887 */ /* 0x000fc8000c800000 */
[----:B------:R-:W-:-:S06]  /*40e50*/  USEL UR8, UR8, URZ, !UP0 ;  /* 0x0000003f08087287 */ /* 0x000fcc000c000000 */
[----:B------:R-:W-:Y:S02]  /*40e60*/  ISETP.NE.U32.AND P0, PT, RZ, UR8, PT ;  /* 0x00000008ff007c0c */ /* 0x000fe4000bf05070 */
[----:B------:R-:W-:-:S05]  /*40e70*/  IADD3 R107, P1, R107, R4, RZ ;  /* 0x000000046b6b7210 */ /* 0x000fca0007f3e0ff */
[----:B------:R-:W-:Y:S01]  /*40e80*/  IMAD.X R108, R108, 0x1, R3, P1 ;  /* 0x000000016c6c7824 */ /* 0x000fe200008e0603 */
[----:B------:R1:W-:Y:S01]  /*40e90*/  STL [R1+0x1104], R107 ;  /* 0x0011046b01007387 */ /* 0x0003e20000100800 */
[----:B--2---:R-:W-:Y:S01]  /*40ea0*/  IADD3 R8, P2, R8, R4, RZ ;  /* 0x0000000408087210 */ /* 0x004fe20007f5e0ff */
[----:B---3--:R-:W-:-:S03]  /*40eb0*/  IMAD.MOV.U32 R112, RZ, RZ, R107 ;  /* 0x000000ffff707224 */ /* 0x008fc600078e006b */
        /* <DEDUP_REMOVED lines=9> */
[----:B-1----:R-:W4:Y:S04]  /*40f50*/  LDL.LU R107, [R1+0x112c] ;  /* 0x00112c00016b7983 */ /* 0x002f280000300800 */
[----:B------:R1:W-:Y:S01]  /*40f60*/  STL [R1+0x1110], R111 ;  /* 0x0011106f01007387 */ /* 0x0003e20000100800 */
[----:B--2---:R-:W-:-:S03]  /*40f70*/  IMAD.MOV.U32 R112, RZ, RZ, R8 ;  /* 0x000000ffff707224 */ /* 0x004fc600078e0008 */
[----:B------:R-:W2:Y:S01]  /*40f80*/  LDL.LU R8, [R1+0x12f4] ;  /* 0x0012f40001087983 */ /* 0x000ea20000300800 */
[----:B------:R-:W-:-:S03]  /*40f90*/  IMAD.MOV.U32 R113, RZ, RZ, R106 ;  /* 0x000000ffff717224 */ /* 0x000fc600078e006a */
[----:B------:R-:W2:Y:S04]  /*40fa0*/  LDL.LU R108, [R1+0x1128] ;  /* 0x00112800016c7983 */ /* 0x000ea80000300800 */
[----:B---3--:R-:W3:Y:S04]  /*40fb0*/  LDL.LU R106, [R1+0x12f0] ;  /* 0x0012f000016a7983 */ /* 0x008ee80000300800 */
[----:B------:R1:W-:Y:S01]  /*40fc0*/  LDGSTS.E [R5+-0x5bffc], desc[UR4][R112.64], P0 ;  /* 0xa400400070057fae */ /* 0x0003e20008121844 */
[----:B------:R-:W-:-:S04]  /*40fd0*/  UISETP.GT.AND UP1, UPT, UR9, 0xe, UPT ;  /* 0x0000000e0900788c */ /* 0x000fc8000bf24270 */
[----:B------:R-:W-:Y:S01]  /*40fe0*/  USEL UR8, URZ, 0x4, !UP1 ;  /* 0x000000043f087887 */ /* 0x000fe2000c800000 */
[----:B-1----:R-:W-:Y:S02]  /*40ff0*/  IMAD.MOV.U32 R112, RZ, RZ, R6 ;  /* 0x000000ffff707224 */ /* 0x002fe400078e0006 */
[----:B------:R-:W3:Y:S01]  /*41000*/  LDL.LU R6, [R1+0x12fc] ;  /* 0x0012fc0001067983 */ /* 0x000ee20000300800 */
[----:B------:R-:W-:Y:S01]  /*41010*/  IMAD.MOV.U32 R113, RZ, RZ, R111 ;  /* 0x000000ffff717224 */ /* 0x000fe200078e006f */
[----:B----4-:R-:W-:-:S05]  /*41020*/  IADD3 R7, P0, R7, R4, RZ ;  /* 0x0000000407077210 */ /* 0x010fca0007f1e0ff */
[----:B------:R-:W-:Y:S01]  /*41030*/  IMAD.X R110, R110, 0x1, R3, P0 ;  /* 0x000000016e6e7824 */ /* 0x000fe200000e0603 */
[----:B------:R-:W-:Y:S03]  /*41040*/  STL [R1+0x111c], R7 ;  /* 0x00111c0701007387 */ /* 0x000fe60000100800 */
[----:B------:R-:W-:Y:S01]  /*41050*/  IMAD.MOV.U32 R111, RZ, RZ, R110 ;  /* 0x000000ffff6f7224 */ /* 0x000fe200078e006e */
[----:B------:R1:W-:Y:S01]  /*41060*/  STL [R1+0x1118], R110 ;  /* 0x0011186e01007387 */ /* 0x0003e20000100800 */
[----:B------:R-:W-:Y:S01]  /*41070*/  USEL UR8, UR8, URZ, !UP0 ;  /* 0x0000003f08087287 */ /* 0x000fe2000c000000 */
[----:B-1----:R-:W-:Y:S02]  /*41080*/  IMAD.MOV.U32 R110, RZ, RZ, R7 ;  /* 0x000000ffff6e7224 */ /* 0x002fe400078e0007 */
[----:B------:R-:W4:Y:S03]  /*41090*/  LDL.LU R7, [R1+0x12f8] ;  /* 0x0012f80001077983 */ /* 0x000f260000300800 */
[----:B------:R-:W-:Y:S01]  /*410a0*/  ISETP.NE.U32.AND P1, PT, RZ, UR8, PT ;  /* 0x00000008ff007c0c */ /* 0x000fe2000bf25070 */
[----:B------:R-:W-:-:S04]  /*410b0*/  UISETP.GT.AND UP1, UPT, UR9, 0xf, UPT ;  /* 0x0000000f0900788c */ /* 0x000fc8000bf24270 */
[----:B------:R-:W-:-:S04]  /*410c0*/  USEL UR8, URZ, 0x4, !UP1 ;  /* 0x000000043f087887 */ /* 0x000fc8000c800000 */
[----:B------:R-:W-:-:S04]  /*410d0*/  USEL UR8, UR8, URZ, !UP0 ;  /* 0x0000003f08087287 */ /* 0x000fc8000c000000 */
[----:B------:R-:W-:Y:S02]  /*410e0*/  LDGSTS.E [R5+-0x5fff8], desc[UR4][R112.64], P1 ;  /* 0xa000800070057fae */ /* 0x000fe40008921844 */
[----:B------:R-:W-:Y:S02]  /*410f0*/  ISETP.NE.U32.AND P0, PT, RZ, UR8, PT ;  /* 0x00000008ff007c0c */ /* 0x000fe4000bf05070 */
[----:B------:R1:W-:Y:S01]  /*41100*/  LDGSTS.E [R5+-0x5bff8], desc[UR4][R110.64], P1 ;  /* 0xa40080006e057fae */ /* 0x0003e20008921844 */
[----:B------:R-:W-:-:S05]  /*41110*/  IADD3 R9, P1, R9, R4, RZ ;  /* 0x0000000409097210 */ /* 0x000fca0007f3e0ff */
[----:B------:R-:W-:Y:S01]  /*41120*/  IMAD.X R109, R109, 0x1, R3, P1 ;  /* 0x000000016d6d7824 */ /* 0x000fe200008e0603 */
[----:B-1----:R-:W-:Y:S01]  /*41130*/  MOV R110, R9 ;  /* 0x00000009006e7202 */ /* 0x002fe20000000f00 */
[----:B------:R-:W-:Y:S02]  /*41140*/  STL [R1+0x1124], R9 ;  /* 0x0011240901007387 */ /* 0x000fe40000100800 */
[----:B------:R-:W-:Y:S02]  /*41150*/  IMAD.MOV.U32 R111, RZ, RZ, R109 ;  /* 0x000000ffff6f7224 */ /* 0x000fe400078e006d */
[----:B------:R1:W-:Y:S04]  /*41160*/  STL [R1+0x1120], R109 ;  /* 0x0011206d01007387 */ /* 0x0003e80000100800 */
[----:B------:R-:W4:Y:S04]  /*41170*/  LDL.LU R112, [R1+0x1304] ;  /* 0x0013040001707983 */ /* 0x000f280000300800 */
[----:B------:R4:W-:Y:S04]  /*41180*/  LDGSTS.E [R5+-0x5fff4], desc[UR4][R110.64], P0 ;  /* 0xa000c0006e057fae */ /* 0x0009e80008121844 */
[----:B------:R-:W4:Y:S04]  /*41190*/  LDL.LU R113, [R1+0x1300] ;  /* 0x0013000001717983 */ /* 0x000f280000300800 */
[----:B------:R-:W4:Y:S04]  /*411a0*/  LDL.LU R111, [R1+0x1308] ;  /* 0x00130800016f7983 */ /* 0x000f280000300800 */
[----:B------:R-:W4:Y:S04]  /*411b0*/  LDL.LU R110, [R1+0x130c] ;  /* 0x00130c00016e7983 */ /* 0x000f280000300800 */
[----:B-1----:R-:W4:Y:S04]  /*411c0*/  LDL.LU R109, [R1+0x1310] ;  /* 0x00131000016d7983 */ /* 0x002f280000300800 */
[----:B------:R-:W4:Y:S01]  /*411d0*/  LDL.LU R9, [R1+0x1314] ;  /* 0x0013140001097983 */ /* 0x000f220000300800 */
[----:B------:R-:W-:-:S02]  /*411e0*/  IADD3 R107, P2, R107, R4, RZ ;  /* 0x000000046b6b7210 */ /* 0x000fc40007f5e0ff */
[----:B--2---:R-:W-:-:S03]  /*411f0*/  IADD3 R8, P3, R8, R4, RZ ;  /* 0x0000000408087210 */ /* 0x004fc60007f7e0ff */
[--C-:B------:R-:W-:Y:S01]  /*41200*/  IMAD.X R108, R108, 0x1, R3.reuse, P2 ;  /* 0x000000016c6c7824 */ /* 0x100fe200010e0603 */
[----:B------:R1:W-:Y:S01]  /*41210*/  STL [R1+0x112c], R107 ;  /* 0x00112c6b01007387 */ /* 0x0003e20000100800 */
[----:B---3--:R-:W-:-:S03]  /*41220*/  IMAD.X R106, R106, 0x1, R3, P3 ;  /* 0x000000016a6a7824 */ /* 0x008fc600018e0603 */
        /* <DEDUP_REMOVED lines=16> */
[----:B------:R-:W-:Y:S01]  /*41330*/  LDGSTS.E [R5+-0x58000], desc[UR4][R106.64], P1 ;  /* 0xa80000006a057fae */ /* 0x000fe20008921844 */
[----:B----4-:R-:W-:-:S05]  /*41340*/  IMAD.X R7, R7, 0x1, R3, P0 ;  /* 0x0000000107077824 */ /* 0x010fca00000e0603 */
[----:B------:R1:W-:Y:S04]  /*41350*/  STL [R1+0x12f8], R7 ;  /* 0x0012f80701007387 */ /* 0x0003e80000100800 */
[----:B------:R-:W4:Y:S04]  /*41360*/  LDL.LU R107, [R1+0x1320] ;  /* 0x00132000016b7983 */ /* 0x000f280000300800 */
[----:B------:R-:W-:Y:S04]  /*41370*/  LDGSTS.E [R5+-0x54000], desc[UR4][R6.64], P1 ;  /* 0xac00000006057fae */ /* 0x000fe80008921844 */
[----:B------:R-:W4:Y:S04]  /*41380*/  LDL.LU R106, [R1+0x1324] ;  /* 0x00132400016a7983 */ /* 0x000f280000300800 */
[----:B-1----:R-:W4:Y:S04]  /*41390*/  LDL.LU R7, [R1+0x1328] ;  /* 0x0013280001077983 */ /* 0x002f280000300800 */
[----:B------:R-:W4:Y:S01]  /*413a0*/  LDL.LU R6, [R1+0x132c] ;  /* 0x00132c0001067983 */ /* 0x000f220000300800 */
[----:B------:R-:W-:-:S04]  /*413b0*/  UISETP.GT.AND UP1, UPT, UR9, 0x2d, UPT ;  /* 0x0000002d0900788c */ /* 0x000fc8000bf24270 */
[----:B------:R-:W-:-:S04]  /*413c0*/  USEL UR8, URZ, 0x4, !UP1 ;  /* 0x000000043f087887 */ /* 0x000fc8000c800000 */
[----:B------:R-:W-:Y:S02]  /*413d0*/  USEL UR8, UR8, URZ, !UP0 ;  /* 0x0000003f08087287 */ /* 0x000fe4000c000000 */
[----:B------:R-:W-:-:S04]  /*413e0*/  UISETP.GT.AND UP1, UPT, UR9, 0x2e, UPT ;  /* 0x0000002e0900788c */ /* 0x000fc8000bf24270 */
[----:B------:R-:W-:Y:S01]  /*413f0*/  ISETP.NE.U32.AND P0, PT, RZ, UR8, PT ;  /* 0x00000008ff007c0c */ /* 0x000fe2000bf05070 */
[----:B------:R-:W-:-:S04]  /*41400*/  USEL UR8, URZ, 0x4, !UP1 ;  /* 0x000000043f087887 */ /* 0x000fc8000c800000 */
[----:B------:R-:W-:Y:S01]  /*41410*/  USEL UR8, UR8, URZ, !UP0 ;  /* 0x0000003f08087287 */ /* 0x000fe2000c000000 */
[----:B------:R-:W-:-:S05]  /*41420*/  IADD3 R112, P1, R112, R4, RZ ;  /* 0x0000000470707210 */ /* 0x000fca0007f3e0ff */
[----:B------:R-:W-:Y:S01]  /*41430*/  IMAD.X R113, R113, 0x1, R3, P1 ;  /* 0x0000000171717824 */ /* 0x000fe200008e0603 */
[----:B------:R-:W-:Y:S01]  /*41440*/  ISETP.NE.U32.AND P1, PT, RZ, UR8, PT ;  /* 0x00000008ff007c0c */ /* 0x000fe2000bf25070 */
[----:B------:R-:W-:Y:S01]  /*41450*/  STL [R1+0x1304], R112 ;  /* 0x0013047001007387 */ /* 0x000fe20000100800 */
[----:B------:R-:W-:-:S03]  /*41460*/  IADD3 R110, P2, R110, R4, RZ ;  /* 0x000000046e6e7210 */ /* 0x000fc60007f5e0ff */
[----:B------:R-:W-:Y:S01]  /*41470*/  STL [R1+0x1300], R113 ;  /* 0x0013007101007387 */ /* 0x000fe20000100800 */
[----:B------:R-:W-:Y:S02]  /*41480*/  IADD3.X R111, R111, R3, RZ, P2, !PT ;  /* 0x000000036f6f7210 */ /* 0x000fe400017fe4ff */
        /* <DEDUP_REMOVED lines=9> */
[----:B------:R-:W-:Y:S01]  /*41520*/  IMAD.MOV.U32 R111, RZ, RZ, R109 ;  /* 0x000000ffff6f7224 */ /* 0x000fe200078e006d */
[----:B------:R-:W4:Y:S04]  /*41530*/  LDL.LU R9, [R1+0x1134] ;  /* 0x0011340001097983 */ /* 0x000f280000300800 */
[----:B------:R-:W-:Y:S04]  /*41540*/  LDGSTS.E [R5+-0x57ff8], desc[UR4][R110.64], P1 ;  /* 0xa80080006e057fae */ /* 0x000fe80008921844 */
[----:B------:R-:W4:Y:S01]  /*41550*/  LDL.LU R110, [R1+0x1130] ;  /* 0x00113000016e7983 */ /* 0x000f220000300800 */
[----:B---3--:R-:W-:-:S05]  /*41560*/  IADD3 R8, P0, R8, R4, RZ ;  /* 0x0000000408087210 */ /* 0x008fca0007f1e0ff */
[----:B--2---:R-:W-:Y:S01]  /*41570*/  IMAD.X R108, R108, 0x1, R3, P0 ;  /* 0x000000016c6c7824 */ /* 0x004fe200000e0603 */
[----:B------:R-:W-:Y:S03]  /*41580*/  STL [R1+0x131c], R8 ;  /* 0x00131c0801007387 */ /* 0x000fe60000100800 */
[----:B------:R-:W-:Y:S01]  /*41590*/  IMAD.MOV.U32 R109, RZ, RZ, R108 ;  /* 0x000000ffff6d7224 */ /* 0x000fe200078e006c */
[----:B------:R1:W-:Y:S02]  /*415a0*/  STL [R1+0x1318], R108 ;  /* 0x0013186c01007387 */ /* 0x0003e40000100800 */
[----:B-1----:R-:W-:Y:S02]  /*415b0*/  IMAD.MOV.U32 R108, RZ, RZ, R8 ;  /* 0x000000ffff6c7224 */ /* 0x002fe400078e0008 */
[----:B------:R-:W2:Y:S04]  /*415c0*/  LDL.LU R8, [R1+0x113c] ;  /* 0x00113c0001087983 */ /* 0x000ea80000300800 */
[----:B------:R-:W-:Y:S04]  /*415d0*/  LDGSTS.E [R5+-0x53ff8], desc[UR4][R108.64], P1 ;  /* 0xac0080006c057fae */ /* 0x000fe80008921844 */
[----:B------:R-:W3:Y:S01]  /*415e0*/  LDL.LU R109, [R1+0x1138] ;  /* 0x00113800016d7983 */ /* 0x000ee20000300800 */
[----:B------:R-:W-:-:S04]  /*415f0*/  UISETP.GT.AND UP1, UPT, UR9, 0x2f, UPT ;  /* 0x0000002f0900788c */ /* 0x000fc8000bf24270 */
[----:B------:R-:W-:-:S04]  /*41600*/  USEL UR8, URZ, 0x4, !UP1 ;  /* 0x000000043f087887 */ /* 0x000fc8000c800000 */
[----:B------:R-:W-:Y:S01]  /*41610*/  USEL UR8, UR8, URZ, !UP0 ;  /* 0x0000003f08087287 */ /* 0x000fe2000c000000 */
[----:B----4-:R-:W-:-:S05]  /*41620*/  IADD3 R106, P1, R106, R4, RZ ;  /* 0x000000046a6a7210 */ /* 0x010fca0007f3e0ff */
[----:B------:R-:W-:Y:S01]  /*41630*/  ISETP.NE.U32.AND P0, PT, RZ, UR8, PT ;  /* 0x00000008ff007c0c */ /* 0x000fe2000bf05070 */
[--C-:B------:R-:W-:Y:S01]  /*41640*/  IMAD.X R107, R107, 0x1, R3.reuse, P1 ;  /* 0x000000016b6b7824 */ /* 0x100fe200008e0603 */
[----:B------:R-:W-:Y:S01]  /*41650*/  IADD3 R6, P2, R6, R4, RZ ;  /* 0x0000000406067210 */ /* 0x000fe20007f5e0ff */
[----:B------:R-:W1:Y:S04]  /*41660*/  S2R R113, SR_TID.X ;  /* 0x0000000000717919 */ /* 0x000e680000002100 */
[----:B------:R-:W-:Y:S01]  /*41670*/  IMAD.X R7, R7, 0x1, R3, P2 ;  /* 0x0000000107077824 */ /* 0x000fe200010e0603 */
[----:B------:R-:W-:Y:S04]  /*41680*/  STL [R1+0x1324], R106 ;  /* 0x0013246a01007387 */ /* 0x000fe80000100800 */
[----:B------:R4:W-:Y:S04]  /*41690*/  STL [R1+0x1320], R107 ;  /* 0x0013206b01007387 */ /* 0x0009e80000100800 */
[----:B------:R-:W-:Y:S04]  /*416a0*/  STL [R1+0x132c], R6 ;  /* 0x00132c0601007387 */ /* 0x000fe80000100800 */
[----:B------:R-:W-:Y:S04]  /*416b0*/  LDGSTS.E [R5+-0x57ff4], desc[UR4][R106.64], P0 ;  /* 0xa800c0006a057fae */ /* 0x000fe80008121844 */
[----:B------:R1:W-:Y:S04]  /*416c0*/  STL [R1+0x1328], R7 ;  /* 0x0013280701007387 */ /* 0x0003e80000100800 */
[----:B------:R1:W-:Y:S04]  /*416d0*/  LDGSTS.E [R5+-0x53ff4], desc[UR4][R6.64], P0 ;  /* 0xac00c00006057fae */ /* 0x0003e80008121844 */
[----:B----4-:R-:W4:Y:S04]  /*416e0*/  LDL.LU R107, [R1+0x1144] ;  /* 0x00114400016b7983 */ /* 0x010f280000300800 */
[----:B------:R-:W4:Y:S04]  /*416f0*/  LDL.LU R108, [R1+0x1140] ;  /* 0x00114000016c7983 */ /* 0x000f280000300800 */
[----:B------:R-:W4:Y:S04]  /*41700*/  LDL.LU R106, [R1+0x1148] ;  /* 0x00114800016a7983 */ /* 0x000f280000300800 */
[----:B-1----:R-:W4:Y:S04]  /*41710*/  LDL.LU R7, [R1+0x114c] ;  /* 0x00114c0001077983 */ /* 0x002f280000300800 */
[----:B------:R-:W4:Y:S04]  /*41720*/  LDL.LU R111, [R1+0x1150] ;  /* 0x00115000016f7983 */ /* 0x000f280000300800 */
[----:B------:R-:W4:Y:S01]  /*41730*/  LDL.LU R6, [R1+0x1154] ;  /* 0x0011540001067983 */ /* 0x000f220000300800 */
[C---:B------:R-:W-:Y:S01]  /*41740*/  IMAD.SHL.U32 R112, R113.reuse, 0x10, RZ ;  /* 0x0000001071707824 */ /* 0x040fe200078e00ff */
[----:B------:R-:W-:-:S04]  /*41750*/  LOP3.LUT R113, R113, 0x7f, RZ, 0xc0, !PT ;  /* 0x0000007f71717812 */ /* 0x000fc800078ec0ff */
[----:B------:R-:W-:Y:S01]  /*41760*/  LOP3.LUT R112, R112, 0x70, RZ, 0xc0, !PT ;  /* 0x0000007070707812 */ /* 0x000fe200078ec0ff */
[----:B------:R-:W-:-:S03]  /*41770*/  IMAD.U32 R5, RZ, RZ, UR10 ;  /* 0x0000000aff057e24 */ /* 0x000fc6000f8e00ff */
[----:B------:R-:W-:-:S04]  /*41780*/  LEA R112, R113, R112, 0x7 ;  /* 0x0000007071707211 */ /* 0x000fc800078e38ff */
[----:B------:R-:W-:-:S04]  /*41790*/  LOP3.LUT R112, R112, 0x40, RZ, 0x3c, !PT ;  /* 0x0000004070707812 */ /* 0x000fc800078e3cff */
[----:B------:R-:W-:Y:S02]  /*417a0*/  IADD3 R5, R112, 0x100000, R5 ;  /* 0x0010000070057810 */ /* 0x000fe40007ffe005 */
[----:B------:R-:W-:-:S05]  /*417b0*/  IADD3 R9, P1, R9, R4, RZ ;  /* 0x0000000409097210 */ /* 0x000fca0007f3e0ff */
[----:B------:R-:W-:Y:S01]  /*417c0*/  STL [R1+0x1134], R9 ;  /* 0x0011340901007387 */ /* 0x000fe20000100800 */
[----:B------:R-:W-:Y:S02]  /*417d0*/  IMAD.MOV.U32 R112, RZ, RZ, R9 ;  /* 0x000000ffff707224 */ /* 0x000fe400078e0009 */
[----:B------:R-:W-:-:S04]  /*417e0*/  IMAD.X R110, R110, 0x1, R3, P1 ;  /* 0x000000016e6e7824 */ /* 0x000fc800008e0603 */
[----:B------:R-:W-:Y:S01]  /*417f0*/  IMAD.MOV.U32 R113, RZ, RZ, R110 ;  /* 0x000000ffff717224 */ /* 0x000fe200078e006e */
[----:B------:R1:W-:Y:S04]  /*41800*/  STL [R1+0x1130], R110 ;  /* 0x0011306e01007387 */ /* 0x0003e80000100800 */
[----:B-1----:R-:W4:Y:S04]  /*41810*/  LDL.LU R110, [R1+0x1158] ;  /* 0x00115800016e7983 */ /* 0x002f280000300800 */
[----:B------:R-:W4:Y:S01]  /*41820*/  LDL.LU R9, [R1+0x115c] ;  /* 0x00115c0001097983 */ /* 0x000f220000300800 */
[----:B------:R-:W-:-:S04]  /*41830*/  UISETP.GT.AND UP1, UPT, UR9, 0x10, UPT ;  /* 0x000000100900788c */ /* 0x000fc8000bf24270 */
[----:B------:R-:W-:-:S04]  /*41840*/  USEL UR8, URZ, 0x4, !UP1 ;  /* 0x000000043f087887 */ /* 0x000fc8000c800000 */
[----:B------:R-:W-:-:S06]  /*41850*/  USEL UR8, UR8, URZ, !UP0 ;  /* 0x0000003f08087287 */ /* 0x000fcc000c000000 */
[----:B------:R-:W-:Y:S02]  /*41860*/  ISETP.NE.U32.AND P0, PT, RZ, UR8, PT ;  /* 0x00000008ff007c0c */ /* 0x000fe4000bf05070 */
[----:B--2---:R-:W-:-:S11]  /*41870*/  IADD3 R8, P1, R8, R4, RZ ;  /* 0x0000000408087210 */ /* 0x004fd60007f3e0ff */
[----:B------:R1:W-:Y:S04]  /*41880*/  LDGSTS.E [R5+-0x60000], desc[UR4][R112.64], P0 ;  /* 0xa000000070057fae */ /* 0x0003e80008121844 */
[----:B------:R-:W-:Y:S01]  /*41890*/  STL [R1+0x113c], R8 ;  /* 0x00113c0801007387 */ /* 0x000fe20000100800 */
[----:B---3--:R-:W-:Y:S02]  /*418a0*/  IMAD.X R109, R109, 0x1, R3, P1 ;  /* 0x000000016d6d7824 */ /* 0x008fe400008e0603 */
[----:B-1----:R-:W-:Y:S02]  /*418b0*/  IMAD.MOV.U32 R112, RZ, RZ, R8 ;  /* 0x000000ffff707224 */ /* 0x002fe400078e0008 */
[----:B------:R-:W-:Y:S01]  /*418c0*/  IMAD.MOV.U32 R113, RZ, RZ, R109 ;  /* 0x000000ffff717224 */ /* 0x000fe200078e006d */
[----:B------:R1:W-:Y:S01]  /*418d0*/  STL [R1+0x1138], R109 ;  /* 0x0011386d01007387 */ /* 0x0003e20000100800 */
[----:B------:R-:W-:-:S03]  /*418e0*/  UISETP.GT.AND UP1, UPT, UR9, 0x11, UPT ;  /* 0x000000110900788c */ /* 0x000fc6000bf24270 */
[----:B------:R2:W-:Y:S04]  /*418f0*/  LDGSTS.E [R5+-0x5c000], desc[UR4][R112.64], P0 ;  /* 0xa400000070057fae */ /* 0x0005e80008121844 */
[----:B-1----:R-:W3:Y:S04]  /*41900*/  LDL.LU R109, [R1+0x1160] ;  /* 0x00116000016d7983 */ /* 0x002ee80000300800 */
[----:B------:R-:W3:Y:S01]  /*41910*/  LDL.LU R8, [R1+0x1164] ;  /* 0x0011640001087983 */ /* 0x000ee20000300800 */
[----:B------:R-:W-:-:S04]  /*41920*/  USEL UR8, URZ, 0x4, !UP1 ;  /* 0x000000043f087887 */ /* 0x000fc8000c800000 */
[----:B------:R-:W-:-:S06]  /*41930*/  USEL UR8, UR8, URZ, !UP0 ;  /* 0x0000003f08087287 */ /* 0x000fcc000c000000 */
[----:B------:R-:W-:Y:S02]  /*41940*/  ISETP.NE.U32.AND P0, PT, RZ, UR8, PT ;  /* 0x00000008ff007c0c */ /* 0x000fe4000bf05070 */
[----:B----4-:R-:W-:-:S05]  /*41950*/  IADD3 R107, P1, R107, R4, RZ ;  /* 0x000000046b6b7210 */ /* 0x010fca0007f3e0ff */
[----:B------:R-:W-:Y:S01]  /*41960*/  IMAD.X R108, R108, 0x1, R3, P1 ;  /* 0x000000016c6c7824 */ /* 0x000fe200008e0603 */
[----:B------:R-:W-:Y:S01]  /*41970*/  IADD3 R7, P2, R7, R4, RZ ;  /* 0x0000000407077210 */ /* 0x000fe20007f5e0ff */
[----:B------:R1:W-:Y:S01]  /*41980*/  STL [R1+0x1144], R107 ;  /* 0x0011446b01007387 */ /* 0x0003e20000100800 */
[----:B--2---:R-:W-:Y:S02]  /*41990*/  IMAD.MOV.U32 R112, RZ, RZ, R107 ;  /* 0x000000ffff707224 */ /* 0x004fe400078e006b */
[----:B------:R-:W-:Y:S01]  /*419a0*/  MOV R113, R108 ;  /* 0x0000006c00717202 */ /* 0x000fe20000000f00 */
[--C-:B------:R-:W-:Y:S01]  /*419b0*/  IMAD.X R106, R106, 0x1, R3.reuse, P2 ;  /* 0x000000016a6a7824 */ /* 0x100fe200010e0603 */
[----:B------:R-:W-:Y:S01]  /*419c0*/  IADD3 R6, P3, R6, R4, RZ ;  /* 0x0000000406067210 */ /* 0x000fe20007f7e0ff */
[----:B------:R-:W-:Y:S04]  /*419d0*/  STL [R1+0x1140], R108 ;  /* 0x0011406c01007387 */ /* 0x000fe80000100800 */
[----:B------:R-:W-:Y:S01]  /*419e0*/  IMAD.X R111, R111, 0x1, R3, P3 ;  /* 0x000000016f6f7824 */ /* 0x000fe200018e0603 */
        /* <DEDUP_REMOVED lines=10> */
[----:B----4-:R-:W4:Y:S04]  /*41a90*/  LDL.LU R106, [R1+0x1330] ;  /* 0x00133000016a7983 */ /* 0x010f280000300800 */
[----:B------:R1:W-:Y:S02]  /*41aa0*/  LDGSTS.E [R5+-0x5bffc], desc[UR4][R112.64], P0 ;  /* 0xa400400070057fae */ /* 0x0003e40008121844 */
[----:B-1----:R-:W-:-:S02]  /*41ab0*/  IMAD.MOV.U32 R112, RZ, RZ, R6 ;  /* 0x000000ffff707224 */ /* 0x002fc400078e0006 */
[----:B------:R-:W4:Y:S01]  /*41ac0*/  LDL.LU R6, [R1+0x133c] ;  /* 0x00133c0001067983 */ /* 0x000f220000300800 */
[----:B------:R-:W-:Y:S01]  /*41ad0*/  IMAD.MOV.U32 R113, RZ, RZ, R111 ;  /* 0x000000ffff717224 */ /* 0x000fe200078e006f */
[----:B------:R-:W-:-:S05]  /*41ae0*/  IADD3 R9, P0, R9, R4, RZ ;  /* 0x0000000409097210 */ /* 0x000fca0007f1e0ff */
[----:B------:R-:W-:Y:S01]  /*41af0*/  IMAD.X R110, R110, 0x1, R3, P0 ;  /* 0x000000016e6e7824 */ /* 0x000fe200000e0603 */
[----:B------:R-:W-:Y:S03]  /*41b00*/  STL [R1+0x115c], R9 ;  /* 0x00115c0901007387 */ /* 0x000fe60000100800 */
[----:B------:R-:W-:Y:S01]  /*41b10*/  IMAD.MOV.U32 R111, RZ, RZ, R110 ;  /* 0x000000ffff6f7224 */ /* 0x000fe200078e006e */
[----:B------:R1:W-:Y:S02]  /*41b20*/  STL [R1+0x1158], R110 ;  /* 0x0011586e01007387 */ /* 0x0003e40000100800 */
[----:B-1----:R-:W-:Y:S02]  /*41b30*/  IMAD.MOV.U32 R110, RZ, RZ, R9 ;  /* 0x000000ffff6e7224 */ /* 0x002fe400078e0009 */
[----:B------:R-:W4:Y:S01]  /*41b40*/  LDL.LU R9, [R1+0x1338] ;  /* 0x0013380001097983 */ /* 0x000f220000300800 */
        /* <DEDUP_REMOVED lines=10> */
[----:B---3--:R-:W-:-:S04]  /*41bf0*/  IADD3 R8, P1, R8, R4, RZ ;  /* 0x0000000408087210 */ /* 0x008fc80007f3e0ff */
[----:B------:R-:W-:Y:S01]  /*41c00*/  IADD3.X R109, R109, R3, RZ, P1, !PT ;  /* 0x000000036d6d7210 */ /* 0x000fe20000ffe4ff */
[----:B-1----:R-:W-:Y:S01]  /*41c10*/  IMAD.MOV.U32 R110, RZ, RZ, R8 ;  /* 0x000000ffff6e7224 */ /* 0x002fe200078e0008 */
[----:B------:R-:W-:Y:S03]  /*41c20*/  STL [R1+0x1164], R8 ;  /* 0x0011640801007387 */ /* 0x000fe60000100800 */
[----:B------:R-:W-:Y:S01]  /*41c30*/  IMAD.MOV.U32 R111, RZ, RZ, R109 ;  /* 0x000000ffff6f7224 */ /* 0x000fe200078e006d */
[----:B------:R1:W-:Y:S04]  /*41c40*/  STL [R1+0x1160], R109 ;  /* 0x0011606d01007387 */ /* 0x0003e80000100800 */
[----:B------:R-:W3:Y:S04]  /*41c50*/  LDL.LU R112, [R1+0x1344] ;  /* 0x0013440001707983 */ /* 0x000ee80000300800 */
[----:B------:R-:W-:Y:S04]  /*41c60*/  LDGSTS.E [R5+-0x5fff4], desc[UR4][R110.64], P0 ;  /* 0xa000c0006e057fae */ /* 0x000fe80008121844 */
[----:B------:R-:W3:Y:S04]  /*41c70*/  LDL.LU R113, [R1+0x1340] ;  /* 0x0013400001717983 */ /* 0x000ee80000300800 */
[----:B------:R-:W3:Y:S04]  /*41c80*/  LDL.LU R111, [R1+0x1348] ;  /* 0x00134800016f7983 */ /* 0x000ee80000300800 */
[----:B------:R-:W3:Y:S04]  /*41c90*/  LDL.LU R110, [R1+0x134c] ;  /* 0x00134c00016e7983 */ /* 0x000ee80000300800 */
[----:B-1----:R-:W3:Y:S04]  /*41ca0*/  LDL.LU R109, [R1+0x1350] ;  /* 0x00135000016d7983 */ /* 0x002ee80000300800 */
[----:B------:R-:W3:Y:S01]  /*41cb0*/  LDL.LU R8, [R1+0x1354] ;  /* 0x0013540001087983 */ /* 0x000ee20000300800 */
[----:B------:R-:W-:-:S04]  /*41cc0*/  UISETP.GT.AND UP1, UPT, UR9, 0x30, UPT ;  /* 0x000000300900788c */ /* 0x000fc8000bf24270 */
[----:B------:R-:W-:Y:S01]  /*41cd0*/  USEL UR8, URZ, 0x4, !UP1 ;  /* 0x000000043f087887 */ /* 0x000fe2000c800000 */
[-C--:B------:R-:W-:Y:S02]  /*41ce0*/  IADD3 R107, P2, R107, R4.reuse, RZ ;  /* 0x000000046b6b7210 */ /* 0x080fe40007f5e0ff */
        /* <DEDUP_REMOVED lines=11> */
[----:B------:R-:W-:-:S03]  /*41da0*/  USEL UR8, UR8, URZ, !UP0 ;  /* 0x0000003f08087287 */ /* 0x000fc6000c000000 */
[----:B------:R-:W-:Y:S01]  /*41db0*/  LDGSTS.E [R5+-0x5bff4], desc[UR4][R114.64], P0 ;  /* 0xa400c00072057fae */ /* 0x000fe20008121844 */
[----:B-1----:R-:W-:-:S03]  /*41dc0*/  IMAD.MOV.U32 R106, RZ, RZ, R7 ;  /* 0x000000ffff6a7224 */ /* 0x002fc600078e0007 */
[----:B------:R-:W4:Y:S01]  /*41dd0*/  LDL.LU R7, [R1+0x135c] ;  /* 0x00135c0001077983 */ /* 0x000f220000300800 */
[----:B------:R-:W-:Y:S02]  /*41de0*/  ISETP.NE.U32.AND P1, PT, RZ, UR8, PT ;  /* 0x00000008ff007c0c */ /* 0x000fe4000bf25070 */
[----:B------:R-:W-:-:S05]  /*41df0*/  IADD3 R6, P0, R6, R4, RZ ;  /* 0x0000000406067210 */ /* 0x000fca0007f1e0ff */
[----:B------:R-:W-:Y:S06]  /*41e00*/  STL [R1+0x133c], R6 ;  /* 0x00133c0601007387 */ /* 0x000fec0000100800 */
[----:B------:R1:W-:Y:S02]  /*41e10*/  LDGSTS.E [R5+-0x58000], desc[UR4][R106.64], P1 ;  /* 0xa80000006a057fae */ /* 0x0003e40008921844 */
[----:B-1----:R-:W-:Y:S01]  /*41e20*/  MOV R106, R6 ;  /* 0x00000006006a7202 */ /* 0x002fe20000000f00 */
[----:B------:R-:W-:-:S04]  /*41e30*/  IMAD.X R9, R9, 0x1, R3, P0 ;  /* 0x0000000109097824 */ /* 0x000fc800000e0603 */
        /* <DEDUP_REMOVED lines=41> */
[----:B------:R-:W-:Y:S01]  /*420d0*/  LDGSTS.E [R5+-0x53ff8], desc[UR4][R108.64], P1 ;  /* 0xac0080006c057fae */ /* 0x000fe20008921844 */
[----:B------:R-:W-:-:S03]  /*420e0*/  UISETP.GT.AND UP1, UPT, UR9, 0x33, UPT ;  /* 0x000000330900788c */ /* 0x000fc6000bf24270 */
[----:B------:R-:W4:Y:S01]  /*420f0*/  LDL.LU R109, [R1+0x1178] ;  /* 0x00117800016d7983 */ /* 0x000f220000300800 */
[----:B------:R-:W-:-:S04]  /*42100*/  USEL UR8, URZ, 0x4, !UP1 ;  /* 0x000000043f087887 */ /* 0x000fc8000c800000 */
[----:B------:R-:W-:-:S06]  /*42110*/  USEL UR8, UR8, URZ, !UP0 ;  /* 0x0000003f08087287 */ /* 0x000fcc000c000000 */
[----:B------:R-:W-:Y:S02]  /*42120*/  ISETP.NE.U32.AND P0, PT, RZ, UR8, PT ;  /* 0x00000008ff007c0c */ /* 0x000fe4000bf05070 */
[----:B------:R-:W-:-:S04]  /*42130*/  IADD3 R106, P1, R106, R4, RZ ;  /* 0x000000046a6a7210 */ /* 0x000fc80007f3e0ff */
[----:B------:R-:W-:Y:S02]  /*42140*/  IADD3.X R107, R107, R3, RZ, P1, !PT ;  /* 0x000000036b6b7210 */ /* 0x000fe40000ffe4ff */
[----:B------:R-:W-:Y:S01]  /*42150*/  IADD3 R6, P2, R6, R4, RZ ;  /* 0x0000000406067210 */ /* 0x000fe20007f5e0ff */
[----:B------:R-:W-:Y:S04]  /*42160*/  STL [R1+0x1364], R106 ;  /* 0x0013646a01007387 */ /* 0x000fe80000100800 */
[----:B------:R-:W-:Y:S01]  /*42170*/  IMAD.X R9, R9, 0x1, R3, P2 ;  /* 0x0000000109097824 */ /* 0x000fe200010e0603 */
        /* <DEDUP_REMOVED lines=10> */
[----:B------:R-:W4:Y:S04]  /*42220*/  LDL.LU R9, [R1+0x118c] ;  /* 0x00118c0001097983 */ /* 0x000f280000300800 */
[----:B------:R-:W4:Y:S04]  /*42230*/  LDL.LU R111, [R1+0x1190] ;  /* 0x00119000016f7983 */ /* 0x000f280000300800 */
[----:B------:R-:W4:Y:S01]  /*42240*/  LDL.LU R6, [R1+0x1194] ;  /* 0x0011940001067983 */ /* 0x000f220000300800 */
[----:B------:R-:W1:Y:S01]  /*42250*/  S2R R113, SR_TID.X ;  /* 0x0000000000717919 */ /* 0x000e620000002100 */
[----:B------:R-:W-:-:S02]  /*42260*/  IMAD.U32 R5, RZ, RZ, UR10 ;  /* 0x0000000aff057e24 */ /* 0x000fc4000f8e00ff */
[C---:B-1----:R-:W-:Y:S01]  /*42270*/  IMAD.SHL.U32 R112, R113.reuse, 0x10, RZ ;  /* 0x0000001071707824 */ /* 0x042fe200078e00ff */
[----:B------:R-:W-:-:S04]  /*42280*/  LOP3.LUT R113, R113, 0x7f, RZ, 0xc0, !PT ;  /* 0x0000007f71717812 */ /* 0x000fc800078ec0ff */
[----:B------:R-:W-:Y:S02]  /*42290*/  LOP3.LUT R112, R112, 0x70, RZ, 0xc0, !PT ;  /* 0x0000007070707812 */ /* 0x000fe400078ec0ff */
[----:B---3--:R-:W-:-:S03]  /*422a0*/  IADD3 R8, P1, R8, R4, RZ ;  /* 0x0000000408087210 */ /* 0x008fc60007f3e0ff */
        /* <DEDUP_REMOVED lines=8> */
[----:B-1----:R-:W3:Y:S04]  /*42330*/  LDL.LU R110, [R1+0x1198] ;  /* 0x00119800016e7983 */ /* 0x002ee80000300800 */
[----:B------:R-:W3:Y:S01]  /*42340*/  LDL.LU R8, [R1+0x119c] ;  /* 0x00119c0001087983 */ /* 0x000ee20000300800 */
[----:B------:R-:W-:-:S04]  /*42350*/  UISETP.GT.AND UP1, UPT, UR9, 0x14, UPT ;  /* 0x000000140900788c */ /* 0x000fc8000bf24270 */
[----:B------:R-:W-:-:S04]  /*42360*/  USEL UR8, URZ, 0x4, !UP1 ;  /* 0x000000043f087887 */ /* 0x000fc8000c800000 */
[----:B------:R-:W-:-:S06]  /*42370*/  USEL UR8, UR8, URZ, !UP0 ;  /* 0x0000003f08087287 */ /* 0x000fcc000c000000 */
[----:B------:R-:W-:Y:S02]  /*42380*/  ISETP.NE.U32.AND P0, PT, RZ, UR8, PT ;  /* 0x00000008ff007c0c */ /* 0x000fe4000bf05070 */
[----:B--2---:R-:W-:-:S11]  /*42390*/  IADD3 R7, P1, R7, R4, RZ ;  /* 0x0000000407077210 */ /* 0x004fd60007f3e0ff */
[----:B------:R1:W-:Y:S04]  /*423a0*/  LDGSTS.E [R5+-0x60000], desc[UR4][R112.64], P0 ;  /* 0xa000000070057fae */ /* 0x0003e80008121844 */
[----:B------:R-:W-:Y:S01]  /*423b0*/  STL [R1+0x117c], R7 ;  /* 0x00117c0701007387 */ /* 0x000fe20000100800 */
[----:B----4-:R-:W-:Y:S01]  /*423c0*/  IADD3.X R109, R109, R3, RZ, P1, !PT ;  /* 0x000000036d6d7210 */ /* 0x010fe20000ffe4ff */
[----:B-1----:R-:W-:-:S04]  /*423d0*/  IMAD.MOV.U32 R112, RZ, RZ, R7 ;  /* 0x000000ffff707224 */ /* 0x002fc800078e0007 */
[----:B------:R1:W-:Y:S01]  /*423e0*/  STL [R1+0x1178], R109 ;  /* 0x0011786d01007387 */ /* 0x0003e20000100800 */
[----:B------:R-:W-:Y:S01]  /*423f0*/  IMAD.MOV.U32 R113, RZ, RZ, R109 ;  /* 0x000000ffff717224 */ /* 0x000fe200078e006d */
[----:B------:R-:W-:Y:S02]  /*42400*/  UISETP.GT.AND UP1, UPT, UR9, 0x15, UPT ;  /* 0x000000150900788c */ /* 0x000fe4000bf24270 */
[----:B-1----:R-:W2:Y:S04]  /*42410*/  LDL.LU R109, [R1+0x11a0] ;  /* 0x0011a000016d7983 */ /* 0x002ea80000300800 */
[----:B------:R-:W4:Y:S01]  /*42420*/  LDL.LU R7, [R1+0x11a4] ;  /* 0x0011a40001077983 */ /* 0x000f220000300800 */
[----:B------:R-:W-:-:S03]  /*42430*/  USEL UR8, URZ, 0x4, !UP1 ;  /* 0x000000043f087887 */ /* 0x000fc6000c800000 */
[----:B------:R1:W-:Y:S01]  /*42440*/  LDGSTS.E [R5+-0x5c000], desc[UR4][R112.64], P0 ;  /* 0xa400000070057fae */ /* 0x0003e20008121844 */
[----:B------:R-:W-:-:S06]  /*42450*/  USEL UR8, UR8, URZ, !UP0 ;  /* 0x0000003f08087287 */ /* 0x000fcc000c000000 */
[----:B------:R-:W-:Y:S02]  /*42460*/  ISETP.NE.U32.AND P0, PT, RZ, UR8, PT ;  /* 0x00000008ff007c0c */ /* 0x000fe4000bf05070 */
[----:B------:R-:W-:-:S05]  /*42470*/  IADD3 R107, P1, R107, R4, RZ ;  /* 0x000000046b6b7210 */ /* 0x000fca0007f3e0ff */
[----:B------:R-:W-:Y:S01]  /*42480*/  IMAD.X R108, R108, 0x1, R3, P1 ;  /* 0x000000016c6c7824 */ /* 0x000fe200008e0603 */
[-C--:B------:R-:W-:Y:S01]  /*42490*/  IADD3 R9, P2, R9, R4.reuse, RZ ;  /* 0x0000000409097210 */ /* 0x080fe20007f5e0ff */
[----:B------:R1:W-:Y:S02]  /*424a0*/  STL [R1+0x1184], R107 ;  /* 0x0011846b01007387 */ /* 0x0003e40000100800 */
[----:B-1----:R-:W-:Y:S02]  /*424b0*/  IMAD.MOV.U32 R112, RZ, RZ, R107 ;  /* 0x000000ffff707224 */ /* 0x002fe400078e006b */
        /* <DEDUP_REMOVED lines=17> */
[----:B-1----:R-:W-:-:S02]  /*425d0*/  MOV R112, R6 ;  /* 0x0000000600707202 */ /* 0x002fc40000000f00 */
        /* <DEDUP_REMOVED lines=20> */
[----:B--2---:R-:W-:Y:S02]  /*42720*/  IMAD.X R109, R109, 0x1, R3, P1 ;  /* 0x000000016d6d7824 */ /* 0x004fe400008e0603 */
[----:B-1----:R-:W-:Y:S02]  /*42730*/  IMAD.MOV.U32 R110, RZ, RZ, R7 ;  /* 0x000000ffff6e7224 */ /* 0x002fe400078e0007 */
[----:B------:R-:W-:Y:S01]  /*42740*/  IMAD.MOV.U32 R111, RZ, RZ, R109 ;  /* 0x000000ffff6f7224 */ /* 0x000fe200078e006d */
[----:B------:R-:W-:Y:S04]  /*42750*/  STL [R1+0x11a4], R7 ;  /* 0x0011a40701007387 */ /* 0x000fe80000100800 */
[----:B------:R1:W-:Y:S04]  /*42760*/  STL [R1+0x11a0], R109 ;  /* 0x0011a06d01007387 */ /* 0x0003e80000100800 */
[----:B------:R-:W2:Y:S04]  /*42770*/  LDL.LU R112, [R1+0x1384] ;  /* 0x0013840001707983 */ /* 0x000ea80000300800 */
[----:B------:R4:W-:Y:S04]  /*42780*/  LDGSTS.E [R5+-0x5fff4], desc[UR4][R110.64], P0 ;  /* 0xa000c0006e057fae */ /* 0x0009e80008121844 */
[----:B------:R-:W4:Y:S04]  /*42790*/  LDL.LU R113, [R1+0x1380] ;  /* 0x0013800001717983 */ /* 0x000f280000300800 */
[----:B------:R-:W4:Y:S04]  /*427a0*/  LDL.LU R111, [R1+0x1388] ;  /* 0x00138800016f7983 */ /* 0x000f280000300800 */
[----:B------:R-:W4:Y:S04]  /*427b0*/  LDL.LU R110, [R1+0x138c] ;  /* 0x00138c00016e7983 */ /* 0x000f280000300800 */
[----:B-1----:R-:W4:Y:S04]  /*427c0*/  LDL.LU R109, [R1+0x1390] ;  /* 0x00139000016d7983 */ /* 0x002f280000300800 */
[----:B------:R-:W4:Y:S01]  /*427d0*/  LDL.LU R7, [R1+0x1394] ;  /* 0x0013940001077983 */ /* 0x000f220000300800 */
[----:B------:R-:W-:-:S04]  /*427e0*/  UISETP.GT.AND UP1, UPT, UR9, 0x34, UPT ;  /* 0x000000340900788c */ /* 0x000fc8000bf24270 */
[----:B------:R-:W-:-:S04]  /*427f0*/  USEL UR8, URZ, 0x4, !UP1 ;  /* 0x000000043f087887 */ /* 0x000fc8000c800000 */
[----:B------:R-:W-:-:S06]  /*42800*/  USEL UR8, UR8, URZ, !UP0 ;  /* 0x0000003f08087287 */ /* 0x000fcc000c000000 */
[----:B------:R-:W-:Y:S02]  /*42810*/  ISETP.NE.U32.AND P1, PT, RZ, UR8, PT ;  /* 0x00000008ff007c0c */ /* 0x000fe4000bf25070 */
[-C--:B------:R-:W-:Y:S02]  /*42820*/  IADD3 R107, P2, R107, R4.reuse, RZ ;  /* 0x000000046b6b7210 */ /* 0x080fe40007f5e0ff */
[----:B------:R-:W-:-:S03]  /*42830*/  IADD3 R9, P3, R9, R4, RZ ;  /* 0x0000000409097210 */ /* 0x000fc60007f7e0ff */
[--C-:B------:R-:W-:Y:S01]  /*42840*/  IMAD.X R108, R108, 0x1, R3.reuse, P2 ;  /* 0x000000016c6c7824 */ /* 0x100fe200010e0603 */
[----:B------:R1:W-:Y:S01]  /*42850*/  STL [R1+0x11ac], R107 ;  /* 0x0011ac6b01007387 */ /* 0x0003e20000100800 */
[----:B------:R-:W-:-:S03]  /*42860*/  IMAD.X R106, R106, 0x1, R3, P3 ;  /* 0x000000016a6a7824 */ /* 0x000fc600018e0603 */
[----:B------:R1:W-:Y:S01]  /*42870*/  STL [R1+0x11a8], R108 ;  /* 0x0011a86c01007387 */ /* 0x0003e20000100800 */
[----:B------:R-:W-:Y:S01]  /*42880*/  MOV R114, R107 ;  /* 0x0000006b00727202 */ /* 0x000fe20000000f00 */
[----:B------:R-:W-:Y:S02]  /*42890*/  IMAD.MOV.U32 R115, RZ, RZ, R108 ;  /* 0x000000ffff737224 */ /* 0x000fe400078e006c */
[----:B------:R-:W-:Y:S01]  /*428a0*/  STL [R1+0x1374], R9 ;  /* 0x0013740901007387 */ /* 0x000fe20000100800 */
[----:B-1----:R-:W-:-:S03]  /*428b0*/  IMAD.MOV.U32 R107, RZ, RZ, R106 ;  /* 0x000000ffff6b7224 */ /* 0x002fc600078e006a */
[----:B------:R1:W-:Y:S04]  /*428c0*/  STL [R1+0x1370], R106 ;  /* 0x0013706a01007387 */ /* 0x0003e80000100800 */
[----:B------:R-:W-:Y:S04]  /*428d0*/  LDGSTS.E [R5+-0x5bff4], desc[UR4][R114.64], P0 ;  /* 0xa400c00072057fae */ /* 0x000fe80008121844 */
[----:B------:R-:W4:Y:S01]  /*428e0*/  LDL.LU R108, [R1+0x1398] ;  /* 0x00139800016c7983 */ /* 0x000f220000300800 */
[----:B-1----:R-:W-:-:S05]  /*428f0*/  IMAD.MOV.U32 R106, RZ, RZ, R9 ;  /* 0x000000ffff6a7224 */ /* 0x002fca00078e0009 */
[----:B------:R-:W-:Y:S04]  /*42900*/  LDGSTS.E [R5+-0x58000], desc[UR4][R106.64], P1 ;  /* 0xa80000006a057fae */ /* 0x000fe80008921844 */
[----:B------:R-:W4:Y:S01]  /*42910*/  LDL.LU R106, [R1+0x139c] ;  /* 0x00139c00016a7983 */ /* 0x000f220000300800 */
[----:B------:R-:W-:-:S05]  /*42920*/  IADD3 R6, P0, R6, R4, RZ ;  /* 0x0000000406067210 */ /* 0x000fca0007f1e0ff */
[----:B------:R-:W-:Y:S01]  /*42930*/  STL [R1+0x137c], R6 ;  /* 0x00137c0601007387 */ /* 0x000fe20000100800 */
[----:B---3--:R-:W-:-:S04]  /*42940*/  IMAD.X R8, R8, 0x1, R3, P0 ;  /* 0x0000000108087824 */ /* 0x008fc800000e0603 */
[----:B------:R-:W-:Y:S01]  /*42950*/  IMAD.MOV.U32 R9, RZ, RZ, R8 ;  /* 0x000000ffff097224 */ /* 0x000fe200078e0008 */
[----:B------:R1:W-:Y:S04]  /*42960*/  STL [R1+0x1378], R8 ;  /* 0x0013780801007387 */ /* 0x0003e80000100800 */
[----:B------:R-:W3:Y:S01]  /*42970*/  LDL.LU R107, [R1+0x13a0] ;  /* 0x0013a000016b7983 */ /* 0x000ee20000300800 */
[----:B-1----:R-:W-:-:S05]  /*42980*/  IMAD.MOV.U32 R8, RZ, RZ, R6 ;  /* 0x000000ffff087224 */ /* 0x002fca00078e0006 */
[----:B------:R-:W-:Y:S04]  /*42990*/  LDGSTS.E [R5+-0x54000], desc[UR4][R8.64], P1 ;  /* 0xac00000008057fae */ /* 0x000fe80008921844 */
[----:B------:R-:W3:Y:S01]  /*429a0*/  LDL.LU R9, [R1+0x13a4] ;  /* 0x0013a40001097983 */ /* 0x000ee20000300800 */
[----:B------:R-:W-:-:S03]  /*429b0*/  UISETP.GT.AND UP1, UPT, UR9, 0x35, UPT ;  /* 0x000000350900788c */ /* 0x000fc6000bf24270 */
[----:B------:R-:W3:Y:S01]  /*429c0*/  LDL.LU R8, [R1+0x13a8] ;  /* 0x0013a80001087983 */ /* 0x000ee20000300800 */
[----:B------:R-:W-:-:S03]  /*429d0*/  USEL UR8, URZ, 0x4, !UP1 ;  /* 0x000000043f087887 */ /* 0x000fc6000c800000 */
[----:B------:R-:W3:Y:S01]  /*429e0*/  LDL.LU R6, [R1+0x13ac] ;  /* 0x0013ac0001067983 */ /* 0x000ee20000300800 */
[----:B------:R-:W-:Y:S02]  /*429f0*/  USEL UR8, UR8, URZ, !UP0 ;  /* 0x0000003f08087287 */ /* 0x000fe4000c000000 */
[----:B------:R-:W-:-:S04]  /*42a00*/  UISETP.GT.AND UP1, UPT, UR9, 0x36, UPT ;  /* 0x000000360900788c */ /* 0x000fc8000bf24270 */
[----:B------:R-:W-:Y:S01]  /*42a10*/  ISETP.NE.U32.AND P0, PT, RZ, UR8, PT ;  /* 0x00000008ff007c0c */ /* 0x000fe2000bf05070 */
[----:B------:R-:W-:-:S04]  /*42a20*/  USEL UR8, URZ, 0x4, !UP1 ;  /* 0x000000043f087887 */ /* 0x000fc8000c800000 */
[----:B------:R-:W-:Y:S01]  /*42a30*/  USEL UR8, UR8, URZ, !UP0 ;  /* 0x0000003f08087287 */ /* 0x000fe2000c000000 */
[----:B--2---:R-:W-:-:S05]  /*42a40*/  IADD3 R112, P1, R112, R4, RZ ;  /* 0x0000000470707210 */ /* 0x004fca0007f3e0ff */
[----:B----4-:R-:W-:Y:S01]  /*42a50*/  IMAD.X R113, R113, 0x1, R3, P1 ;  /* 0x0000000171717824 */ /* 0x010fe200008e0603 */
        /* <DEDUP_REMOVED lines=13> */
[----:B-1----:R-:W-:Y:S01]  /*42b30*/  MOV R110, R7 ;  /* 0x00000007006e7202 */ /* 0x002fe20000000f00 */
[----:B--2---:R-:W-:-:S02]  /*42b40*/  IMAD.MOV.U32 R111, RZ, RZ, R109 ;  /* 0x000000ffff6f7224 */ /* 0x004fc400078e006d */
        /* <DEDUP_REMOVED lines=10> */
[----:B------:R-:W-:Y:S04]  /*42bf0*/  LDGSTS.E [R5+-0x53ff8], desc[UR4][R108.64], P1 ;  /* 0xac0080006c057fae */ /* 0x000fe80008921844 */
[----:B------:R-:W4:Y:S01]  /*42c00*/  LDL.LU R109, [R1+0x11b8] ;  /* 0x0011b800016d7983 */ /* 0x000f220000300800 */
[----:B------:R-:W-:-:S04]  /*42c10*/  UISETP.GT.AND UP1, UPT, UR9, 0x37, UPT ;  /* 0x000000370900788c */ /* 0x000fc8000bf24270 */
[----:B------:R-:W-:-:S04]  /*42c20*/  USEL UR8, URZ, 0x4, !UP1 ;  /* 0x000000043f087887 */ /* 0x000fc8000c800000 */
[----:B------:R-:W-:Y:S01]  /*42c30*/  USEL UR8, UR8, URZ, !UP0 ;  /* 0x0000003f08087287 */ /* 0x000fe2000c000000 */
[----:B---3--:R-:W-:-:S05]  /*42c40*/  IADD3 R9, P1, R9, R4, RZ ;  /* 0x0000000409097210 */ /* 0x008fca0007f3e0ff */
[----:B------:R-:W-:Y:S01]  /*42c50*/  ISETP.NE.U32.AND P0, PT, RZ, UR8, PT ;  /* 0x00000008ff007c0c */ /* 0x000fe2000bf05070 */
[----:B------:R-:W-:Y:S02]  /*42c60*/  IMAD.X R107, R107, 0x1, R3, P1 ;  /* 0x000000016b6b7824 */ /* 0x000fe400008e0603 */
[----:B------:R-:W-:Y:S02]  /*42c70*/  IMAD.MOV.U32 R112, RZ, RZ, R9 ;  /* 0x000000ffff707224 */ /* 0x000fe400078e0009 */
[----:B------:R-:W-:-:S08]  /*42c80*/  IMAD.MOV.U32 R113, RZ, RZ, R107 ;  /* 0x000000ffff717224 */ /* 0x000fd000078e006b */
[----:B------:R1:W-:Y:S01]  /*42c90*/  LDGSTS.E [R5+-0x57ff4], desc[UR4][R112.64], P0 ;  /* 0xa800c00070057fae */ /* 0x0003e20008121844 */
[----:B------:R-:W-:Y:S01]  /*42ca0*/  IADD3 R6, P2, R6, R4, RZ ;  /* 0x0000000406067210 */ /* 0x000fe20007f5e0ff */
[----:B-1----:R-:W1:Y:S04]  /*42cb0*/  S2R R113, SR_TID.X ;  /* 0x0000000000717919 */ /* 0x002e680000002100 */
[----:B------:R-:W-:Y:S01]  /*42cc0*/  IMAD.X R8, R8, 0x1, R3, P2 ;  /* 0x0000000108087824 */ /* 0x000fe200010e0603 */
[----:B------:R3:W-:Y:S04]  /*42cd0*/  STL [R1+0x13a4], R9 ;  /* 0x0013a40901007387 */ /* 0x0007e80000100800 */
[----:B------:R3:W-:Y:S04]  /*42ce0*/  STL [R1+0x13a0], R107 ;  /* 0x0013a06b01007387 */ /* 0x0007e80000100800 */
[----:B------:R-:W-:Y:S01]  /*42cf0*/  STL [R1+0x13ac], R6 ;  /* 0x0013ac0601007387 */ /* 0x000fe20000100800 */
[----:B---3--:R-:W-:-:S03]  /*42d00*/  IMAD.MOV.U32 R9, RZ, RZ, R8 ;  /* 0x000000ffff097224 */ /* 0x008fc600078e0008 */
[----:B------:R3:W-:Y:S04]  /*42d10*/  STL [R1+0x13a8], R8 ;  /* 0x0013a80801007387 */ /* 0x0007e80000100800 */
[----:B------:R-:W4:Y:S04]  /*42d20*/  LDL.LU R107, [R1+0x11c4] ;  /* 0x0011c400016b7983 */ /* 0x000f280000300800 */
[----:B------:R-:W4:Y:S01]  /*42d30*/  LDL.LU R108, [R1+0x11c0] ;  /* 0x0011c000016c7983 */ /* 0x000f220000300800 */
[----:B---3--:R-:W-:-:S05]  /*42d40*/  MOV R8, R6 ;  /* 0x0000000600087202 */ /* 0x008fca0000000f00 */
[----:B------:R3:W-:Y:S01]  /*42d50*/  LDGSTS.E [R5+-0x53ff4], desc[UR4][R8.64], P0 ;  /* 0xac00c00008057fae */ /* 0x0007e20008121844 */
[----:B-1----:R-:W-:-:S03]  /*42d60*/  IMAD.SHL.U32 R112, R113, 0x10, RZ ;  /* 0x0000001071707824 */ /* 0x002fc600078e00ff */
[----:B------:R-:W4:Y:S04]  /*42d70*/  LDL.LU R9, [R1+0x11c8] ;  /* 0x0011c80001097983 */ /* 0x000f280000300800 */
[----:B------:R-:W4:Y:S04]  /*42d80*/  LDL.LU R8, [R1+0x11cc] ;  /* 0x0011cc0001087983 */ /* 0x000f280000300800 */
[----:B------:R-:W4:Y:S04]  /*42d90*/  LDL.LU R111, [R1+0x11d0] ;  /* 0x0011d000016f7983 */ /* 0x000f280000300800 */
[----:B------:R-:W4:Y:S01]  /*42da0*/  LDL.LU R6, [R1+0x11d4] ;  /* 0x0011d40001067983 */ /* 0x000f220000300800 */
[----:B------:R-:W-:-:S02]  /*42db0*/  LOP3.LUT R113, R113, 0x7f, RZ, 0xc0, !PT ;  /* 0x0000007f71717812 */ /* 0x000fc400078ec0ff */
[----:B------:R-:W-:Y:S02]  /*42dc0*/  LOP3.LUT R112, R112, 0x70, RZ, 0xc0, !PT ;  /* 0x0000007070707812 */ /* 0x000fe400078ec0ff */
[----:B--2---:R-:W-:-:S03]  /*42dd0*/  IADD3 R7, P1, R7, R4, RZ ;  /* 0x0000000407077210 */ /* 0x004fc60007f3e0ff */
[----:B------:R-:W-:Y:S02]  /*42de0*/  IMAD R112, R113, 0x80, R112 ;  /* 0x0000008071707824 */ /* 0x000fe400078e0270 */
[----:B---3--:R-:W-:-:S03]  /*42df0*/  IMAD.U32 R5, RZ, RZ, UR10 ;  /* 0x0000000aff057e24 */ /* 0x008fc6000f8e00ff */
[----:B------:R-:W-:Y:S01]  /*42e00*/  LOP3.LUT R112, R112, 0x60, RZ, 0x3c, !PT ;  /* 0x0000006070707812 */ /* 0x000fe200078e3cff */
[----:B----4-:R-:W-:Y:S01]  /*42e10*/  IMAD.X R110, R110, 0x1, R3, P1 ;  /* 0x000000016e6e7824 */ /* 0x010fe200008e0603 */
[----:B------:R-:W-:Y:S02]  /*42e20*/  STL [R1+0x11b4], R7 ;  /* 0x0011b40701007387 */ /* 0x000fe40000100800 */
[----:B------:R-:W-:Y:S01]  /*42e30*/  IADD3 R5, R112, 0x100000, R5 ;  /* 0x0010000070057810 */ /* 0x000fe20007ffe005 */
[----:B------:R-:W-:Y:S01]  /*42e40*/  IMAD.MOV.U32 R112, RZ, RZ, R7 ;  /* 0x000000ffff707224 */ /* 0x000fe200078e0007 */
[----:B------:R1:W-:Y:S01]  /*42e50*/  STL [R1+0x11b0], R110 ;  /* 0x0011b06e01007387 */ /* 0x0003e20000100800 */
[----:B------:R-:W-:-:S03]  /*42e60*/  IMAD.MOV.U32 R113, RZ, RZ, R110 ;  /* 0x000000ffff717224 */ /* 0x000fc600078e006e */
[----:B-1----:R-:W2:Y:S04]  /*42e70*/  LDL.LU R110, [R1+0x11d8] ;  /* 0x0011d800016e7983 */ /* 0x002ea80000300800 */
[----:B------:R-:W3:Y:S01]  /*42e80*/  LDL.LU R7, [R1+0x11dc] ;  /* 0x0011dc0001077983 */ /* 0x000ee20000300800 */
[----:B------:R-:W-:-:S04]  /*42e90*/  UISETP.GT.AND UP1, UPT, UR9, 0x18, UPT ;  /* 0x000000180900788c */ /* 0x000fc8000bf24270 */
[----:B------:R-:W-:-:S04]  /*42ea0*/  USEL UR8, URZ, 0x4, !UP1 ;  /* 0x000000043f087887 */ /* 0x000fc8000c800000 */
[----:B------:R-:W-:-:S06]  /*42eb0*/  USEL UR8, UR8, URZ, !UP0 ;  /* 0x0000003f08087287 */ /* 0x000fcc000c000000 */
[----:B------:R-:W-:-:S13]  /*42ec0*/  ISETP.NE.U32.AND P0, PT, RZ, UR8, PT ;  /* 0x00000008ff007c0c */ /* 0x000fda000bf05070 */
[----:B------:R1:W-:Y:S01]  /*42ed0*/  LDGSTS.E [R5+-0x60000], desc[UR4][R112.64], P0 ;  /* 0xa000000070057fae */ /* 0x0003e20008121844 */
[----:B------:R-:W-:-:S05]  /*42ee0*/  IADD3 R106, P1, R106, R4, RZ ;  /* 0x000000046a6a7210 */ /* 0x000fca0007f3e0ff */
[----:B------:R-:W-:Y:S01]  /*42ef0*/  STL [R1+0x11bc], R106 ;  /* 0x0011bc6a01007387 */ /* 0x000fe20000100800 */
[----:B-1----:R-:W-:Y:S02]  /*42f00*/  IMAD.MOV.U32 R112, RZ, RZ, R106 ;  /* 0x000000ffff707224 */ /* 0x002fe400078e006a */
[----:B------:R-:W-:-:S04]  /*42f10*/  IMAD.X R109, R109, 0x1, R3, P1 ;  /* 0x000000016d6d7824 */ /* 0x000fc800008e0603 */
[----:B------:R-:W-:Y:S01]  /*42f20*/  IMAD.MOV.U32 R113, RZ, RZ, R109 ;  /* 0x000000ffff717224 */ /* 0x000fe200078e006d */
[----:B------:R1:W-:Y:S01]  /*42f30*/  STL [R1+0x11b8], R109 ;  /* 0x0011b86d01007387 */ /* 0x0003e20000100800 */
[----:B------:R-:W-:-:S03]  /*42f40*/  UISETP.GT.AND UP1, UPT, UR9, 0x19, UPT ;  /* 0x000000190900788c */ /* 0x000fc6000bf24270 */
[----:B------:R4:W-:Y:S04]  /*42f50*/  LDGSTS.E [R5+-0x5c000], desc[UR4][R112.64], P0 ;  /* 0xa400000070057fae */ /* 0x0009e80008121844 */
[----:B-1----:R-:W2:Y:S04]  /*42f60*/  LDL.LU R109, [R1+0x11e0] ;  /* 0x0011e000016d7983 */ /* 0x002ea80000300800 */
[----:B------:R-:W2:Y:S01]  /*42f70*/  LDL.LU R106, [R1+0x11e4] ;  /* 0x0011e400016a7983 */ /* 0x000ea20000300800 */
[----:B------:R-:W-:-:S04]  /*42f80*/  USEL UR8, URZ, 0x4, !UP1 ;  /* 0x000000043f087887 */ /* 0x000fc8000c800000 */
[----:B------:R-:W-:-:S06]  /*42f90*/  USEL UR8, UR8, URZ, !UP0 ;  /* 0x0000003f08087287 */ /* 0x000fcc000c000000 */
[----:B------:R-:W-:Y:S02]  /*42fa0*/  ISETP.NE.U32.AND P0, PT, RZ, UR8, PT ;  /* 0x00000008ff007c0c */ /* 0x000fe4000bf05070 */
[----:B------:R-:W-:-:S04]  /*42fb0*/  IADD3 R107, P1, R107, R4, RZ ;  /* 0x000000046b6b7210 */ /* 0x000fc80007f3e0ff */
[----:B------:R-:W-:Y:S01]  /*42fc0*/  IADD3.X R108, R108, R3, RZ, P1, !PT ;  /* 0x000000036c6c7210 */ /* 0x000fe20000ffe4ff */
[----:B------:R1:W-:Y:S01]  /*42fd0*/  STL [R1+0x11c4], R107 ;  /* 0x0011c46b01007387 */ /* 0x0003e20000100800 */
[----:B----4-:R-:W-:-:S03]  /*42fe0*/  IMAD.MOV.U32 R112, RZ, RZ, R107 ;  /* 0x000000ffff707224 */ /* 0x010fc600078e006b */
[----:B------:R-:W-:Y:S01]  /*42ff0*/  STL [R1+0x11c0], R108 ;  /* 0x0011c06c01007387 */ /* 0x000fe20000100800 */
[----:B------:R-:W-:-:S05]  /*43000*/  IMAD.MOV.U32 R113, RZ, RZ, R108 ;  /* 0x000000ffff717224 */ /* 0x000fca00078e006c */
[----:B------:R4:W-:Y:S01]  /*43010*/  LDGSTS.E [R5+-0x5fffc], desc[UR4][R112.64], P0 ;  /* 0xa000400070057fae */ /* 0x0009e20008121844 */
[----:B------:R-:W-:-:S05]  /*43020*/  IADD3 R8, P2, R8, R4, RZ ;  /* 0x0000000408087210 */ /* 0x000fca0007f5e0ff */
[--C-:B------:R-:W-:Y:S01]  /*43030*/  IMAD.X R9, R9, 0x1, R3.reuse, P2 ;  /* 0x0000000109097824 */ /* 0x100fe200010e0603 */
[----:B------:R-:W-:Y:S01]  /*43040*/  IADD3 R6, P3, R6, R4, RZ ;  /* 0x0000000406067210 */ /* 0x000fe20007f7e0ff */
[----:B------:R1:W-:Y:S04]  /*43050*/  STL [R1+0x11cc], R8 ;  /* 0x0011cc0801007387 */ /* 0x0003e80000100800 */
[----:B------:R-:W-:Y:S01]  /*43060*/  IMAD.X R111, R111, 0x1, R3, P3 ;  /* 0x000000016f6f7824 */ /* 0x000fe200018e0603 */
[----:B------:R3:W-:Y:S04]  /*43070*/  STL [R1+0x11c8], R9 ;  /* 0x0011c80901007387 */ /* 0x0007e80000100800 */
[----:B------:R2:W-:Y:S01]  /*43080*/  STL [R1+0x11d4], R6 ;  /* 0x0011d40601007387 */ /* 0x0005e20000100800 */
[----:B----4-:R-:W-:-:S03]  /*43090*/  IMAD.MOV.U32 R112, RZ, RZ, R8 ;  /* 0x000000ffff707224 */ /* 0x010fc600078e0008 */
[----:B-1----:R-:W4:Y:S04]  /*430a0*/  LDL.LU R107, [R1+0x11ec] ;  /* 0x0011ec00016b7983 */ /* 0x002f280000300800 */
[----:B------:R1:W-:Y:S04]  /*430b0*/  STL [R1+0x11d0], R111 ;  /* 0x0011d06f01007387 */ /* 0x0003e80000100800 */
[----:B------:R-:W4:Y:S01]  /*430c0*/  LDL.LU R8, [R1+0x13b4] ;  /* 0x0013b40001087983 */ /* 0x000f220000300800 */
[----:B------:R-:W-:-:S03]  /*430d0*/  IMAD.MOV.U32 R113, RZ, RZ, R9 ;  /* 0x000000ffff717224 */ /* 0x000fc600078e0009 */
[----:B------:R-:W4:Y:S04]  /*430e0*/  LDL.LU R108, [R1+0x11e8] ;  /* 0x0011e800016c7983 */ /* 0x000f280000300800 */
[----:B---3--:R-:W3:Y:S04]  /*430f0*/  LDL.LU R9, [R1+0x13b0] ;  /* 0x0013b00001097983 */ /* 0x008ee80000300800 */
[----:B------:R1:W-:Y:S01]  /*43100*/  LDGSTS.E [R5+-0x5bffc], desc[UR4][R112.64], P0 ;  /* 0xa400400070057fae */ /* 0x0003e20008121844 */
[----:B------:R-:W-:-:S05]  /*43110*/  IADD3 R7, P0, R7, R4, RZ ;  /* 0x0000000407077210 */ /* 0x000fca0007f1e0ff */
[----:B--2---:R-:W-:Y:S02]  /*43120*/  IMAD.X R110, R110, 0x1, R3, P0 ;  /* 0x000000016e6e7824 */ /* 0x004fe400000e0603 */
[----:B-1----:R-:W-:Y:S02]  /*43130*/  IMAD.MOV.U32 R112, RZ, RZ, R6 ;  /* 0x000000ffff707224 */ /* 0x002fe400078e0006 */
[----:B------:R-:W2:Y:S01]  /*43140*/  LDL.LU R6, [R1+0x13bc] ;  /* 0x0013bc0001067983 */ /* 0x000ea20000300800 */
[----:B------:R-:W-:Y:S01]  /*43150*/  IMAD.MOV.U32 R113, RZ, RZ, R111 ;  /* 0x000000ffff717224 */ /* 0x000fe200078e006f */
[----:B------:R-:W-:Y:S02]  /*43160*/  MOV R111, R110 ;  /* 0x0000006e006f7202 */ /* 0x000fe40000000f00 */
[----:B------:R-:W-:Y:S04]  /*43170*/  STL [R1+0x11dc], R7 ;  /* 0x0011dc0701007387 */ /* 0x000fe80000100800 */
[----:B------:R1:W-:Y:S01]  /*43180*/  STL [R1+0x11d8], R110 ;  /* 0x0011d86e01007387 */ /* 0x0003e20000100800 */
[----:B------:R-:W-:Y:S01]  /*43190*/  UISETP.GT.AND UP1, UPT, UR9, 0x1a, UPT ;  /* 0x0000001a0900788c */ /* 0x000fe2000bf24270 */
[----:B-1----:R-:W-:-:S02]  /*431a0*/  IMAD.MOV.U32 R110, RZ, RZ, R7 ;  /* 0x000000ffff6e7224 */ /* 0x002fc400078e0007 */
[----:B------:R-:W2:Y:S01]  /*431b0*/  LDL.LU R7, [R1+0x13b8] ;  /* 0x0013b80001077983 */ /* 0x000ea20000300800 */
        /* <DEDUP_REMOVED lines=10> */
[----:B------:R-:W-:Y:S02]  /*43260*/  IMAD.X R109, R109, 0x1, R3, P1 ;  /* 0x000000016d6d7824 */ /* 0x000fe400008e0603 */
[----:B-1----:R-:W-:Y:S02]  /*43270*/  IMAD.MOV.U32 R110, RZ, RZ, R106 ;  /* 0x000000ffff6e7224 */ /* 0x002fe400078e006a */
[----:B------:R-:W-:Y:S01]  /*43280*/  IMAD.MOV.U32 R111, RZ, RZ, R109 ;  /* 0x000000ffff6f7224 */ /* 0x000fe200078e006d */
[----:B------:R-:W-:Y:S04]  /*43290*/  STL [R1+0x11e4], R106 ;  /* 0x0011e46a01007387 */ /* 0x000fe80000100800 */
[----:B------:R1:W-:Y:S04]  /*432a0*/  STL [R1+0x11e0], R109 ;  /* 0x0011e06d01007387 */ /* 0x0003e80000100800 */
[----:B------:R-:W2:Y:S04]  /*432b0*/  LDL.LU R112, [R1+0x13c4] ;  /* 0x0013c40001707983 */ /* 0x000ea80000300800 */
[----:B------:R2:W-:Y:S04]  /*432c0*/  LDGSTS.E [R5+-0x5fff4], desc[UR4][R110.64], P0 ;  /* 0xa000c0006e057fae */ /* 0x0005e80008121844 */
[----:B------:R-:W2:Y:S04]  /*432d0*/  LDL.LU R113, [R1+0x13c0] ;  /* 0x0013c00001717983 */ /* 0x000ea80000300800 */
[----:B------:R-:W2:Y:S04]  /*432e0*/  LDL.LU R111, [R1+0x13c8] ;  /* 0x0013c800016f7983 */ /* 0x000ea80000300800 */
[----:B------:R-:W2:Y:S04]  /*432f0*/  LDL.LU R110, [R1+0x13cc] ;  /* 0x0013cc00016e7983 */ /* 0x000ea80000300800 */
[----:B-1----:R-:W2:Y:S04]  /*43300*/  LDL.LU R109, [R1+0x13d0] ;  /* 0x0013d000016d7983 */ /* 0x002ea80000300800 */
[----:B------:R-:W2:Y:S01]  /*43310*/  LDL.LU R106, [R1+0x13d4] ;  /* 0x0013d400016a7983 */ /* 0x000ea20000300800 */
[----:B------:R-:W-:-:S04]  /*43320*/  UISETP.GT.AND UP1, UPT, UR9, 0x38, UPT ;  /* 0x000000380900788c */ /* 0x000fc8000bf24270 */
[----:B------:R-:W-:-:S04]  /*43330*/  USEL UR8, URZ, 0x4, !UP1 ;  /* 0x000000043f087887 */ /* 0x000fc8000c800000 */
[----:B------:R-:W-:-:S06]  /*43340*/  USEL UR8, UR8, URZ, !UP0 ;  /* 0x0000003f08087287 */ /* 0x000fcc000c000000 */
[----:B------:R-:W-:Y:S02]  /*43350*/  ISETP.NE.U32.AND P1, PT, RZ, UR8, PT ;  /* 0x00000008ff007c0c */ /* 0x000fe4000bf25070 */
[-C--:B----4-:R-:W-:Y:S02]  /*43360*/  IADD3 R107, P2, R107, R4.reuse, RZ ;  /* 0x000000046b6b7210 */ /* 0x090fe40007f5e0ff */
[----:B------:R-:W-:-:S03]  /*43370*/  IADD3 R8, P3, R8, R4, RZ ;  /* 0x0000000408087210 */ /* 0x000fc60007f7e0ff */
[----:B------:R-:W-:Y:S02]  /*43380*/  IMAD.X R108, R108, 0x1, R3, P2 ;  /* 0x000000016c6c7824 */ /* 0x000fe400010e0603 */
[----:B------:R-:W-:Y:S02]  /*43390*/  IMAD.MOV.U32 R114, RZ, RZ, R107 ;  /* 0x000000ffff727224 */ /* 0x000fe400078e006b */
[----:B---3--:R-:W-:Y:S02]  /*433a0*/  IMAD.X R9, R9, 0x1, R3, P3 ;  /* 0x0000000109097824 */ /* 0x008fe400018e0603 */
[----:B------:R-:W-:Y:S01]  /*433b0*/  IMAD.MOV.U32 R115, RZ, RZ, R108 ;  /* 0x000000ffff737224 */ /* 0x000fe200078e006c */
[----:B------:R-:W-:Y:S04]  /*433c0*/  STL [R1+0x11ec], R107 ;  /* 0x0011ec6b01007387 */ /* 0x000fe80000100800 */
[----:B------:R1:W-:Y:S04]  /*433d0*/  STL [R1+0x11e8], R108 ;  /* 0x0011e86c01007387 */ /* 0x0003e80000100800 */
[----:B------:R3:W-:Y:S04]  /*433e0*/  STL [R1+0x13b4], R8 ;  /* 0x0013b40801007387 */ /* 0x0007e80000100800 */
[----:B------:R-:W-:Y:S04]  /*433f0*/  LDGSTS.E [R5+-0x5bff4], desc[UR4][R114.64], P0 ;  /* 0xa400c00072057fae */ /* 0x000fe80008121844 */
[----:B------:R4:W-:Y:S04]  /*43400*/  STL [R1+0x13b0], R9 ;  /* 0x0013b00901007387 */ /* 0x0009e80000100800 */
[----:B------:R-:W-:Y:S04]  /*43410*/  LDGSTS.E [R5+-0x58000], desc[UR4][R8.64], P1 ;  /* 0xa800000008057fae */ /* 0x000fe80008921844 */
[----:B-1----:R-:W4:Y:S01]  /*43420*/  LDL.LU R108, [R1+0x13d8] ;  /* 0x0013d800016c7983 */ /* 0x002f220000300800 */
[----:B--2---:R-:W-:-:S03]  /*43430*/  IADD3 R6, P0, R6, R4, RZ ;  /* 0x0000000406067210 */ /* 0x004fc60007f1e0ff */
[----:B---3--:R-:W2:Y:S02]  /*43440*/  LDL.LU R8, [R1+0x13dc] ;  /* 0x0013dc0001087983 */ /* 0x008ea40000300800 */
[----:B------:R-:W-:Y:S02]  /*43450*/  IMAD.X R7, R7, 0x1, R3, P0 ;  /* 0x0000000107077824 */ /* 0x000fe400000e0603 */
[----:B------:R-:W-:Y:S04]  /*43460*/  STL [R1+0x13bc], R6 ;  /* 0x0013bc0601007387 */ /* 0x000fe80000100800 */
[----:B------:R1:W-:Y:S04]  /*43470*/  STL [R1+0x13b8], R7 ;  /* 0x0013b80701007387 */ /* 0x0003e80000100800 */
[----:B------:R-:W3:Y:S04]  /*43480*/  LDL.LU R107, [R1+0x13e0] ;  /* 0x0013e000016b7983 */ /* 0x000ee80000300800 */
[----:B----4-:R-:W4:Y:S04]  /*43490*/  LDL.LU R9, [R1+0x13e4] ;  /* 0x0013e40001097983 */ /* 0x010f280000300800 */
[----:B------:R-:W-:Y:S01]  /*434a0*/  LDGSTS.E [R5+-0x54000], desc[UR4][R6.64], P1 ;  /* 0xac00000006057fae */ /* 0x000fe20008921844 */
[----:B------:R-:W-:-:S04]  /*434b0*/  UISETP.GT.AND UP1, UPT, UR9, 0x39, UPT ;  /* 0x000000390900788c */ /* 0x000fc8000bf24270 */
[----:B------:R-:W-:Y:S01]  /*434c0*/  USEL UR8, URZ, 0x4, !UP1 ;  /* 0x000000043f087887 */ /* 0x000fe2000c800000 */
[----:B-1----:R-:W3:Y:S04]  /*434d0*/  LDL.LU R7, [R1+0x13e8] ;  /* 0x0013e80001077983 */ /* 0x002ee80000300800 */
[----:B------:R-:W3:Y:S01]  /*434e0*/  LDL.LU R6, [R1+0x13ec] ;  /* 0x0013ec0001067983 */ /* 0x000ee20000300800 */
[----:B------:R-:W-:Y:S02]  /*434f0*/  USEL UR8, UR8, URZ, !UP0 ;  /* 0x0000003f08087287 */ /* 0x000fe4000c000000 */
[----:B------:R-:W-:-:S04]  /*43500*/  UISETP.GT.AND UP1, UPT, UR9, 0x3a, UPT ;  /* 0x0000003a0900788c */ /* 0x000fc8000bf24270 */
[----:B------:R-:W-:Y:S01]  /*43510*/  ISETP.NE.U32.AND P0, PT, RZ, UR8, PT ;  /* 0x00000008ff007c0c */ /* 0x000fe2000bf05070 */
[----:B------:R-:W-:-:S04]  /*43520*/  USEL UR8, URZ, 0x4, !UP1 ;  /* 0x000000043f087887 */ /* 0x000fc8000c800000 */
[----:B------:R-:W-:Y:S01]  /*43530*/  USEL UR8, UR8, URZ, !UP0 ;  /* 0x0000003f08087287 */ /* 0x000fe2000c000000 */
[----:B------:R-:W-:-:S04]  /*43540*/  IADD3 R112, P1, R112, R4, RZ ;  /* 0x0000000470707210 */ /* 0x000fc80007f3e0ff */
[----:B------:R-:W-:Y:S02]  /*43550*/  IADD3.X R113, R113, R3, RZ, P1, !PT ;  /* 0x0000000371717210 */ /* 0x000fe40000ffe4ff */
        /* <DEDUP_REMOVED lines=15> */
[----:B------:R-:W3:Y:S04]  /*43650*/  LDL.LU R106, [R1+0x11f4] ;  /* 0x0011f400016a7983 */ /* 0x000ee80000300800 */
[----:B------:R-:W-:Y:S04]  /*43660*/  LDGSTS.E [R5+-0x57ff8], desc[UR4][R110.64], P1 ;  /* 0xa80080006e057fae */ /* 0x000fe80008921844 */
[----:B------:R-:W3:Y:S01]  /*43670*/  LDL.LU R110, [R1+0x11f0] ;  /* 0x0011f000016e7983 */ /* 0x000ee20000300800 */
[----:B------:R-:W-:-:S04]  /*43680*/  UISETP.GT.AND UP1, UPT, UR9, 0x3b, UPT ;  /* 0x0000003b0900788c */ /* 0x000fc8000bf24270 */
[----:B------:R-:W-:-:S04]  /*43690*/  USEL UR8, URZ, 0x4, !UP1 ;  /* 0x000000043f087887 */ /* 0x000fc8000c800000 */
[----:B------:R-:W-:Y:S01]  /*436a0*/  USEL UR8, UR8, URZ, !UP0 ;  /* 0x0000003f08087287 */ /* 0x000fe2000c000000 */
[----:B--2---:R-:W-:-:S05]  /*436b0*/  IADD3 R8, P0, R8, R4, RZ ;  /* 0x0000000408087210 */ /* 0x004fca0007f1e0ff */
[----:B------:R-:W-:Y:S01]  /*436c0*/  IMAD.X R108, R108, 0x1, R3, P0 ;  /* 0x000000016c6c7824 */ /* 0x000fe200000e0603 */
[----:B------:R-:W-:Y:S03]  /*436d0*/  STL [R1+0x13dc], R8 ;  /* 0x0013dc0801007387 */ /* 0x000fe60000100800 */
[----:B------:R-:W-:Y:S01]  /*436e0*/  IMAD.MOV.U32 R109, RZ, RZ, R108 ;  /* 0x000000ffff6d7224 */ /* 0x000fe200078e006c */
[----:B------:R1:W-:Y:S01]  /*436f0*/  STL [R1+0x13d8], R108 ;  /* 0x0013d86c01007387 */ /* 0x0003e20000100800 */
[----:B------:R-:W-:Y:S01]  /*43700*/  ISETP.NE.U32.AND P0, PT, RZ, UR8, PT ;  /* 0x00000008ff007c0c */ /* 0x000fe2000bf05070 */
[----:B-1----:R-:W-:Y:S02]  /*43710*/  IMAD.MOV.U32 R108, RZ, RZ, R8 ;  /* 0x000000ffff6c7224 */ /* 0x002fe400078e0008 */
[----:B------:R-:W2:Y:S04]  /*43720*/  LDL.LU R8, [R1+0x11fc] ;  /* 0x0011fc0001087983 */ /* 0x000ea80000300800 */
[----:B------:R-:W-:Y:S01]  /*43730*/  LDGSTS.E [R5+-0x53ff8], desc[UR4][R108.64], P1 ;  /* 0xac0080006c057fae */ /* 0x000fe20008921844 */
[----:B----4-:R-:W-:-:S05]  /*43740*/  IADD3 R9, P1, R9, R4, RZ ;  /* 0x0000000409097210 */ /* 0x010fca0007f3e0ff */
[----:B---3--:R-:W-:Y:S01]  /*43750*/  IMAD.X R107, R107, 0x1, R3, P1 ;  /* 0x000000016b6b7824 */ /* 0x008fe200008e0603 */
[----:B------:R-:W-:-:S03]  /*43760*/  MOV R112, R9 ;  /* 0x0000000900707202 */ /* 0x000fc60000000f00 */
[----:B------:R-:W-:Y:S01]  /*43770*/  IMAD.MOV.U32 R113, RZ, RZ, R107 ;  /* 0x000000ffff717224 */ /* 0x000fe200078e006b */
[----:B------:R-:W-:Y:S01]  /*43780*/  IADD3 R6, P2, R6, R4, RZ ;  /* 0x0000000406067210 */ /* 0x000fe20007f5e0ff */
[----:B------:R-:W3:Y:S04]  /*43790*/  LDL.LU R109, [R1+0x11f8] ;  /* 0x0011f800016d7983 */ /* 0x000ee80000300800 */
[----:B------:R1:W-:Y:S01]  /*437a0*/  LDGSTS.E [R5+-0x57ff4], desc[UR4][R112.64], P0 ;  /* 0xa800c00070057fae */ /* 0x0003e20008121844 */
[----:B------:R-:W-:-:S03]  /*437b0*/  IMAD.X R7, R7, 0x1, R3, P2 ;  /* 0x0000000107077824 */ /* 0x000fc600010e0603 */
[----:B------:R-:W-:Y:S01]  /*437c0*/  STL [R1+0x13e4], R9 ;  /* 0x0013e40901007387 */ /* 0x000fe20000100800 */
[----:B-1----:R-:W1:Y:S03]  /*437d0*/  S2R R113, SR_TID.X ;  /* 0x0000000000717919 */ /* 0x002e660000002100 */
[----:B------:R4:W-:Y:S04]  /*437e0*/  STL [R1+0x13e0], R107 ;  /* 0x0013e06b01007387 */ /* 0x0009e80000100800 */
[----:B------:R-:W-:Y:S04]  /*437f0*/  STL [R1+0x13ec], R6 ;  /* 0x0013ec0601007387 */ /* 0x000fe80000100800 */
[----:B------:R1:W-:Y:S04]  /*43800*/  STL [R1+0x13e8], R7 ;  /* 0x0013e80701007387 */ /* 0x0003e80000100800 */
[----:B----4-:R-:W4:Y:S04]  /*43810*/  LDL.LU R107, [R1+0x1204] ;  /* 0x00120400016b7983 */ /* 0x010f280000300800 */
[----:B------:R-:W4:Y:S04]  /*43820*/  LDL.LU R108, [R1+0x1200] ;  /* 0x00120000016c7983 */ /* 0x000f280000300800 */
[----:B------:R1:W-:Y:S04]  /*43830*/  LDGSTS.E [R5+-0x53ff4], desc[UR4][R6.64], P0 ;  /* 0xac00c00006057fae */ /* 0x0003e80008121844 */
[----:B------:R-:W4:Y:S04]  /*43840*/  LDL.LU R9, [R1+0x1208] ;  /* 0x0012080001097983 */ /* 0x000f280000300800 */
[----:B-1----:R-:W4:Y:S04]  /*43850*/  LDL.LU R7, [R1+0x120c] ;  /* 0x00120c0001077983 */ /* 0x002f280000300800 */
[----:B------:R-:W4:Y:S04]  /*43860*/  LDL.LU R111, [R1+0x1210] ;  /* 0x00121000016f7983 */ /* 0x000f280000300800 */
[----:B------:R-:W4:Y:S01]  /*43870*/  LDL.LU R6, [R1+0x1214] ;  /* 0x0012140001067983 */ /* 0x000f220000300800 */
[C---:B------:R-:W-:Y:S01]  /*43880*/  IMAD.SHL.U32 R112, R113.reuse, 0x10, RZ ;  /* 0x0000001071707824 */ /* 0x040fe200078e00ff */
[----:B------:R-:W-:-:S04]  /*43890*/  LOP3.LUT R113, R113, 0x7f, RZ, 0xc0, !PT ;  /* 0x0000007f71717812 */ /* 0x000fc800078ec0ff */
[----:B------:R-:W-:Y:S01]  /*438a0*/  LOP3.LUT R112, R112, 0x70, RZ, 0xc0, !PT ;  /* 0x0000007070707812 */ /* 0x000fe200078ec0ff */
[----:B------:R-:W-:-:S04]  /*438b0*/  IMAD.U32 R5, RZ, RZ, UR10 ;  /* 0x0000000aff057e24 */ /* 0x000fc8000f8e00ff */
[----:B------:R-:W-:-:S05]  /*438c0*/  IMAD R112, R113, 0x80, R112 ;  /* 0x0000008071707824 */ /* 0x000fca00078e0270 */
        /* <DEDUP_REMOVED lines=13> */
[----:B------:R-:W-:Y:S01]  /*439a0*/  ISETP.NE.U32.AND P0, PT, RZ, UR8, PT ;  /* 0x00000008ff007c0c */ /* 0x000fe2000bf05070 */
[----:B------:R-:W-:-:S04]  /*439b0*/  UISETP.GT.AND UP1, UPT, UR9, 0x1d, UPT ;  /* 0x0000001d0900788c */ /* 0x000fc8000bf24270 */
[----:B------:R-:W-:-:S04]  /*439c0*/  USEL UR8, URZ, 0x4, !UP1 ;  /* 0x000000043f087887 */ /* 0x000fc8000c800000 */
[----:B------:R-:W-:-:S04]  /*439d0*/  USEL UR8, UR8, URZ, !UP0 ;  /* 0x0000003f08087287 */ /* 0x000fc8000c000000 */
[----:B------:R1:W-:Y:S01]  /*439e0*/  LDGSTS.E [R5+-0x60000], desc[UR4][R112.64], P0 ;  /* 0xa000000070057fae */ /* 0x0003e20008121844 */
[----:B--2---:R-:W-:-:S05]  /*439f0*/  IADD3 R8, P1, R8, R4, RZ ;  /* 0x0000000408087210 */ /* 0x004fca0007f3e0ff */
[----:B-1----:R-:W-:Y:S01]  /*43a00*/  IMAD.MOV.U32 R112, RZ, RZ, R8 ;  /* 0x000000ffff707224 */ /* 0x002fe200078e0008 */
[----:B------:R-:W-:Y:S01]  /*43a10*/  STL [R1+0x11fc], R8 ;  /* 0x0011fc0801007387 */ /* 0x000fe20000100800 */
[----:B---3--:R-:W-:-:S05]  /*43a20*/  IMAD.X R109, R109, 0x1, R3, P1 ;  /* 0x000000016d6d7824 */ /* 0x008fca00008e0603 */
[----:B------:R-:W-:Y:S01]  /*43a30*/  MOV R113, R109 ;  /* 0x0000006d00717202 */ /* 0x000fe20000000f00 */
[----:B------:R1:W-:Y:S04]  /*43a40*/  STL [R1+0x11f8], R109 ;  /* 0x0011f86d01007387 */ /* 0x0003e80000100800 */
[----:B------:R2:W-:Y:S01]  /*43a50*/  LDGSTS.E [R5+-0x5c000], desc[UR4][R112.64], P0 ;  /* 0xa400000070057fae */ /* 0x0005e20008121844 */
[----:B------:R-:W-:-:S03]  /*43a60*/  ISETP.NE.U32.AND P0, PT, RZ, UR8, PT ;  /* 0x00000008ff007c0c */ /* 0x000fc6000bf05070 */
[----:B-1----:R-:W3:Y:S04]  /*43a70*/  LDL.LU R109, [R1+0x1220] ;  /* 0x00122000016d7983 */ /* 0x002ee80000300800 */
[----:B------:R-:W3:Y:S01]  /*43a80*/  LDL.LU R8, [R1+0x1224] ;  /* 0x0012240001087983 */ /* 0x000ee20000300800 */
[----:B----4-:R-:W-:-:S05]  /*43a90*/  IADD3 R107, P1, R107, R4, RZ ;  /* 0x000000046b6b7210 */ /* 0x010fca0007f3e0ff */
[----:B------:R-:W-:Y:S01]  /*43aa0*/  IMAD.X R108, R108, 0x1, R3, P1 ;  /* 0x000000016c6c7824 */ /* 0x000fe200008e0603 */
[----:B------:R1:W-:Y:S01]  /*43ab0*/  STL [R1+0x1204], R107 ;  /* 0x0012046b01007387 */ /* 0x0003e20000100800 */
[----:B--2---:R-:W-:Y:S02]  /*43ac0*/  IMAD.MOV.U32 R112, RZ, RZ, R107 ;  /* 0x000000ffff707224 */ /* 0x004fe400078e006b */
[----:B------:R-:W-:Y:S01]  /*43ad0*/  IMAD.MOV.U32 R113, RZ, RZ, R108 ;  /* 0x000000ffff717224 */ /* 0x000fe200078e006c */
[----:B------:R-:W-:Y:S04]  /*43ae0*/  STL [R1+0x1200], R108 ;  /* 0x0012006c01007387 */ /* 0x000fe80000100800 */
        /* <DEDUP_REMOVED lines=8> */
[----:B--2---:R-:W-:-:S03]  /*43b70*/  IMAD.MOV.U32 R112, RZ, RZ, R7 ;  /* 0x000000ffff707224 */ /* 0x004fc600078e0007 */
[----:B-1----:R-:W2:Y:S04]  /*43b80*/  LDL.LU R107, [R1+0x122c] ;  /* 0x00122c00016b7983 */ /* 0x002ea80000300800 */
[----:B------:R1:W-:Y:S04]  /*43b90*/  STL [R1+0x1210], R111 ;  /* 0x0012106f01007387 */ /* 0x0003e80000100800 */
[----:B----4-:R-:W4:Y:S04]  /*43ba0*/  LDL.LU R7, [R1+0x13f4] ;  /* 0x0013f40001077983 */ /* 0x010f280000300800 */
[----:B------:R-:W4:Y:S01]  /*43bb0*/  LDL.LU R108, [R1+0x1228] ;  /* 0x00122800016c7983 */ /* 0x000f220000300800 */
[----:B------:R-:W-:-:S03]  /*43bc0*/  IMAD.MOV.U32 R113, RZ, RZ, R9 ;  /* 0x000000ffff717224 */ /* 0x000fc600078e0009 */
[----:B------:R-:W4:Y:S04]  /*43bd0*/  LDL.LU R9, [R1+0x13f0] ;  /* 0x0013f00001097983 */ /* 0x000f280000300800 */
[----:B------:R1:W-:Y:S02]  /*43be0*/  LDGSTS.E [R5+-0x5bffc], desc[UR4][R112.64], P0 ;  /* 0xa400400070057fae */ /* 0x0003e40008121844 */
[----:B-1----:R-:W-:Y:S02]  /*43bf0*/  IMAD.MOV.U32 R112, RZ, RZ, R6 ;  /* 0x000000ffff707224 */ /* 0x002fe400078e0006 */
[----:B------:R-:W4:Y:S01]  /*43c00*/  LDL.LU R6, [R1+0x13fc] ;  /* 0x0013fc0001067983 */ /* 0x000f220000300800 */
[----:B------:R-:W-:Y:S01]  /*43c10*/  IMAD.MOV.U32 R113, RZ, RZ, R111 ;  /* 0x000000ffff717224 */ /* 0x000fe200078e006f */
[----:B------:R-:W-:-:S04]  /*43c20*/  IADD3 R106, P0, R106, R4, RZ ;  /* 0x000000046a6a7210 */ /* 0x000fc80007f1e0ff */
[----:B------:R-:W-:Y:S01]  /*43c30*/  IADD3.X R110, R110, R3, RZ, P0, !PT ;  /* 0x000000036e6e7210 */ /* 0x000fe200007fe4ff */
[----:B------:R-:W-:Y:S04]  /*43c40*/  STL [R1+0x121c], R106 ;  /* 0x00121c6a01007387 */ /* 0x000fe80000100800 */
[----:B------:R1:W-:Y:S01]  /*43c50*/  STL [R1+0x1218], R110 ;  /* 0x0012186e01007387 */ /* 0x0003e20000100800 */
[----:B------:R-:W-:Y:S02]  /*43c60*/  IMAD.MOV.U32 R111, RZ, RZ, R110 ;  /* 0x000000ffff6f7224 */ /* 0x000fe400078e006e */
        /* <DEDUP_REMOVED lines=12> */
[----:B------:R-:W-:Y:S01]  /*43d30*/  UISETP.GT.AND UP1, UPT, UR9, 0x3c, UPT ;  /* 0x0000003c0900788c */ /* 0x000fe2000bf24270 */
[----:B---3--:R-:W-:-:S05]  /*43d40*/  IADD3 R8, P1, R8, R4, RZ ;  /* 0x0000000408087210 */ /* 0x008fca0007f3e0ff */
[----:B------:R-:W-:Y:S02]  /*43d50*/  IMAD.X R109, R109, 0x1, R3, P1 ;  /* 0x000000016d6d7824 */ /* 0x000fe400008e0603 */
[----:B-1----:R-:W-:Y:S02]  /*43d60*/  IMAD.MOV.U32 R110, RZ, RZ, R8 ;  /* 0x000000ffff6e7224 */ /* 0x002fe400078e0008 */
[----:B------:R-:W-:Y:S01]  /*43d70*/  IMAD.MOV.U32 R111, RZ, RZ, R109 ;  /* 0x000000ffff6f7224 */ /* 0x000fe200078e006d */
[----:B------:R-:W-:Y:S04]  /*43d80*/  STL [R1+0x1224], R8 ;  /* 0x0012240801007387 */ /* 0x000fe80000100800 */
        /* <DEDUP_REMOVED lines=8> */
[----:B--2---:R-:W-:-:S02]  /*43e10*/  IADD3 R107, P2, R107, R4, RZ ;  /* 0x000000046b6b7210 */ /* 0x004fc40007f5e0ff */
[----:B----4-:R-:W-:-:S03]  /*43e20*/  IADD3 R7, P3, R7, R4, RZ ;  /* 0x0000000407077210 */ /* 0x010fc60007f7e0ff */
[----:B------:R-:W-:Y:S02]  /*43e30*/  IMAD.X R108, R108, 0x1, R3, P2 ;  /* 0x000000016c6c7824 */ /* 0x000fe400010e0603 */
[----:B------:R-:W-:Y:S02]  /*43e40*/  IMAD.MOV.U32 R114, RZ, RZ, R107 ;  /* 0x000000ffff727224 */ /* 0x000fe400078e006b */
[----:B------:R-:W-:Y:S02]  /*43e50*/  IMAD.MOV.U32 R115, RZ, RZ, R108 ;  /* 0x000000ffff737224 */ /* 0x000fe400078e006c */
[----:B------:R-:W-:Y:S01]  /*43e60*/  IMAD.X R9, R9, 0x1, R3, P3 ;  /* 0x0000000109097824 */ /* 0x000fe200018e0603 */
[----:B------:R-:W-:Y:S04]  /*43e70*/  STL [R1+0x122c], R107 ;  /* 0x00122c6b01007387 */ /* 0x000fe80000100800 */
[----:B------:R-:W-:Y:S04]  /*43e80*/  STL [R1+0x1228], R108 ;  /* 0x0012286c01007387 */ /* 0x000fe80000100800 */
[----:B------:R-:W-:Y:S04]  /*43e90*/  STL [R1+0x13f4], R7 ;  /* 0x0013f40701007387 */ /* 0x000fe80000100800 */
[----:B------:R1:W-:Y:S04]  /*43ea0*/  LDGSTS.E [R5+-0x5bff4], desc[UR4][R114.64], P0 ;  /* 0xa400c00072057fae */ /* 0x0003e80008121844 */
[----:B------:R2:W-:Y:S01]  /*43eb0*/  STL [R1+0x13f0], R9 ;  /* 0x0013f00901007387 */ /* 0x0005e20000100800 */
[----:B------:R-:W-:Y:S01]  /*43ec0*/  USEL UR8, URZ, 0x4, !UP1 ;  /* 0x000000043f087887 */ /* 0x000fe2000c800000 */
[----:B-1----:R-:W-:Y:S01]  /*43ed0*/  IMAD.MOV.U32 R115, RZ, RZ, R9 ;  /* 0x000000ffff737224 */ /* 0x002fe200078e0009 */
[----:B------:R-:W-:Y:S01]  /*43ee0*/  MOV R114, R7 ;  /* 0x0000000700727202 */ /* 0x000fe20000000f00 */
[----:B--2---:R-:W2:Y:S04]  /*43ef0*/  LDL.LU R9, [R1+0x1418] ;  /* 0x0014180001097983 */ /* 0x004ea80000300800 */
[----:B------:R-:W4:Y:S01]  /*43f00*/  LDL.LU R7, [R1+0x141c] ;  /* 0x00141c0001077983 */ /* 0x000f220000300800 */
[----:B------:R-:W-:Y:S01]  /*43f10*/  USEL UR8, UR8, URZ, !UP0 ;  /* 0x0000003f08087287 */ /* 0x000fe2000c000000 */
[----:B------:R-:W-:-:S05]  /*43f20*/  IADD3 R6, P0, R6, R4, RZ ;  /* 0x0000000406067210 */ /* 0x000fca0007f1e0ff */
[----:B------:R-:W-:Y:S01]  /*43f30*/  ISETP.NE.U32.AND P1, PT, RZ, UR8, PT ;  /* 0x00000008ff007c0c */ /* 0x000fe2000bf25070 */
[----:B------:R-:W-:-:S12]  /*43f40*/  STL [R1+0x13fc], R6 ;  /* 0x0013fc0601007387 */ /* 0x000fd80000100800 */
[----:B------:R-:W-:Y:S01]  /*43f50*/  LDGSTS.E [R5+-0x58000], desc[UR4][R114.64], P1 ;  /* 0xa800000072057fae */ /* 0x000fe20008921844 */
[----:B------:R-:W-:-:S04]  /*43f60*/  IMAD.X R106, R106, 0x1, R3, P0 ;  /* 0x000000016a6a7824 */ /* 0x000fc800000e0603 */
[----:B------:R-:W-:Y:S01]  /*43f70*/  IMAD.MOV.U32 R107, RZ, RZ, R106 ;  /* 0x000000ffff6b7224 */ /* 0x000fe200078e006a */
[----:B------:R1:W-:Y:S04]  /*43f80*/  STL [R1+0x13f8], R106 ;  /* 0x0013f86a01007387 */ /* 0x0003e80000100800 */
[----:B------:R-:W2:Y:S01]  /*43f90*/  LDL.LU R108, [R1+0x1420] ;  /* 0x00142000016c7983 */ /* 0x000ea20000300800 */
[----:B-1----:R-:W-:-:S05]  /*43fa0*/  IMAD.MOV.U32 R106, RZ, RZ, R6 ;  /* 0x000000ffff6a7224 */ /* 0x002fca00078e0006 */
[----:B------:R-:W-:Y:S04]  /*43fb0*/  LDGSTS.E [R5+-0x54000], desc[UR4][R106.64], P1 ;  /* 0xac0000006a057fae */ /* 0x000fe80008921844 */
[----:B------:R-:W2:Y:S04]  /*43fc0*/  LDL.LU R107, [R1+0x1424] ;  /* 0x00142400016b7983 */ /* 0x000ea80000300800 */
[----:B------:R-:W2:Y:S04]  /*43fd0*/  LDL.LU R106, [R1+0x1428] ;  /* 0x00142800016a7983 */ /* 0x000ea80000300800 */
        /* <DEDUP_REMOVED lines=14> */
[----:B------:R-:W-:Y:S02]  /*440c0*/  IMAD.X R111, R111, 0x1, R3, P2 ;  /* 0x000000016f6f7824 */ /* 0x000fe400010e0603 */
[----:B------:R-:W-:Y:S01]  /*440d0*/  LDGSTS.E [R5+-0x57ffc], desc[UR4][R112.64], P0 ;  /* 0xa800400070057fae */ /* 0x000fe20008121844 */
[----:B------:R-:W-:-:S03]  /*440e0*/  IADD3 R8, P3, R8, R4, RZ ;  /* 0x0000000408087210 */ /* 0x000fc60007f7e0ff */
[----:B------:R1:W-:Y:S02]  /*440f0*/  STL [R1+0x140c], R110 ;  /* 0x00140c6e01007387 */ /* 0x0003e40000100800 */
[----:B------:R-:W-:Y:S02]  /*44100*/  IMAD.X R109, R109, 0x1, R3, P3 ;  /* 0x000000016d6d7824 */ /* 0x000fe400018e0603 */
[----:B------:R3:W-:Y:S04]  /*44110*/  STL [R1+0x1408], R111 ;  /* 0x0014086f01007387 */ /* 0x0007e80000100800 */
[----:B------:R1:W-:Y:S04]  /*44120*/  LDGSTS.E [R5+-0x53ffc], desc[UR4][R110.64], P0 ;  /* 0xac0040006e057fae */ /* 0x0003e80008121844 */
[----:B------:R3:W-:Y:S01]  /*44130*/  STL [R1+0x1414], R8 ;  /* 0x0014140801007387 */ /* 0x0007e20000100800 */
[----:B-1----:R-:W-:-:S02]  /*44140*/  IMAD.MOV.U32 R110, RZ, RZ, R8 ;  /* 0x000000ffff6e7224 */ /* 0x002fc400078e0008 */
[----:B---3--:R-:W-:Y:S01]  /*44150*/  IMAD.MOV.U32 R111, RZ, RZ, R109 ;  /* 0x000000ffff6f7224 */ /* 0x008fe200078e006d */
[----:B------:R-:W-:Y:S04]  /*44160*/  STL [R1+0x1410], R109 ;  /* 0x0014106d01007387 */ /* 0x000fe80000100800 */
[----:B------:R-:W-:Y:S04]  /*44170*/  LDGSTS.E [R5+-0x57ff8], desc[UR4][R110.64], P1 ;  /* 0xa80080006e057fae */ /* 0x000fe80008921844 */
[----:B------:R-:W3:Y:S04]  /*44180*/  LDL.LU R111, [R1+0x1430] ;  /* 0x00143000016f7983 */ /* 0x000ee80000300800 */
[----:B------:R-:W3:Y:S01]  /*44190*/  LDL.LU R8, [R1+0x1434] ;  /* 0x0014340001087983 */ /* 0x000ee20000300800 */
[----:B----4-:R-:W-:-:S04]  /*441a0*/  IADD3 R7, P0, R7, R4, RZ ;  /* 0x0000000407077210 */ /* 0x010fc80007f1e0ff */
[----:B--2---:R-:W-:Y:S01]  /*441b0*/  IADD3.X R9, R9, R3, RZ, P0, !PT ;  /* 0x0000000309097210 */ /* 0x004fe200007fe4ff */
[----:B------:R1:W-:Y:S01]  /*441c0*/  STL [R1+0x141c], R7 ;  /* 0x00141c0701007387 */ /* 0x0003e20000100800 */
[----:B------:R-:W-:-:S03]  /*441d0*/  IMAD.MOV.U32 R112, RZ, RZ, R7 ;  /* 0x000000ffff707224 */ /* 0x000fc600078e0007 */
[----:B------:R-:W-:Y:S01]  /*441e0*/  STL [R1+0x1418], R9 ;  /* 0x0014180901007387 */ /* 0x000fe20000100800 */
[----:B------:R-:W-:-:S03]  /*441f0*/  IMAD.MOV.U32 R113, RZ, RZ, R9 ;  /* 0x000000ffff717224 */ /* 0x000fc600078e0009 */
[----:B------:R-:W2:Y:S04]  /*44200*/  LDL.LU R110, [R1+0x1450] ;  /* 0x00145000016e7983 */ /* 0x000ea80000300800 */
[----:B-1----:R-:W4:Y:S01]  /*44210*/  LDL.LU R7, [R1+0x1454] ;  /* 0x0014540001077983 */ /* 0x002f220000300800 */
[----:B------:R-:W-:-:S03]  /*44220*/  UISETP.GT.AND UP1, UPT, UR9, 0x3f, UPT ;  /* 0x0000003f0900788c */ /* 0x000fc6000bf24270 */
[----:B------:R-:W-:Y:S01]  /*44230*/  LDGSTS.E [R5+-0x53ff8], desc[UR4][R112.64], P1 ;  /* 0xac00800070057fae */ /* 0x000fe20008921844 */
[----:B------:R-:W-:-:S03]  /*44240*/  USEL UR8, URZ, 0x4, !UP1 ;  /* 0x000000043f087887 */ /* 0x000fc6000c800000 */
[----:B------:R-:W2:Y:S04]  /*44250*/  LDL.LU R113, [R1+0x1470] ;  /* 0x0014700001717983 */ /* 0x000ea80000300800 */
[----:B------:R-:W2:Y:S01]  /*44260*/  LDL.LU R109, [R1+0x1474] ;  /* 0x00147400016d7983 */ /* 0x000ea20000300800 */
[----:B------:R-:W-:-:S06]  /*44270*/  USEL UR8, UR8, URZ, !UP0 ;  /* 0x0000003f08087287 */ /* 0x000fcc000c000000 */
[----:B------:R-:W-:Y:S02]  /*44280*/  ISETP.NE.U32.AND P0, PT, RZ, UR8, PT ;  /* 0x00000008ff007c0c */ /* 0x000fe4000bf05070 */
[----:B------:R-:W-:-:S05]  /*44290*/  IADD3 R107, P1, R107, R4, RZ ;  /* 0x000000046b6b7210 */ /* 0x000fca0007f3e0ff */
[----:B------:R-:W-:Y:S01]  /*442a0*/  IMAD.X R108, R108, 0x1, R3, P1 ;  /* 0x000000016c6c7824 */ /* 0x000fe200008e0603 */
[----:B------:R-:W-:Y:S01]  /*442b0*/  IADD3 R6, P2, R6, R4, RZ ;  /* 0x0000000406067210 */ /* 0x000fe20007f5e0ff */
[----:B------:R1:W-:Y:S01]  /*442c0*/  STL [R1+0x1424], R107 ;  /* 0x0014246b01007387 */ /* 0x0003e20000100800 */
[----:B------:R-:W-:-:S03]  /*442d0*/  IMAD.MOV.U32 R114, RZ, RZ, R107 ;  /* 0x000000ffff727224 */ /* 0x000fc600078e006b */
[----:B------:R-:W-:Y:S01]  /*442e0*/  IMAD.X R106, R106, 0x1, R3, P2 ;  /* 0x000000016a6a7824 */ /* 0x000fe200010e0603 */
[----:B------:R-:W-:Y:S01]  /*442f0*/  STL [R1+0x1420], R108 ;  /* 0x0014206c01007387 */ /* 0x000fe20000100800 */
[----:B------:R-:W-:-:S03]  /*44300*/  IMAD.MOV.U32 R115, RZ, RZ, R108 ;  /* 0x000000ffff737224 */ /* 0x000fc600078e006c */
[----:B------:R-:W-:Y:S04]  /*44310*/  STL [R1+0x142c], R6 ;  /* 0x00142c0601007387 */ /* 0x000fe80000100800 */
[----:B------:R1:W-:Y:S04]  /*44320*/  STL [R1+0x1428], R106 ;  /* 0x0014286a01007387 */ /* 0x0003e80000100800 */
[----:B-1----:R-:W2:Y:S04]  /*44330*/  LDL.LU R107, [R1+0x1494] ;  /* 0x00149400016b7983 */ /* 0x002ea80000300800 */
[----:B------:R1:W-:Y:S02]  /*44340*/  LDGSTS.E [R5+-0x57ff4], desc[UR4][R114.64], P0 ;  /* 0xa800c00072057fae */ /* 0x0003e40008121844 */
[----:B-1----:R-:W-:-:S02]  /*44350*/  IMAD.MOV.U32 R115, RZ, RZ, R106 ;  /* 0x000000ffff737224 */ /* 0x002fc400078e006a */
[----:B------:R-:W2:Y:S04]  /*44360*/  LDL.LU R106, [R1+0x14b4] ;  /* 0x0014b400016a7983 */ /* 0x000ea80000300800 */
[----:B------:R-:W2:Y:S01]  /*44370*/  LDL.LU R108, [R1+0x1490] ;  /* 0x00149000016c7983 */ /* 0x000ea20000300800 */
[----:B------:R-:W1:Y:S01]  /*44380*/  S2R R9, SR_TID.X ;  /* 0x0000000000097919 */ /* 0x000e620000002100 */
[----:B------:R-:W-:Y:S01]  /*44390*/  IMAD.MOV.U32 R114, RZ, RZ, R6 ;  /* 0x000000ffff727224 */ /* 0x000fe200078e0006 */
[----:B------:R-:W-:Y:S01]  /*443a0*/  PLOP3.LUT P1, PT, PT, PT, UP0, 0x80, 0x0 ;  /* 0x000000000000781c */ /* 0x000fe20003f2f008 */
[----:B------:R-:W-:Y:S01]  /*443b0*/  ULEA UR8, UR6, UR61, 0x11 ;  /* 0x0000003d06087291 */ /* 0x000fe2000f8e883f */
[----:B------:R-:W2:Y:S04]  /*443c0*/  LDL.LU R112, [R1+0x14b0] ;  /* 0x0014b00001707983 */ /* 0x000ea80000300800 */
[----:B------:R1:W-:Y:S04]  /*443d0*/  LDGSTS.E [R5+-0x53ff4], desc[UR4][R114.64], P0 ;  /* 0xac00c00072057fae */ /* 0x0003e80008121844 */
[----:B------:R-:W0:Y:S01]  /*443e0*/  LDGDEPBAR ;  /* 0x00000000000079af */ /* 0x000e220000000000 */
[----:B-1----:R-:W-:-:S03]  /*443f0*/  LOP3.LUT R6, R9, 0x3f, RZ, 0xc0, !PT ;  /* 0x0000003f09067812 */ /* 0x002fc600078ec0ff */
[----:B------:R-:W2:Y:S01]  /*44400*/  LDL.LU R9, [R1+0x14d0] ;  /* 0x0014d00001097983 */ /* 0x000ea20000300800 */
[----:B------:R-:W-:-:S04]  /*44410*/  ISETP.GE.AND P0, PT, R6, UR9, PT ;  /* 0x0000000906007c0c */ /* 0x000fc8000bf06270 */
[----:B------:R-:W-:-:S04]  /*44420*/  SEL R5, RZ, 0x4, P0 ;  /* 0x00000004ff057807 */ /* 0x000fc80000000000 */
[----:B------:R-:W-:-:S04]  /*44430*/  SEL R5, R5, RZ, !P1 ;  /* 0x000000ff05057207 */ /* 0x000fc80004800000 */
[----:B------:R-:W-:Y:S02]  /*44440*/  ISETP.NE.U32.AND P0, PT, R5, RZ, PT ;  /* 0x000000ff0500720c */ /* 0x000fe40003f05070 */
[----:B------:R-:W-:Y:S02]  /*44450*/  IADD3 R6, R252, UR8, RZ ;  /* 0x00000008fc067c10 */ /* 0x000fe4000fffe0ff */
[----:B---3--:R-:W-:-:S05]  /*44460*/  IADD3 R8, P1, R8, R2, RZ ;  /* 0x0000000208087210 */ /* 0x008fca0007f3e0ff */
[----:B------:R-:W-:Y:S01]  /*44470*/  IMAD.X R111, R111, 0x1, R0, P1 ;  /* 0x000000016f6f7824 */ /* 0x000fe200008e0600 */
[----:B------:R1:W-:Y:S01]  /*44480*/  STL [R1+0x1434], R8 ;  /* 0x0014340801007387 */ /* 0x0003e20000100800 */
[----:B------:R-:W-:Y:S02]  /*44490*/  IMAD.MOV.U32 R114, RZ, RZ, R8 ;  /* 0x000000ffff727224 */ /* 0x000fe400078e0008 */
[----:B------:R-:W-:Y:S01]  /*444a0*/  IMAD.MOV.U32 R115, RZ, RZ, R111 ;  /* 0x000000ffff737224 */ /* 0x000fe200078e006f */
[----:B------:R3:W-:Y:S04]  /*444b0*/  STL [R1+0x1430], R111 ;  /* 0x0014306f01007387 */ /* 0x0007e80000100800 */
[----:B------:R2:W-:Y:S04]  /*444c0*/  LDGSTS.E [R6], desc[UR4][R114.64], P0 ;  /* 0x0000000072067fae */ /* 0x0005e80008121844 */
[----:B-1----:R-:W2:Y:S04]  /*444d0*/  LDL.LU R8, [R1+0x14d4] ;  /* 0x0014d40001087983 */ /* 0x002ea80000300800 */
[----:B---3--:R-:W3:Y:S01]  /*444e0*/  LDL.LU R111, [R1+0x14f0] ;  /* 0x0014f000016f7983 */ /* 0x008ee20000300800 */
[----:B----4-:R-:W-:-:S05]  /*444f0*/  IADD3 R7, P1, R7, R2, RZ ;  /* 0x0000000207077210 */ /* 0x010fca0007f3e0ff */
[----:B--2---:R-:W-:Y:S01]  /*44500*/  IMAD.X R110, R110, 0x1, R0, P1 ;  /* 0x000000016e6e7824 */ /* 0x004fe200008e0600 */
[----:B------:R1:W-:Y:S01]  /*44510*/  STL [R1+0x1454], R7 ;  /* 0x0014540701007387 */ /* 0x0003e20000100800 */
[----:B------:R-:W-:-:S03]  /*44520*/  IMAD.MOV.U32 R114, RZ, RZ, R7 ;  /* 0x000000ffff727224 */ /* 0x000fc600078e0007 */
[----:B------:R2:W-:Y:S01]  /*44530*/  STL [R1+0x1450], R110 ;  /* 0x0014506e01007387 */ /* 0x0005e20000100800 */
[----:B------:R-:W-:-:S05]  /*44540*/  IADD3 R109, P2, R109, R2, RZ ;  /* 0x000000026d6d7210 */ /* 0x000fca0007f5e0ff */
[----:B------:R4:W-:Y:S04]  /*44550*/  STL [R1+0x1474], R109 ;  /* 0x0014746d01007387 */ /* 0x0009e80000100800 */
[----:B-1----:R-:W3:Y:S01]  /*44560*/  LDL.LU R7, [R1+0x14f4] ;  /* 0x0014f40001077983 */ /* 0x002ee20000300800 */
[----:B------:R-:W-:Y:S02]  /*44570*/  IMAD.MOV.U32 R115, RZ, RZ, R110 ;  /* 0x000000ffff737224 */ /* 0x000fe400078e006e */
[----:B------:R-:W-:-:S03]  /*44580*/  IMAD.X R113, R113, 0x1, R0, P2 ;  /* 0x0000000171717824 */ /* 0x000fc600010e0600 */
[----:B------:R1:W-:Y:S04]  /*44590*/  LDGSTS.E [R6+0x400], desc[UR4][R114.64], P0 ;  /* 0x0040000072067fae */ /* 0x0003e80008121844 */
[----:B------:R-:W-:Y:S04]  /*445a0*/  STL [R1+0x1470], R113 ;  /* 0x0014707101007387 */ /* 0x000fe80000100800 */
[----:B--2---:R-:W2:Y:S01]  /*445b0*/  LDL.LU R110, [R1+0x1510] ;  /* 0x00151000016e7983 */ /* 0x004ea20000300800 */
[----:B-1----:R-:W-:-:S03]  /*445c0*/  IMAD.MOV.U32 R114, RZ, RZ, R109 ;  /* 0x000000ffff727224 */ /* 0x002fc600078e006d */
[----:B------:R-:W2:Y:S01]  /*445d0*/  LDL.LU R5, [R1+0x1514] ;  /* 0x0015140001057983 */ /* 0x000ea20000300800 */
[----:B------:R-:W-:-:S03]  /*445e0*/  IMAD.MOV.U32 R115, RZ, RZ, R113 ;  /* 0x000000ffff737224 */ /* 0x000fc600078e0071 */
[----:B----4-:R-:W4:Y:S04]  /*445f0*/  LDL.LU R109, [R1+0x1530] ;  /* 0x00153000016d7983 */ /* 0x010f280000300800 */
[----:B------:R1:W-:Y:S01]  /*44600*/  LDGSTS.E [R6+0x800], desc[UR4][R114.64], P0 ;  /* 0x0080000072067fae */ /* 0x0003e20008121844 */
[----:B------:R-:W-:-:S05]  /*44610*/  IADD3 R107, P1, R107, R2, RZ ;  /* 0x000000026b6b7210 */ /* 0x000fca0007f3e0ff */
[----:B------:R1:W-:Y:S02]  /*44620*/  STL [R1+0x1494], R107 ;  /* 0x0014946b01007387 */ /* 0x0003e40000100800 */
[----:B-1----:R-:W-:Y:S01]  /*44630*/  IMAD.MOV.U32 R114, RZ, RZ, R107 ;  /* 0x000000ffff727224 */ /* 0x002fe200078e006b */
[----:B------:R-:W-:Y:S01]  /*44640*/  IADD3 R106, P2, R106, R2, RZ ;  /* 0x000000026a6a7210 */ /* 0x000fe20007f5e0ff */
[----:B------:R-:W-:-:S05]  /*44650*/  IMAD.X R108, R108, 0x1, R0, P1 ;  /* 0x000000016c6c7824 */ /* 0x000fca00008e0600 */
[----:B------:R1:W-:Y:S04]  /*44660*/  STL [R1+0x1490], R108 ;  /* 0x0014906c01007387 */ /* 0x0003e80000100800 */
[----:B------:R-:W-:Y:S04]  /*44670*/  STL [R1+0x14b4], R106 ;  /* 0x0014b46a01007387 */ /* 0x000fe80000100800 */
[----:B------:R-:W4:Y:S01]  /*44680*/  LDL.LU R107, [R1+0x1534] ;  /* 0x00153400016b7983 */ /* 0x000f220000300800 */
[----:B------:R-:W-:Y:S01]  /*44690*/  IADD3.X R112, R112, R0, RZ, P2, !PT ;  /* 0x0000000070707210 */ /* 0x000fe200017fe4ff */
[----:B------:R-:W-:-:S04]  /*446a0*/  IMAD.MOV.U32 R115, RZ, RZ, R108 ;  /* 0x000000ffff737224 */ /* 0x000fc800078e006c */
[----:B------:R1:W-:Y:S01]  /*446b0*/  STL [R1+0x14b0], R112 ;  /* 0x0014b07001007387 */ /* 0x0003e20000100800 */
[----:B------:R-:W-:-:S03]  /*446c0*/  IMAD.MOV.U32 R113, RZ, RZ, R112 ;  /* 0x000000ffff717224 */ /* 0x000fc600078e0070 */
[----:B-1----:R-:W4:Y:S04]  /*446d0*/  LDL.LU R108, [R1+0x1550] ;  /* 0x00155000016c7983 */ /* 0x002f280000300800 */
[----:B------:R-:W-:Y:S01]  /*446e0*/  LDGSTS.E [R6+0xc00], desc[UR4][R114.64], P0 ;  /* 0x00c0000072067fae */ /* 0x000fe20008121844 */
[----:B------:R-:W-:-:S03]  /*446f0*/  IMAD.MOV.U32 R112, RZ, RZ, R106 ;  /* 0x000000ffff707224 */ /* 0x000fc600078e006a */
[----:B------:R-:W4:Y:S04]  /*44700*/  LDL.LU R106, [R1+0x1554] ;  /* 0x00155400016a7983 */ /* 0x000f280000300800 */
[----:B------:R1:W-:Y:S01]  /*44710*/  LDGSTS.E [R6+0x1000], desc[UR4][R112.64], P0 ;  /* 0x0100000070067fae */ /* 0x0003e20008121844 */
[----:B------:R-:W-:-:S05]  /*44720*/  IADD3 R8, P1, R8, R2, RZ ;  /* 0x0000000208087210 */ /* 0x000fca0007f3e0ff */
[----:B------:R-:W-:Y:S01]  /*44730*/  IMAD.X R9, R9, 0x1, R0, P1 ;  /* 0x0000000109097824 */ /* 0x000fe200008e0600 */
[----:B------:R-:W-:Y:S01]  /*44740*/  STL [R1+0x14d4], R8 ;  /* 0x0014d40801007387 */ /* 0x000fe20000100800 */
[----:B-1----:R-:W-:Y:S02]  /*44750*/  IMAD.MOV.U32 R112, RZ, RZ, R8 ;  /* 0x000000ffff707224 */ /* 0x002fe400078e0008 */
[----:B------:R-:W-:Y:S01]  /*44760*/  IMAD.MOV.U32 R113, RZ, RZ, R9 ;  /* 0x000000ffff717224 */ /* 0x000fe200078e0009 */
[----:B------:R1:W-:Y:S04]  /*44770*/  STL [R1+0x14d0], R9 ;  /* 0x0014d00901007387 */ /* 0x0003e80000100800 */
[----:B------:R2:W-:Y:S01]  /*44780*/  LDGSTS.E [R6+0x1400], desc[UR4][R112.64], P0 ;  /* 0x0140000070067fae */ /* 0x0005e20008121844 */
[----:B---3--:R-:W-:-:S05]  /*44790*/  IADD3 R7, P2, R7, R2, RZ ;  /* 0x0000000207077210 */ /* 0x008fca0007f5e0ff */
[----:B------:R-:W-:Y:S01]  /*447a0*/  IMAD.X R111, R111, 0x1, R0, P2 ;  /* 0x000000016f6f7824 */ /* 0x000fe200010e0600 */
[----:B------:R-:W-:Y:S04]  /*447b0*/  STL [R1+0x14f4], R7 ;  /* 0x0014f40701007387 */ /* 0x000fe80000100800 */
[----:B-1----:R-:W3:Y:S04]  /*447c0*/  LDL.LU R9, [R1+0x1570] ;  /* 0x0015700001097983 */ /* 0x002ee80000300800 */
[----:B------:R1:W-:Y:S04]  /*447d0*/  STL [R1+0x14f0], R111 ;  /* 0x0014f06f01007387 */ /* 0x0003e80000100800 */
[----:B------:R-:W3:Y:S01]  /*447e0*/  LDL.LU R8, [R1+0x1574] ;  /* 0x0015740001087983 */ /* 0x000ee20000300800 */
[----:B--2---:R-:W-:Y:S01]  /*447f0*/  IADD3 R5, P1, R5, R2, RZ ;  /* 0x0000000205057210 */ /* 0x004fe20007f3e0ff */
[----:B------:R-:W-:Y:S01]  /*44800*/  IMAD.MOV.U32 R112, RZ, RZ, R7 ;  /* 0x000000ffff707224 */ /* 0x000fe200078e0007 */
[----:B------:R-:W-:-:S03]  /*44810*/  MOV R113, R111 ;  /* 0x0000006f00717202 */ /* 0x000fc60000000f00 */
[----:B------:R-:W-:Y:S01]  /*44820*/  IMAD.X R110, R110, 0x1, R0, P1 ;  /* 0x000000016e6e7824 */ /* 0x000fe200008e0600 */
[----:B-1----:R-:W2:Y:S04]  /*44830*/  LDL.LU R111, [R1+0x1590] ;  /* 0x00159000016f7983 */ /* 0x002ea80000300800 */
[----:B------:R-:W2:Y:S04]  /*44840*/  LDL.LU R7, [R1+0x1594] ;  /* 0x0015940001077983 */ /* 0x000ea80000300800 */
[----:B------:R-:W-:Y:S04]  /*44850*/  STL [R1+0x1514], R5 ;  /* 0x0015140501007387 */ /* 0x000fe80000100800 */
[----:B------:R1:W-:Y:S04]  /*44860*/  LDGSTS.E [R6+0x1800], desc[UR4][R112.64], P0 ;  /* 0x0180000070067fae */ /* 0x0003e80008121844 */
[----:B------:R4:W-:Y:S01]  /*44870*/  STL [R1+0x1510], R110 ;  /* 0x0015106e01007387 */ /* 0x0009e20000100800 */
[----:B-1----:R-:W-:-:S02]  /*44880*/  IMAD.MOV.U32 R113, RZ, RZ, R110 ;  /* 0x000000ffff717224 */ /* 0x002fc400078e006e */
[----:B------:R-:W-:-:S05]  /*44890*/  IMAD.MOV.U32 R112, RZ, RZ, R5 ;  /* 0x000000ffff707224 */ /* 0x000fca00078e0005 */
[----:B------:R1:W-:Y:S01]  /*448a0*/  LDGSTS.E [R6+0x1c00], desc[UR4][R112.64], P0 ;  /* 0x01c0000070067fae */ /* 0x0003e20008121844 */
[----:B----4-:R-:W-:-:S05]  /*448b0*/  IADD3 R107, P2, R107, R2, RZ ;  /* 0x000000026b6b7210 */ /* 0x010fca0007f5e0ff */
[----:B------:R-:W-:Y:S01]  /*448c0*/  IMAD.X R109, R109, 0x1, R0, P2 ;  /* 0x000000016d6d7824 */ /* 0x000fe200010e0600 */
[----:B------:R-:W-:Y:S04]  /*448d0*/  STL [R1+0x1534], R107 ;  /* 0x0015346b01007387 */ /* 0x000fe80000100800 */
[----:B------:R-:W4:Y:S04]  /*448e0*/  LDL.LU R110, [R1+0x15b0] ;  /* 0x0015b000016e7983 */ /* 0x000f280000300800 */
[----:B------:R1:W-:Y:S04]  /*448f0*/  STL [R1+0x1530], R109 ;  /* 0x0015306d01007387 */ /* 0x0003e80000100800 */
[----:B------:R-:W4:Y:S01]  /*44900*/  LDL.LU R5, [R1+0x15b4] ;  /* 0x0015b40001057983 */ /* 0x000f220000300800 */
[----:B------:R-:W-:Y:S01]  /*44910*/  IADD3 R106, P1, R106, R2, RZ ;  /* 0x000000026a6a7210 */ /* 0x000fe20007f3e0ff */
[----:B-1----:R-:W-:-:S02]  /*44920*/  IMAD.MOV.U32 R112, RZ, RZ, R107 ;  /* 0x000000ffff707224 */ /* 0x002fc400078e006b */
[----:B------:R-:W-:Y:S02]  /*44930*/  IMAD.MOV.U32 R113, RZ, RZ, R109 ;  /* 0x000000ffff717224 */ /* 0x000fe400078e006d */
[----:B------:R-:W-:Y:S01]  /*44940*/  IMAD.X R108, R108, 0x1, R0, P1 ;  /* 0x000000016c6c7824 */ /* 0x000fe200008e0600 */
[----:B------:R-:W4:Y:S04]  /*44950*/  LDL.LU R109, [R1+0x15d0] ;  /* 0x0015d000016d7983 */ /* 0x000f280000300800 */
[----:B------:R-:W4:Y:S04]  /*44960*/  LDL.LU R107, [R1+0x15d4] ;  /* 0x0015d400016b7983 */ /* 0x000f280000300800 */
[----:B------:R1:W-:Y:S01]  /*44970*/  STL [R1+0x1554], R106 ;  /* 0x0015546a01007387 */ /* 0x0003e20000100800 */
[----:B------:R-:W-:-:S03]  /*44980*/  IMAD.MOV.U32 R114, RZ, RZ, R106 ;  /* 0x000000ffff727224 */ /* 0x000fc600078e006a */
[----:B------:R2:W-:Y:S04]  /*44990*/  STL [R1+0x1550], R108 ;  /* 0x0015506c01007387 */ /* 0x0005e80000100800 */
[----:B------:R-:W-:Y:S01]  /*449a0*/  LDGSTS.E [R6+0x2000], desc[UR4][R112.64], P0 ;  /* 0x0200000070067fae */ /* 0x000fe20008121844 */
[----:B------:R-:W-:-:S05]  /*449b0*/  MOV R115, R108 ;  /* 0x0000006c00737202 */ /* 0x000fca0000000f00 */
[----:B------:R2:W-:Y:S01]  /*449c0*/  LDGSTS.E [R6+0x2400], desc[UR4][R114.64], P0 ;  /* 0x0240000072067fae */ /* 0x0005e20008121844 */
[----:B---3--:R-:W-:-:S05]  /*449d0*/  IADD3 R8, P2, R8, R2, RZ ;  /* 0x0000000208087210 */ /* 0x008fca0007f5e0ff */
[----:B------:R-:W-:Y:S01]  /*449e0*/  IMAD.X R9, R9, 0x1, R0, P2 ;  /* 0x0000000109097824 */ /* 0x000fe200010e0600 */
[----:B------:R-:W-:Y:S04]  /*449f0*/  STL [R1+0x1574], R8 ;  /* 0x0015740801007387 */ /* 0x000fe80000100800 */
[----:B------:R-:W3:Y:S04]  /*44a00*/  LDL.LU R112, [R1+0x15f0] ;  /* 0x0015f00001707983 */ /* 0x000ee80000300800 */
[----:B------:R2:W-:Y:S04]  /*44a10*/  STL [R1+0x1570], R9 ;  /* 0x0015700901007387 */ /* 0x0005e80000100800 */
[----:B-1----:R-:W3:Y:S01]  /*44a20*/  LDL.LU R106, [R1+0x15f4] ;  /* 0x0015f400016a7983 */ /* 0x002ee20000300800 */
[----:B--2---:R-:W-:Y:S01]  /*44a30*/  IADD3 R7, P1, R7, R2, RZ ;  /* 0x0000000207077210 */ /* 0x004fe20007f3e0ff */
[----:B------:R-:W-:-:S02]  /*44a40*/  IMAD.MOV.U32 R114, RZ, RZ, R8 ;  /* 0x000000ffff727224 */ /* 0x000fc400078e0008 */
[----:B------:R-:W-:Y:S01]  /*44a50*/  IMAD.MOV.U32 R115, RZ, RZ, R9 ;  /* 0x000000ffff737224 */ /* 0x000fe200078e0009 */
[----:B------:R-:W2:Y:S01]  /*44a60*/  LDL.LU R108, [R1+0x1610] ;  /* 0x00161000016c7983 */ /* 0x000ea20000300800 */
[----:B------:R-:W-:-:S03]  /*44a70*/  IMAD.X R111, R111, 0x1, R0, P1 ;  /* 0x000000016f6f7824 */ /* 0x000fc600008e0600 */
[----:B------:R-:W2:Y:S04]  /*44a80*/  LDL.LU R9, [R1+0x1614] ;  /* 0x0016140001097983 */ /* 0x000ea80000300800 */
[----:B------:R-:W2:Y:S04]  /*44a90*/  LDL.LU R8, [R1+0x1630] ;  /* 0x0016300001087983 */ /* 0x000ea80000300800 */
[----:B------:R1:W-:Y:S04]  /*44aa0*/  STL [R1+0x1594], R7 ;  /* 0x0015940701007387 */ /* 0x0003e80000100800 */
[----:B------:R1:W-:Y:S04]  /*44ab0*/  LDGSTS.E [R6+0x2800], desc[UR4][R114.64], P0 ;  /* 0x0280000072067fae */ /* 0x0003e80008121844 */
[----:B------:R4:W-:Y:S01]  /*44ac0*/  STL [R1+0x1590], R111 ;  /* 0x0015906f01007387 */ /* 0x0009e20000100800 */
[----:B-1----:R-:W-:Y:S01]  /*44ad0*/  IMAD.MOV.U32 R114, RZ, RZ, R7 ;  /* 0x000000ffff727224 */ /* 0x002fe200078e0007 */
[----:B----4-:R-:W-:-:S05]  /*44ae0*/  IADD3 R5, P2, R5, R2, RZ ;  /* 0x0000000205057210 */ /* 0x010fca0007f5e0ff */
[----:B------:R1:W-:Y:S04]  /*44af0*/  STL [R1+0x15b4], R5 ;  /* 0x0015b40501007387 */ /* 0x0003e80000100800 */
[----:B------:R-:W4:Y:S01]  /*44b00*/  LDL.LU R7, [R1+0x1634] ;  /* 0x0016340001077983 */ /* 0x000f220000300800 */
[----:B------:R-:W-:Y:S01]  /*44b10*/  IMAD.MOV.U32 R115, RZ, RZ, R111 ;  /* 0x000000ffff737224 */ /* 0x000fe200078e006f */
[----:B------:R-:W-:Y:S01]  /*44b20*/  IADD3 R107, P1, R107, R2, RZ ;  /* 0x000000026b6b7210 */ /* 0x000fe20007f3e0ff */
[----:B------:R-:W-:-:S03]  /*44b30*/  IMAD.X R110, R110, 0x1, R0, P2 ;  /* 0x000000016e6e7824 */ /* 0x000fc600010e0600 */
[----:B------:R1:W-:Y:S01]  /*44b40*/  LDGSTS.E [R6+0x2c00], desc[UR4][R114.64], P0 ;  /* 0x02c0000072067fae */ /* 0x0003e20008121844 */
[----:B------:R-:W-:-:S03]  /*44b50*/  IMAD.X R109, R109, 0x1, R0, P1 ;  /* 0x000000016d6d7824 */ /* 0x000fc600008e0600 */
[----:B------:R1:W-:Y:S04]  /*44b60*/  STL [R1+0x15b0], R110 ;  /* 0x0015b06e01007387 */ /* 0x0003e80000100800 */
[----:B------:R-:W4:Y:S01]  /*44b70*/  LDL.LU R111, [R1+0x1650] ;  /* 0x00165000016f7983 */ /* 0x000f220000300800 */
[----:B-1----:R-:W-:Y:S02]  /*44b80*/  IMAD.MOV.U32 R114, RZ, RZ, R5 ;  /* 0x000000ffff727224 */ /* 0x002fe400078e0005 */
[----:B------:R-:W-:Y:S01]  /*44b90*/  IMAD.MOV.U32 R115, RZ, RZ, R110 ;  /* 0x000000ffff737224 */ /* 0x000fe200078e006e */
[----:B------:R-:W4:Y:S04]  /*44ba0*/  LDL.LU R5, [R1+0x1654] ;  /* 0x0016540001057983 */ /* 0x000f280000300800 */
[----:B------:R-:W4:Y:S04]  /*44bb0*/  LDL.LU R110, [R1+0x1670] ;  /* 0x00167000016e7983 */ /* 0x000f280000300800 */
[----:B------:R1:W-:Y:S04]  /*44bc0*/  STL [R1+0x15d4], R107 ;  /* 0x0015d46b01007387 */ /* 0x0003e80000100800 */
[----:B------:R1:W-:Y:S04]  /*44bd0*/  LDGSTS.E [R6+0x3000], desc[UR4][R114.64], P0 ;  /* 0x0300000072067fae */ /* 0x0003e80008121844 */
[----:B------:R2:W-:Y:S01]  /*44be0*/  STL [R1+0x15d0], R109 ;  /* 0x0015d06d01007387 */ /* 0x0005e20000100800 */
[----:B-1----:R-:W-:-:S02]  /*44bf0*/  IMAD.MOV.U32 R114, RZ, RZ, R107 ;  /* 0x000000ffff727224 */ /* 0x002fc400078e006b */
[----:B------:R-:W-:-:S05]  /*44c00*/  IMAD.MOV.U32 R115, RZ, RZ, R109 ;  /* 0x000000ffff737224 */ /* 0x000fca00078e006d */
[----:B------:R-:W-:Y:S01]  /*44c10*/  LDGSTS.E [R6+0x3400], desc[UR4][R114.64], P0 ;  /* 0x0340000072067fae */ /* 0x000fe20008121844 */
[----:B---3--:R-:W-:-:S05]  /*44c20*/  IADD3 R106, P2, R106, R2, RZ ;  /* 0x000000026a6a7210 */ /* 0x008fca0007f5e0ff */
[----:B------:R-:W-:Y:S04]  /*44c30*/  STL [R1+0x15f4], R106 ;  /* 0x0015f46a01007387 */ /* 0x000fe80000100800 */
[----:B------:R-:W3:Y:S01]  /*44c40*/  LDL.LU R107, [R1+0x1674] ;  /* 0x00167400016b7983 */ /* 0x000ee20000300800 */
[----:B------:R-:W-:Y:S02]  /*44c50*/  IADD3.X R112, R112, R0, RZ, P2, !PT ;  /* 0x0000000070707210 */ /* 0x000fe400017fe4ff */
[----:B--2---:R-:W-:-:S03]  /*44c60*/  IADD3 R9, P1, R9, R2, RZ ;  /* 0x0000000209097210 */ /* 0x004fc60007f3e0ff */
[----:B------:R1:W-:Y:S01]  /*44c70*/  STL [R1+0x15f0], R112 ;  /* 0x0015f07001007387 */ /* 0x0003e20000100800 */
[----:B------:R-:W-:Y:S02]  /*44c80*/  IMAD.MOV.U32 R113, RZ, RZ, R112 ;  /* 0x000000ffff717224 */ /* 0x000fe400078e0070 */
[----:B------:R-:W-:Y:S01]  /*44c90*/  IMAD.X R108, R108, 0x1, R0, P1 ;  /* 0x000000016c6c7824 */ /* 0x000fe200008e0600 */
[----:B------:R-:W2:Y:S01]  /*44ca0*/  LDL.LU R109, [R1+0x1690] ;  /* 0x00169000016d7983 */ /* 0x000ea20000300800 */
[----:B-1----:R-:W-:-:S03]  /*44cb0*/  IMAD.MOV.U32 R112, RZ, RZ, R106 ;  /* 0x000000ffff707224 */ /* 0x002fc600078e006a */
        /* <DEDUP_REMOVED lines=14> */
[----:B-1----:R-:W-:Y:S01]  /*44da0*/  IMAD.MOV.U32 R112, RZ, RZ, R7 ;  /* 0x000000ffff707224 */ /* 0x002fe200078e0007 */
[----:B------:R-:W-:-:S02]  /*44db0*/  MOV R113, R8 ;  /* 0x0000000800717202 */ /* 0x000fc40000000f00 */
[----:B------:R-:W4:Y:S01]  /*44dc0*/  LDL.LU R8, [R1+0x16d0] ;  /* 0x0016d00001087983 */ /* 0x000f220000300800 */
[----:B------:R-:W-:-:S03]  /*44dd0*/  IMAD.X R111, R111, 0x1, R0, P1 ;  /* 0x000000016f6f7824 */ /* 0x000fc600008e0600 */
[----:B------:R-:W4:Y:S04]  /*44de0*/  LDL.LU R7, [R1+0x16d4] ;  /* 0x0016d40001077983 */ /* 0x000f280000300800 */
[----:B------:R-:W-:Y:S04]  /*44df0*/  STL [R1+0x1654], R5 ;  /* 0x0016540501007387 */ /* 0x000fe80000100800 */
[----:B------:R1:W-:Y:S04]  /*44e00*/  LDGSTS.E [R6+0x4000], desc[UR4][R112.64], P0 ;  /* 0x0400000070067fae */ /* 0x0003e80008121844 */
[----:B------:R3:W-:Y:S01]  /*44e10*/  STL [R1+0x1650], R111 ;  /* 0x0016506f01007387 */ /* 0x0007e20000100800 */
[----:B-1----:R-:W-:-:S02]  /*44e20*/  IMAD.MOV.U32 R113, RZ, RZ, R111 ;  /* 0x000000ffff717224 */ /* 0x002fc400078e006f */
[----:B------:R-:W-:-:S05]  /*44e30*/  IMAD.MOV.U32 R112, RZ, RZ, R5 ;  /* 0x000000ffff707224 */ /* 0x000fca00078e0005 */
[----:B------:R1:W-:Y:S01]  /*44e40*/  LDGSTS.E [R6+0x4400], desc[UR4][R112.64], P0 ;  /* 0x0440000070067fae */ /* 0x0003e20008121844 */
[----:B---3--:R-:W-:-:S05]  /*44e50*/  IADD3 R107, P2, R107, R2, RZ ;  /* 0x000000026b6b7210 */ /* 0x008fca0007f5e0ff */
[----:B------:R-:W-:Y:S01]  /*44e60*/  IMAD.X R110, R110, 0x1, R0, P2 ;  /* 0x000000016e6e7824 */ /* 0x000fe200010e0600 */
[----:B------:R-:W-:Y:S04]  /*44e70*/  STL [R1+0x1674], R107 ;  /* 0x0016746b01007387 */ /* 0x000fe80000100800 */
[----:B------:R-:W3:Y:S04]  /*44e80*/  LDL.LU R111, [R1+0x16f0] ;  /* 0x0016f000016f7983 */ /* 0x000ee80000300800 */
[----:B------:R1:W-:Y:S04]  /*44e90*/  STL [R1+0x1670], R110 ;  /* 0x0016706e01007387 */ /* 0x0003e80000100800 */
[----:B------:R-:W3:Y:S01]  /*44ea0*/  LDL.LU R5, [R1+0x16f4] ;  /* 0x0016f40001057983 */ /* 0x000ee20000300800 */
[----:B--2---:R-:W-:Y:S01]  /*44eb0*/  IADD3 R106, P1, R106, R2, RZ ;  /* 0x000000026a6a7210 */ /* 0x004fe20007f3e0ff */
[----:B-1----:R-:W-:-:S02]  /*44ec0*/  IMAD.MOV.U32 R112, RZ, RZ, R107 ;  /* 0x000000ffff707224 */ /* 0x002fc400078e006b */
[----:B------:R-:W-:Y:S02]  /*44ed0*/  IMAD.MOV.U32 R113, RZ, RZ, R110 ;  /* 0x000000ffff717224 */ /* 0x000fe400078e006e */
[----:B------:R-:W-:Y:S01]  /*44ee0*/  IMAD.X R109, R109, 0x1, R0, P1 ;  /* 0x000000016d6d7824 */ /* 0x000fe200008e0600 */
[----:B------:R-:W2:Y:S04]  /*44ef0*/  LDL.LU R110, [R1+0x1710] ;  /* 0x00171000016e7983 */ /* 0x000ea80000300800 */
[----:B------:R-:W2:Y:S04]  /*44f00*/  LDL.LU R107, [R1+0x1714] ;  /* 0x00171400016b7983 */ /* 0x000ea80000300800 */
[----:B------:R1:W-:Y:S01]  /*44f10*/  STL [R1+0x1694], R106 ;  /* 0x0016946a01007387 */ /* 0x0003e20000100800 */
[----:B------:R-:W-:-:S03]  /*44f20*/  IMAD.MOV.U32 R114, RZ, RZ, R106 ;  /* 0x000000ffff727224 */ /* 0x000fc600078e006a */
[----:B------:R1:W-:Y:S04]  /*44f30*/  STL [R1+0x1690], R109 ;  /* 0x0016906d01007387 */ /* 0x0003e80000100800 */
[----:B------:R-:W-:Y:S01]  /*44f40*/  LDGSTS.E [R6+0x4800], desc[UR4][R112.64], P0 ;  /* 0x0480000070067fae */ /* 0x000fe20008121844 */
[----:B----4-:R-:W-:-:S05]  /*44f50*/  IADD3 R9, P2, R9, R2, RZ ;  /* 0x0000000209097210 */ /* 0x010fca0007f5e0ff */
[----:B------:R-:W-:Y:S01]  /*44f60*/  IMAD.X R108, R108, 0x1, R0, P2 ;  /* 0x000000016c6c7824 */ /* 0x000fe200010e0600 */
[----:B------:R-:W-:Y:S04]  /*44f70*/  STL [R1+0x16b4], R9 ;  /* 0x0016b40901007387 */ /* 0x000fe80000100800 */
[----:B------:R-:W4:Y:S04]  /*44f80*/  LDL.LU R112, [R1+0x1730] ;  /* 0x0017300001707983 */ /* 0x000f280000300800 */
[----:B------:R1:W-:Y:S04]  /*44f90*/  STL [R1+0x16b0], R108 ;  /* 0x0016b06c01007387 */ /* 0x0003e80000100800 */
[----:B-1----:R-:W4:Y:S01]  /*44fa0*/  LDL.LU R106, [R1+0x1734] ;  /* 0x00173400016a7983 */ /* 0x002f220000300800 */
[----:B------:R-:W-:-:S02]  /*44fb0*/  MOV R115, R109 ;  /* 0x0000006d00737202 */ /* 0x000fc40000000f00 */
[----:B------:R-:W-:Y:S01]  /*44fc0*/  IADD3 R7, P1, R7, R2, RZ ;  /* 0x0000000207077210 */ /* 0x000fe20007f3e0ff */
[----:B------:R-:W4:Y:S04]  /*44fd0*/  LDL.LU R109, [R1+0x1750] ;  /* 0x00175000016d7983 */ /* 0x000f280000300800 */
[----:B------:R1:W-:Y:S01]  /*44fe0*/  LDGSTS.E [R6+0x4c00], desc[UR4][R114.64], P0 ;  /* 0x04c0000072067fae */ /* 0x0003e20008121844 */
[----:B------:R-:W-:Y:S02]  /*44ff0*/  IMAD.X R8, R8, 0x1, R0, P1 ;  /* 0x0000000108087824 */ /* 0x000fe400008e0600 */
[----:B-1----:R-:W-:Y:S02]  /*45000*/  IMAD.MOV.U32 R114, RZ, RZ, R9 ;  /* 0x000000ffff727224 */ /* 0x002fe400078e0009 */
[----:B------:R-:W-:-:S02]  /*45010*/  IMAD.MOV.U32 R115, RZ, RZ, R108 ;  /* 0x000000ffff737224 */ /* 0x000fc400078e006c */
[----:B------:R-:W4:Y:S04]  /*45020*/  LDL.LU R108, [R1+0x1754] ;  /* 0x00175400016c7983 */ /* 0x000f280000300800 */
        /* <DEDUP_REMOVED lines=8> */
[----:B------:R3:W-:Y:S04]  /*450b0*/  STL [R1+0x16f4], R5 ;  /* 0x0016f40501007387 */ /* 0x0007e80000100800 */
[----:B------:R-:W4:Y:S01]  /*450c0*/  LDL.LU R8, [R1+0x1774] ;  /* 0x0017740001087983 */ /* 0x000f220000300800 */
[--C-:B------:R-:W-:Y:S01]  /*450d0*/  IMAD.X R111, R111, 0x1, R0.reuse, P2 ;  /* 0x000000016f6f7824 */ /* 0x100fe200010e0600 */
[----:B--2---:R-:W-:Y:S01]  /*450e0*/  IADD3 R107, P1, R107, R2, RZ ;  /* 0x000000026b6b7210 */ /* 0x004fe20007f3e0ff */
[----:B-1----:R-:W-:Y:S02]  /*450f0*/  IMAD.MOV.U32 R114, RZ, RZ, R5 ;  /* 0x000000ffff727224 */ /* 0x002fe400078e0005 */
[----:B------:R-:W-:Y:S01]  /*45100*/  IMAD.MOV.U32 R115, RZ, RZ, R111 ;  /* 0x000000ffff737224 */ /* 0x000fe200078e006f */
[----:B------:R1:W-:Y:S01]  /*45110*/  STL [R1+0x16f0], R111 ;  /* 0x0016f06f01007387 */ /* 0x0003e20000100800 */
[----:B------:R-:W-:-:S03]  /*45120*/  IMAD.X R110, R110, 0x1, R0, P1 ;  /* 0x000000016e6e7824 */ /* 0x000fc600008e0600 */
[----:B------:R-:W2:Y:S04]  /*45130*/  LDL.LU R7, [R1+0x1790] ;  /* 0x0017900001077983 */ /* 0x000ea80000300800 */
[----:B---3--:R-:W3:Y:S04]  /*45140*/  LDL.LU R5, [R1+0x1794] ;  /* 0x0017940001057983 */ /* 0x008ee80000300800 */
[----:B-1----:R-:W2:Y:S04]  /*45150*/  LDL.LU R111, [R1+0x17b0] ;  /* 0x0017b000016f7983 */ /* 0x002ea80000300800 */
[----:B------:R-:W-:Y:S04]  /*45160*/  STL [R1+0x1714], R107 ;  /* 0x0017146b01007387 */ /* 0x000fe80000100800 */
[----:B------:R1:W-:Y:S04]  /*45170*/  LDGSTS.E [R6+0x5800], desc[UR4][R114.64], P0 ;  /* 0x0580000072067fae */ /* 0x0003e80008121844 */
[----:B------:R4:W-:Y:S01]  /*45180*/  STL [R1+0x1710], R110 ;  /* 0x0017106e01007387 */ /* 0x0009e20000100800 */
[----:B-1----:R-:W-:Y:S01]  /*45190*/  IMAD.MOV.U32 R115, RZ, RZ, R110 ;  /* 0x000000ffff737224 */ /* 0x002fe200078e006e */
[----:B----4-:R-:W-:-:S05]  /*451a0*/  IADD3 R106, P2, R106, R2, RZ ;  /* 0x000000026a6a7210 */ /* 0x010fca0007f5e0ff */
[----:B------:R-:W-:Y:S04]  /*451b0*/  STL [R1+0x1734], R106 ;  /* 0x0017346a01007387 */ /* 0x000fe80000100800 */
[----:B------:R-:W4:Y:S01]  /*451c0*/  LDL.LU R110, [R1+0x17b4] ;  /* 0x0017b400016e7983 */ /* 0x000f220000300800 */
[----:B------:R-:W-:Y:S01]  /*451d0*/  IADD3.X R112, R112, R0, RZ, P2, !PT ;  /* 0x0000000070707210 */ /* 0x000fe200017fe4ff */
[----:B------:R-:W-:-:S04]  /*451e0*/  IMAD.MOV.U32 R114, RZ, RZ, R107 ;  /* 0x000000ffff727224 */ /* 0x000fc800078e006b */
[----:B------:R1:W-:Y:S01]  /*451f0*/  STL [R1+0x1730], R112 ;  /* 0x0017307001007387 */ /* 0x0003e20000100800 */
[----:B------:R-:W-:-:S03]  /*45200*/  IMAD.MOV.U32 R113, RZ, RZ, R112 ;  /* 0x000000ffff717224 */ /* 0x000fc600078e0070 */
[----:B------:R-:W4:Y:S04]  /*45210*/  LDL.LU R107, [R1+0x17d0] ;  /* 0x0017d000016b7983 */ /* 0x000f280000300800 */
[----:B------:R-:W-:Y:S01]  /*45220*/  LDGSTS.E [R6+0x5c00], desc[UR4][R114.64], P0 ;  /* 0x05c0000072067fae */ /* 0x000fe20008121844 */
[----:B------:R-:W-:Y:S01]  /*45230*/  IADD3 R108, P1, R108, R2, RZ ;  /* 0x000000026c6c7210 */ /* 0x000fe20007f3e0ff */
[----:B-1----:R-:W-:Y:S02]  /*45240*/  IMAD.MOV.U32 R112, RZ, RZ, R106 ;  /* 0x000000ffff707224 */ /* 0x002fe400078e006a */
[----:B------:R-:W4:Y:S02]  /*45250*/  LDL.LU R106, [R1+0x17d4] ;  /* 0x0017d400016a7983 */ /* 0x000f240000300800 */
[----:B------:R-:W-:-:S02]  /*45260*/  IMAD.X R109, R109, 0x1, R0, P1 ;  /* 0x000000016d6d7824 */ /* 0x000fc400008e0600 */
[----:B------:R-:W-:Y:S04]  /*45270*/  STL [R1+0x1754], R108 ;  /* 0x0017546c01007387 */ /* 0x000fe80000100800 */
[----:B------:R1:W-:Y:S04]  /*45280*/  LDGSTS.E [R6+0x6000], desc[UR4][R112.64], P0 ;  /* 0x0600000070067fae */ /* 0x0003e80008121844 */
[----:B------:R1:W-:Y:S02]  /*45290*/  STL [R1+0x1750], R109 ;  /* 0x0017506d01007387 */ /* 0x0003e40000100800 */
[----:B-1----:R-:W-:-:S02]  /*452a0*/  IMAD.MOV.U32 R113, RZ, RZ, R109 ;  /* 0x000000ffff717224 */ /* 0x002fc400078e006d */
[----:B------:R-:W-:-:S05]  /*452b0*/  IMAD.MOV.U32 R112, RZ, RZ, R108 ;  /* 0x000000ffff707224 */ /* 0x000fca00078e006c */
[----:B------:R1:W-:Y:S01]  /*452c0*/  LDGSTS.E [R6+0x6400], desc[UR4][R112.64], P0 ;  /* 0x0640000070067fae */ /* 0x0003e20008121844 */
[----:B------:R-:W-:-:S05]  /*452d0*/  IADD3 R8, P2, R8, R2, RZ ;  /* 0x0000000208087210 */ /* 0x000fca0007f5e0ff */
[----:B------:R-:W-:Y:S01]  /*452e0*/  IMAD.X R9, R9, 0x1, R0, P2 ;  /* 0x0000000109097824 */ /* 0x000fe200010e0600 */
[----:B------:R-:W-:Y:S04]  /*452f0*/  STL [R1+0x1774], R8 ;  /* 0x0017740801007387 */ /* 0x000fe80000100800 */
[----:B------:R-:W4:Y:S04]  /*45300*/  LDL.LU R109, [R1+0x17f0] ;  /* 0x0017f000016d7983 */ /* 0x000f280000300800 */
[----:B------:R2:W-:Y:S04]  /*45310*/  STL [R1+0x1770], R9 ;  /* 0x0017700901007387 */ /* 0x0005e80000100800 */
[----:B------:R-:W4:Y:S01]  /*45320*/  LDL.LU R108, [R1+0x17f4] ;  /* 0x0017f400016c7983 */ /* 0x000f220000300800 */
[----:B---3--:R-:W-:Y:S01]  /*45330*/  IADD3 R5, P1, R5, R2, RZ ;  /* 0x0000000205057210 */ /* 0x008fe20007f3e0ff */
[----:B-1----:R-:W-:Y:S01]  /*45340*/  IMAD.MOV.U32 R112, RZ, RZ, R8 ;  /* 0x000000ffff707224 */ /* 0x002fe200078e0008 */
[----:B------:R-:W-:-:S03]  /*45350*/  MOV R113, R9 ;  /* 0x0000000900717202 */ /* 0x000fc60000000f00 */
[----:B--2---:R-:W-:Y:S01]  /*45360*/  IMAD.X R7, R7, 0x1, R0, P1 ;  /* 0x0000000107077824 */ /* 0x004fe200008e0600 */
[----:B------:R-:W2:Y:S04]  /*45370*/  LDL.LU R9, [R1+0x1810] ;  /* 0x0018100001097983 */ /* 0x000ea80000300800 */
[----:B------:R-:W3:Y:S04]  /*45380*/  LDL.LU R8, [R1+0x1814] ;  /* 0x0018140001087983 */ /* 0x000ee80000300800 */
[----:B------:R-:W-:Y:S04]  /*45390*/  STL [R1+0x1794], R5 ;  /* 0x0017940501007387 */ /* 0x000fe80000100800 */
[----:B------:R1:W-:Y:S04]  /*453a0*/  LDGSTS.E [R6+0x6800], desc[UR4][R112.64], P0 ;  /* 0x0680000070067fae */ /* 0x0003e80008121844 */
[----:B------:R4:W-:Y:S01]  /*453b0*/  STL [R1+0x1790], R7 ;  /* 0x0017900701007387 */ /* 0x0009e20000100800 */
[----:B-1----:R-:W-:-:S02]  /*453c0*/  IMAD.MOV.U32 R113, RZ, RZ, R7 ;  /* 0x000000ffff717224 */ /* 0x002fc400078e0007 */
[----:B------:R-:W-:-:S05]  /*453d0*/  IMAD.MOV.U32 R112, RZ, RZ, R5 ;  /* 0x000000ffff707224 */ /* 0x000fca00078e0005 */
[----:B------:R-:W-:Y:S01]  /*453e0*/  LDGSTS.E [R6+0x6c00], desc[UR4][R112.64], P0 ;  /* 0x06c0000070067fae */ /* 0x000fe20008121844 */
[----:B----4-:R-:W-:-:S05]  /*453f0*/  IADD3 R110, P2, R110, R2, RZ ;  /* 0x000000026e6e7210 */ /* 0x010fca0007f5e0ff */
[----:B------:R-:W-:Y:S01]  /*45400*/  IMAD.X R111, R111, 0x1, R0, P2 ;  /* 0x000000016f6f7824 */ /* 0x000fe200010e0600 */
[----:B------:R1:W-:Y:S04]  /*45410*/  STL [R1+0x17b4], R110 ;  /* 0x0017b46e01007387 */ /* 0x0003e80000100800 */
[----:B------:R-:W4:Y:S04]  /*45420*/  LDL.LU R7, [R1+0x1830] ;  /* 0x0018300001077983 */ /* 0x000f280000300800 */
[----:B------:R1:W-:Y:S04]  /*45430*/  STL [R1+0x17b0], R111 ;  /* 0x0017b06f01007387 */ /* 0x0003e80000100800 */
[----:B------:R-:W4:Y:S01]  /*45440*/  LDL.LU R5, [R1+0x1834] ;  /* 0x0018340001057983 */ /* 0x000f220000300800 */
[----:B------:R-:W-:-:S03]  /*45450*/  IADD3 R106, P1, R106, R2, RZ ;  /* 0x000000026a6a7210 */ /* 0x000fc60007f3e0ff */
[----:B------:R-:W4:Y:S02]  /*45460*/  LDL.LU.64 R120, [R1+0x1010] ;  /* 0x0010100001787983 */ /* 0x000f240000300a00 */
[----:B------:R-:W-:Y:S02]  /*45470*/  IMAD.X R107, R107, 0x1, R0, P1 ;  /* 0x000000016b6b7824 */ /* 0x000fe400008e0600 */
[----:B------:R-:W-:Y:S04]  /*45480*/  STL [R1+0x17d4], R106 ;  /* 0x0017d46a01007387 */ /* 0x000fe80000100800 */
[----:B------:R2:W-:Y:S04]  /*45490*/  STL [R1+0x17d0], R107 ;  /* 0x0017d06b01007387 */ /* 0x0005e80000100800 */
[----:B------:R1:W-:Y:S02]  /*454a0*/  LDGSTS.E [R6+0x7000], desc[UR4][R110.64], P0 ;  /* 0x070000006e067fae */ /* 0x0003e40008121844 */
[----:B-1----:R-:W-:-:S02]  /*454b0*/  IMAD.MOV.U32 R110, RZ, RZ, R106 ;  /* 0x000000ffff6e7224 */ /* 0x002fc400078e006a */
[----:B------:R-:W-:-:S05]  /*454c0*/  IMAD.MOV.U32 R111, RZ, RZ, R107 ;  /* 0x000000ffff6f7224 */ /* 0x000fca00078e006b */
[----:B------:R-:W-:Y:S01]  /*454d0*/  LDGSTS.E [R6+0x7400], desc[UR4][R110.64], P0 ;  /* 0x074000006e067fae */ /* 0x000fe20008121844 */
[----:B------:R-:W-:-:S05]  /*454e0*/  IADD3 R108, P2, R108, R2, RZ ;  /* 0x000000026c6c7210 */ /* 0x000fca0007f5e0ff */
[----:B------:R-:W-:Y:S01]  /*454f0*/  STL [R1+0x17f4], R108 ;  /* 0x0017f46c01007387 */ /* 0x000fe20000100800 */
[----:B------:R-:W-:-:S03]  /*45500*/  IMAD.X R109, R109, 0x1, R0, P2 ;  /* 0x000000016d6d7824 */ /* 0x000fc600010e0600 */
[----:B------:R-:W4:Y:S04]  /*45510*/  LDL.LU.64 R118, [R1+0xff0] ;  /* 0x000ff00001767983 */ /* 0x000f280000300a00 */
[----:B------:R1:W-:Y:S04]  /*45520*/  STL [R1+0x17f0], R109 ;  /* 0x0017f06d01007387 */ /* 0x0003e80000100800 */
[----:B--2---:R-:W2:Y:S01]  /*45530*/  LDL.LU.64 R106, [R1+0xfd0] ;  /* 0x000fd000016a7983 */ /* 0x004ea20000300a00 */
[----:B---3--:R-:W-:-:S03]  /*45540*/  IADD3 R8, P1, R8, R2, RZ ;  /* 0x0000000208087210 */ /* 0x008fc60007f3e0ff */
[----:B------:R-:W3:Y:S02]  /*45550*/  LDL.LU.64 R116, [R1+0xfb0] ;  /* 0x000fb00001747983 */ /* 0x000ee40000300a00 */
[----:B------:R-:W-:Y:S02]  /*45560*/  IMAD.X R9, R9, 0x1, R0, P1 ;  /* 0x0000000109097824 */ /* 0x000fe400008e0600 */
[----:B------:R1:W-:Y:S04]  /*45570*/  STL [R1+0x1814], R8 ;  /* 0x0018140801007387 */ /* 0x0003e80000100800 */
[----:B------:R-:W-:Y:S04]  /*45580*/  STL [R1+0x1810], R9 ;  /* 0x0018100901007387 */ /* 0x000fe80000100800 */
[----:B------:R-:W-:Y:S04]  /*45590*/  LDGSTS.E [R6+0x7800], desc[UR4][R108.64], P0 ;  /* 0x078000006c067fae */ /* 0x000fe80008121844 */
[----:B------:R1:W-:Y:S01]  /*455a0*/  LDGSTS.E [R6+0x7c00], desc[UR4][R8.64], P0 ;  /* 0x07c0000008067fae */ /* 0x0003e20008121844 */
[----:B----4-:R-:W-:-:S04]  /*455b0*/  IADD3 R5, P2, R5, R2, RZ ;  /* 0x0000000205057210 */ /* 0x010fc80007f5e0ff */
[----:B------:R-:W-:Y:S01]  /*455c0*/  IADD3.X R7, R7, R0, RZ, P2, !PT ;  /* 0x0000000007077210 */ /* 0x000fe200017fe4ff */
[----:B------:R4:W-:Y:S04]  /*455d0*/  STL [R1+0x1834], R5 ;  /* 0x0018340501007387 */ /* 0x0009e80000100800 */
[----:B------:R-:W3:Y:S04]  /*455e0*/  LDL.LU.64 R114, [R1+0xf90] ;  /* 0x000f900001727983 */ /* 0x000ee80000300a00 */
[----:B------:R3:W-:Y:S04]  /*455f0*/  STL [R1+0x1830], R7 ;  /* 0x0018300701007387 */ /* 0x0007e80000100800 */
[----:B------:R-:W3:Y:S04]  /*45600*/  LDL.LU.64 R112, [R1+0xf70] ;  /* 0x000f700001707983 */ /* 0x000ee80000300a00 */
[----:B------:R-:W3:Y:S04]  /*45610*/  LDL.LU.64 R110, [R1+0xf50] ;  /* 0x000f5000016e7983 */ /* 0x000ee80000300a00 */
[----:B-1----:R-:W3:Y:S01]  /*45620*/  LDL.LU.64 R108, [R1+0xf30] ;  /* 0x000f3000016c7983 */ /* 0x002ee20000300a00 */
[----:B------:R-:W-:Y:S01]  /*45630*/  IADD3 R138, P1, R120, R2, RZ ;  /* 0x00000002788a7210 */ /* 0x000fe20007f3e0ff */
[----:B------:R-:W-:-:S04]  /*45640*/  IMAD.MOV.U32 R8, RZ, RZ, R5 ;  /* 0x000000ffff087224 */ /* 0x000fc800078e0005 */
[----:B----4-:R-:W-:Y:S02]  /*45650*/  IMAD.X R5, R121, 0x1, R0, P1 ;  /* 0x0000000179057824 */ /* 0x010fe400008e0600 */
[----:B------:R-:W-:-:S05]  /*45660*/  IMAD.MOV.U32 R9, RZ, RZ, R7 ;  /* 0x000000ffff097224 */ /* 0x000fca00078e0007 */
[----:B------:R1:W-:Y:S04]  /*45670*/  LDGSTS.E [R6+0x10000], desc[UR4][R8.64], P0 ;  /* 0x1000000008067fae */ /* 0x0003e80008121844 */
[----:B------:R-:W4:Y:S01]  /*45680*/  LDL.LU R9, [R1+0x143c] ;  /* 0x00143c0001097983 */ /* 0x000f220000300800 */
[----:B------:R-:W-:-:S05]  /*45690*/  IADD3 R136, P1, R118, R2, RZ ;  /* 0x0000000276887210 */ /* 0x000fca0007f3e0ff */
[----:B------:R-:W-:Y:S01]  /*456a0*/  IMAD.X R137, R119, 0x1, R0, P1 ;  /* 0x0000000177897824 */ /* 0x000fe200008e0600 */
[----:B--2---:R-:W-:-:S05]  /*456b0*/  IADD3 R134, P1, R106, R2, RZ ;  /* 0x000000026a867210 */ /* 0x004fca0007f3e0ff */
[----:B------:R-:W-:Y:S02]  /*456c0*/  IMAD.X R135, R107, 0x1, R0, P1 ;  /* 0x000000016b877824 */ /* 0x000fe400008e0600 */
[----:B------:R-:W2:Y:S04]  /*456d0*/  LDL.LU.64 R106, [R1+0xf10] ;  /* 0x000f1000016a7983 */ /* 0x000ea80000300a00 */
[----:B------:R-:W4:Y:S01]  /*456e0*/  LDL.LU.64 R120, [R1+0xef0] ;  /* 0x000ef00001787983 */ /* 0x000f220000300a00 */
[----:B---3--:R-:W-:-:S03]  /*456f0*/  IADD3 R132, P1, R116, R2, RZ ;  /* 0x0000000274847210 */ /* 0x008fc60007f3e0ff */
[----:B------:R-:W3:Y:S02]  /*45700*/  LDL.LU.64 R118, [R1+0xed0] ;  /* 0x000ed00001767983 */ /* 0x000ee40000300a00 */
[----:B------:R-:W-:Y:S02]  /*45710*/  IMAD.X R133, R117, 0x1, R0, P1 ;  /* 0x0000000175857824 */ /* 0x000fe400008e0600 */
[----:B------:R-:W3:Y:S01]  /*45720*/  LDL.LU.64 R116, [R1+0xeb0] ;  /* 0x000eb00001747983 */ /* 0x000ee20000300a00 */
[----:B------:R-:W-:-:S05]  /*45730*/  IADD3 R130, P1, R114, R2, RZ ;  /* 0x0000000272827210 */ /* 0x000fca0007f3e0ff */
[----:B------:R-:W-:Y:S02]  /*45740*/  IMAD.X R131, R115, 0x1, R0, P1 ;  /* 0x0000000173837824 */ /* 0x000fe400008e0600 */
[----:B------:R-:W3:Y:S01]  /*45750*/  LDL.LU.64 R114, [R1+0xe90] ;  /* 0x000e900001727983 */ /* 0x000ee20000300a00 */
[----:B------:R-:W-:-:S05]  /*45760*/  IADD3 R128, P1, R112, R2, RZ ;  /* 0x0000000270807210 */ /* 0x000fca0007f3e0ff */
[--C-:B------:R-:W-:Y:S01]  /*45770*/  IMAD.X R129, R113, 0x1, R0.reuse, P1 ;  /* 0x0000000171817824 */ /* 0x100fe200008e0600 */
[-C--:B------:R-:W-:Y:S01]  /*45780*/  IADD3 R126, P1, R110, R2.reuse, RZ ;  /* 0x000000026e7e7210 */ /* 0x080fe20007f3e0ff */
[----:B------:R-:W3:Y:S04]  /*45790*/  LDL.LU.64 R112, [R1+0xe70] ;  /* 0x000e700001707983 */ /* 0x000ee80000300a00 */
[----:B------:R-:W-:Y:S01]  /*457a0*/  IMAD.X R127, R111, 0x1, R0, P1 ;  /* 0x000000016f7f7824 */ /* 0x000fe200008e0600 */
[----:B------:R-:W-:Y:S01]  /*457b0*/  IADD3 R124, P1, R108, R2, RZ ;  /* 0x000000026c7c7210 */ /* 0x000fe20007f3e0ff */
[----:B------:R-:W3:Y:S03]  /*457c0*/  LDL.LU.64 R110, [R1+0xe50] ;  /* 0x000e5000016e7983 */ /* 0x000ee60000300a00 */
[----:B------:R-:W-:-:S02]  /*457d0*/  IADD3.X R125, R109, R0, RZ, P1, !PT ;  /* 0x000000006d7d7210 */ /* 0x000fc40000ffe4ff */
[----:B------:R-:W3:Y:S04]  /*457e0*/  LDL.LU.64 R108, [R1+0xe30] ;  /* 0x000e3000016c7983 */ /* 0x000ee80000300a00 */
[----:B------:R-:W3:Y:S01]  /*457f0*/  LDL.LU.64 R140, [R1+0xe10] ;  /* 0x000e1000018c7983 */ /* 0x000ee20000300a00 */
[----:B--2---:R-:W-:-:S05]  /*45800*/  IADD3 R122, P1, R106, R2, RZ ;  /* 0x000000026a7a7210 */ /* 0x004fca0007f3e0ff */
[----:B------:R-:W-:Y:S01]  /*45810*/  IMAD.X R123, R107, 0x1, R0, P1 ;  /* 0x000000016b7b7824 */ /* 0x000fe200008e0600 */
[----:B----4-:R-:W-:-:S05]  /*45820*/  IADD3 R106, P1, R120, R2, RZ ;  /* 0x00000002786a7210 */ /* 0x010fca0007f3e0ff */
[----:B------:R-:W-:Y:S01]  /*45830*/  IMAD.X R107, R121, 0x1, R0, P1 ;  /* 0x00000001796b7824 */ /* 0x000fe200008e0600 */
[----:B---3--:R-:W-:-:S05]  /*45840*/  IADD3 R120, P1, R118, R2, RZ ;  /* 0x0000000276787210 */ /* 0x008fca0007f3e0ff */
[----:B------:R-:W-:Y:S01]  /*45850*/  IMAD.X R121, R119, 0x1, R0, P1 ;  /* 0x0000000177797824 */ /* 0x000fe200008e0600 */
[----:B------:R-:W-:-:S05]  /*45860*/  IADD3 R118, P1, R116, R2, RZ ;  /* 0x0000000274767210 */ /* 0x000fca0007f3e0ff */
[----:B------:R-:W-:Y:S02]  /*45870*/  IMAD.X R119, R117, 0x1, R0, P1 ;  /* 0x0000000175777824 */ /* 0x000fe400008e0600 */
[----:B------:R-:W-:-:S05]  /*45880*/  IMAD.MOV.U32 R139, RZ, RZ, R5 ;  /* 0x000000ffff8b7224 */ /* 0x000fca00078e0005 */
        /* <DEDUP_REMOVED lines=12> */
[----:B------:R-:W-:-:S05]  /*45950*/  IADD3 R116, P1, R114, R2, RZ ;  /* 0x0000000272747210 */ /* 0x000fca0007f3e0ff */
[----:B------:R-:W-:Y:S01]  /*45960*/  IMAD.X R117, R115, 0x1, R0, P1 ;  /* 0x0000000173757824 */ /* 0x000fe200008e0600 */
[----:B------:R-:W-:-:S04]  /*45970*/  IADD3 R114, P1, R112, R2, RZ ;  /* 0x0000000270727210 */ /* 0x000fc80007f3e0ff */
[----:B------:R-:W-:Y:S01]  /*45980*/  LDGSTS.E [R6+0x13400], desc[UR4][R116.64], P0 ;  /* 0x1340000074067fae */ /* 0x000fe20008121844 */
[----:B------:R-:W-:Y:S01]  /*45990*/  IMAD.X R115, R113, 0x1, R0, P1 ;  /* 0x0000000171737824 */ /* 0x000fe200008e0600 */
[----:B------:R-:W-:-:S04]  /*459a0*/  IADD3 R112, P1, R110, R2, RZ ;  /* 0x000000026e707210 */ /* 0x000fc80007f3e0ff */
[----:B------:R2:W-:Y:S01]  /*459b0*/  LDGSTS.E [R6+0x13800], desc[UR4][R114.64], P0 ;  /* 0x1380000072067fae */ /* 0x0005e20008121844 */
        /* <DEDUP_REMOVED lines=8> */
[----:B------:R-:W-:Y:S01]  /*45a40*/  IADD3.X R248, R249, R0, RZ, P1, !PT ;  /* 0x00000000f9f87210 */ /* 0x000fe20000ffe4ff */
[----:B------:R-:W-:Y:S01]  /*45a50*/  LDGSTS.E [R6+0x14400], desc[UR4][R108.64], P0 ;  /* 0x144000006c067fae */ /* 0x000fe20008121844 */
[----:B------:R-:W-:-:S05]  /*45a60*/  IADD3 R150, P1, R240, R2, RZ ;  /* 0x00000002f0967210 */ /* 0x000fca0007f3e0ff */
[----:B------:R-:W-:Y:S01]  /*45a70*/  IMAD.X R240, R241, 0x1, R0, P1 ;  /* 0x00000001f1f07824 */ /* 0x000fe200008e0600 */
        /* <DEDUP_REMOVED lines=16> */
[----:B------:R-:W-:-:S04]  /*45b80*/  IADD3 R141, P1, R168, R2, RZ ;  /* 0x00000002a88d7210 */ /* 0x000fc80007f3e0ff */
[----:B------:R-:W-:Y:S02]  /*45b90*/  IADD3.X R168, R169, R0, RZ, P1, !PT ;  /* 0x00000000a9a87210 */ /* 0x000fe40000ffe4ff */
[----:B------:R-:W-:-:S05]  /*45ba0*/  IADD3 R140, P1, R160, R2, RZ ;  /* 0x00000002a08c7210 */ /* 0x000fca0007f3e0ff */
[----:B------:R-:W-:Y:S01]  /*45bb0*/  IMAD.X R160, R161, 0x1, R0, P1 ;  /* 0x00000001a1a07824 */ /* 0x000fe200008e0600 */
[----:B-1----:R-:W-:-:S05]  /*45bc0*/  IADD3 R8, P1, R152, R2, RZ ;  /* 0x0000000298087210 */ /* 0x002fca0007f3e0ff */
[----:B------:R-:W-:Y:S01]  /*45bd0*/  IMAD.X R152, R153, 0x1, R0, P1 ;  /* 0x0000000199987824 */ /* 0x000fe200008e0600 */
[----:B------:R-:W-:-:S05]  /*45be0*/  IADD3 R7, P1, R16, R2, RZ ;  /* 0x0000000210077210 */ /* 0x000fca0007f3e0ff */
[----:B------:R-:W-:Y:S01]  /*45bf0*/  IMAD.X R16, R17, 0x1, R0, P1 ;  /* 0x0000000111107824 */ /* 0x000fe200008e0600 */
[----:B------:R-:W-:-:S05]  /*45c00*/  IADD3 R9, P1, R9, R2, RZ ;  /* 0x0000000209097210 */ /* 0x000fca0007f3e0ff */
        /* <DEDUP_REMOVED lines=14> */
[----:B------:R-:W-:-:S03]  /*45cf0*/  IMAD.MOV.U32 R153, RZ, RZ, R152 ;  /* 0x000000ffff997224 */ /* 0x000fc600078e0098 */
[----:B------:R-:W-:Y:S01]  /*45d00*/  STL.64 [R1+0xe70], R114 ;  /* 0x000e707201007387 */ /* 0x000fe20000100a00 */
[----:B------:R-:W-:-:S03]  /*45d10*/  MOV R152, R8 ;  /* 0x0000000800987202 */ /* 0x000fc60000000f00 */
[----:B------:R-:W-:Y:S04]  /*45d20*/  STL.64 [R1+0xe50], R112 ;  /* 0x000e507001007387 */ /* 0x000fe80000100a00 */
[----:B------:R4:W-:Y:S04]  /*45d30*/  STL.64 [R1+0xe30], R110 ;  /* 0x000e306e01007387 */ /* 0x0009e80000100a00 */
[----:B------:R2:W-:Y:S01]  /*45d40*/  STL.64 [R1+0xe10], R108 ;  /* 0x000e106c01007387 */ /* 0x0005e20000100a00 */
[----:B------:R-:W-:-:S03]  /*45d50*/  IMAD.MOV.U32 R17, RZ, RZ, R16 ;  /* 0x000000ffff117224 */ /* 0x000fc600078e0010 */
[----:B-1----:R-:W3:Y:S01]  /*45d60*/  LDL.LU R106, [R1+0x1438] ;  /* 0x00143800016a7983 */ /* 0x002ee20000300800 */
[----:B------:R-:W-:-:S03]  /*45d70*/  IMAD.MOV.U32 R16, RZ, RZ, R7 ;  /* 0x000000ffff107224 */ /* 0x000fc600078e0007 */
[----:B------:R-:W3:Y:S04]  /*45d80*/  LDL.LU R8, [R1+0x145c] ;  /* 0x00145c0001087983 */ /* 0x000ee80000300800 */
[----:B------:R-:W3:Y:S04]  /*45d90*/  LDL.LU R7, [R1+0x147c] ;  /* 0x00147c0001077983 */ /* 0x000ee80000300800 */
[----:B----4-:R-:W4:Y:S04]  /*45da0*/  LDL.LU R111, [R1+0x1458] ;  /* 0x00145800016f7983 */ /* 0x010f280000300800 */
[----:B------:R-:W4:Y:S04]  /*45db0*/  LDL.LU R110, [R1+0x1478] ;  /* 0x00147800016e7983 */ /* 0x000f280000300800 */
[----:B------:R-:W4:Y:S04]  /*45dc0*/  LDL.LU R113, [R1+0x1498] ;  /* 0x0014980001717983 */ /* 0x000f280000300800 */
[----:B--2---:R-:W2:Y:S04]  /*45dd0*/  LDL.LU R109, [R1+0x149c] ;  /* 0x00149c00016d7983 */ /* 0x004ea80000300800 */
[----:B------:R-:W2:Y:S04]  /*45de0*/  LDL.LU R108, [R1+0x14b8] ;  /* 0x0014b800016c7983 */ /* 0x000ea80000300800 */
[----:B------:R-:W2:Y:S01]  /*45df0*/  LDL.LU R107, [R1+0x14bc] ;  /* 0x0014bc00016b7983 */ /* 0x000ea20000300800 */
[----:B------:R-:W-:-:S02]  /*45e00*/  IMAD.MOV.U32 R249, RZ, RZ, R248 ;  /* 0x000000fffff97224 */ /* 0x000fc400078e00f8 */
[----:B------:R-:W-:Y:S02]  /*45e10*/  IMAD.MOV.U32 R248, RZ, RZ, R151 ;  /* 0x000000fffff87224 */ /* 0x000fe400078e0097 */
[----:B------:R-:W-:Y:S02]  /*45e20*/  IMAD.MOV.U32 R241, RZ, RZ, R240 ;  /* 0x000000fffff17224 */ /* 0x000fe400078e00f0 */
[----:B------:R-:W-:Y:S01]  /*45e30*/  IMAD.MOV.U32 R240, RZ, RZ, R150 ;  /* 0x000000fffff07224 */ /* 0x000fe200078e0096 */
[----:B------:R-:W-:Y:S01]  /*45e40*/  LDGSTS.E [R6+0x14800], desc[UR4][R248.64], P0 ;  /* 0x14800000f8067fae */ /* 0x000fe20008121844 */
[----:B------:R-:W-:Y:S01]  /*45e50*/  IMAD.MOV.U32 R233, RZ, RZ, R232 ;  /* 0x000000ffffe97224 */ /* 0x000fe200078e00e8 */
[----:B------:R-:W-:Y:S01]  /*45e60*/  MOV R232, R149 ;  /* 0x0000009500e87202 */ /* 0x000fe20000000f00 */
[----:B------:R-:W-:Y:S01]  /*45e70*/  IMAD.MOV.U32 R225, RZ, RZ, R224 ;  /* 0x000000ffffe17224 */ /* 0x000fe200078e00e0 */
[----:B------:R-:W-:Y:S01]  /*45e80*/  LDGSTS.E [R6+0x14c00], desc[UR4][R240.64], P0 ;  /* 0x14c00000f0067fae */ /* 0x000fe20008121844 */
[----:B------:R-:W-:-:S02]  /*45e90*/  IMAD.MOV.U32 R224, RZ, RZ, R148 ;  /* 0x000000ffffe07224 */ /* 0x000fc400078e0094 */
[----:B------:R-:W-:Y:S01]  /*45ea0*/  IMAD.MOV.U32 R217, RZ, RZ, R216 ;  /* 0x000000ffffd97224 */ /* 0x000fe200078e00d8 */
[----:B------:R-:W-:Y:S01]  /*45eb0*/  LDGSTS.E [R6+0x15000], desc[UR4][R232.64], P0 ;  /* 0x15000000e8067fae */ /* 0x000fe20008121844 */
[----:B------:R-:W-:Y:S02]  /*45ec0*/  IMAD.MOV.U32 R216, RZ, RZ, R147 ;  /* 0x000000ffffd87224 */ /* 0x000fe400078e0093 */
[----:B------:R-:W-:Y:S01]  /*45ed0*/  IMAD.MOV.U32 R209, RZ, RZ, R208 ;  /* 0x000000ffffd17224 */ /* 0x000fe200078e00d0 */
[----:B------:R-:W-:Y:S01]  /*45ee0*/  LDGSTS.E [R6+0x15400], desc[UR4][R224.64], P0 ;  /* 0x15400000e0067fae */ /* 0x000fe20008121844 */
[----:B------:R-:W-:Y:S02]  /*45ef0*/  IMAD.MOV.U32 R208, RZ, RZ, R146 ;  /* 0x000000ffffd07224 */ /* 0x000fe400078e0092 */
[----:B------:R-:W-:Y:S01]  /*45f00*/  IMAD.MOV.U32 R201, RZ, RZ, R200 ;  /* 0x000000ffffc97224 */ /* 0x000fe200078e00c8 */
[----:B------:R-:W-:Y:S01]  /*45f10*/  LDGSTS.E [R6+0x15800], desc[UR4][R216.64], P0 ;  /* 0x15800000d8067fae */ /* 0x000fe20008121844 */
[----:B------:R-:W-:-:S02]  /*45f20*/  IMAD.MOV.U32 R200, RZ, RZ, R145 ;  /* 0x000000ffffc87224 */ /* 0x000fc400078e0091 */
[----:B------:R-:W-:Y:S01]  /*45f30*/  IMAD.MOV.U32 R193, RZ, RZ, R192 ;  /* 0x000000ffffc17224 */ /* 0x000fe200078e00c0 */
[----:B------:R-:W-:Y:S01]  /*45f40*/  MOV R192, R144 ;  /* 0x0000009000c07202 */ /* 0x000fe20000000f00 */
[----:B------:R-:W-:Y:S01]  /*45f50*/  IMAD.MOV.U32 R185, RZ, RZ, R184 ;  /* 0x000000ffffb97224 */ /* 0x000fe200078e00b8 */
[----:B------:R-:W-:Y:S01]  /*45f60*/  LOP3.LUT R5, R252, 0x20, RZ, 0x3c, !PT ;  /* 0x00000020fc057812 */ /* 0x000fe200078e3cff */
[----:B------:R-:W-:Y:S01]  /*45f70*/  IMAD.MOV.U32 R184, RZ, RZ, R143 ;  /* 0x000000ffffb87224 */ /* 0x000fe200078e008f */
[----:B------:R-:W-:Y:S01]  /*45f80*/  LDGSTS.E [R6+0x15c00], desc[UR4][R208.64], P0 ;  /* 0x15c00000d0067fae */ /* 0x000fe20008121844 */
[----:B------:R-:W-:Y:S02]  /*45f90*/  IMAD.MOV.U32 R177, RZ, RZ, R176 ;  /* 0x000000ffffb17224 */ /* 0x000fe400078e00b0 */
        /* <DEDUP_REMOVED lines=8> */
[----:B------:R-:W-:Y:S02]  /*46020*/  VIADD R5, R5, UR8 ;  /* 0x0000000805057c36 */ /* 0x000fe40008000000 */
[----:B------:R-:W-:Y:S01]  /*46030*/  IMAD.MOV.U32 R114, RZ, RZ, R9 ;  /* 0x000000ffff727224 */ /* 0x000fe200078e0009 */
[----:B------:R-:W-:Y:S04]  /*46040*/  LDGSTS.E [R6+0x16c00], desc[UR4][R176.64], P0 ;  /* 0x16c00000b0067fae */ /* 0x000fe80008121844 */
[----:B------:R-:W-:Y:S04]  /*46050*/  LDGSTS.E [R6+0x17000], desc[UR4][R168.64], P0 ;  /* 0x17000000a8067fae */ /* 0x000fe80008121844 */
[----:B------:R-:W-:Y:S04]  /*46060*/  LDGSTS.E [R6+0x17400], desc[UR4][R160.64], P0 ;  /* 0x17400000a0067fae */ /* 0x000fe80008121844 */
[----:B------:R-:W-:Y:S04]  /*46070*/  LDGSTS.E [R6+0x17800], desc[UR4][R152.64], P0 ;  /* 0x1780000098067fae */ /* 0x000fe80008121844 */
[----:B------:R-:W-:Y:S01]  /*46080*/  LDGSTS.E [R6+0x17c00], desc[UR4][R16.64], P0 ;  /* 0x17c0000010067fae */ /* 0x000fe20008121844 */
[----:B---3--:R-:W-:Y:S01]  /*46090*/  IMAD.X R106, R106, 0x1, R0, P1 ;  /* 0x000000016a6a7824 */ /* 0x008fe200008e0600 */
[----:B------:R-:W-:-:S04]  /*460a0*/  IADD3 R8, P1, R8, R2, RZ ;  /* 0x0000000208087210 */ /* 0x000fc80007f3e0ff */
[----:B------:R1:W-:Y:S01]  /*460b0*/  STL [R1+0x1438], R106 ;  /* 0x0014386a01007387 */ /* 0x0003e20000100800 */
[----:B------:R-:W-:Y:S01]  /*460c0*/  IMAD.MOV.U32 R115, RZ, RZ, R106 ;  /* 0x000000ffff737224 */ /* 0x000fe200078e006a */
[----:B------:R-:W-:Y:S02]  /*460d0*/  IADD3 R7, P2, R7, R2, RZ ;  /* 0x0000000207077210 */ /* 0x000fe40007f5e0ff */
[----:B------:R-:W3:Y:S01]  /*460e0*/  LDL.LU R112, [R1+0x14d8] ;  /* 0x0014d80001707983 */ /* 0x000ee20000300800 */
[----:B----4-:R-:W-:-:S03]  /*460f0*/  IMAD.X R111, R111, 0x1, R0, P1 ;  /* 0x000000016f6f7824 */ /* 0x010fc600008e0600 */
[----:B------:R4:W-:Y:S04]  /*46100*/  LDGSTS.E [R5+0x100], desc[UR4][R114.64], P0 ;  /* 0x0010000072057fae */ /* 0x0009e80008121844 */
[----:B-1----:R-:W3:Y:S04]  /*46110*/  LDL.LU R106, [R1+0x14dc] ;  /* 0x0014dc00016a7983 */ /* 0x002ee80000300800 */
[----:B------:R-:W3:Y:S04]  /*46120*/  LDL.LU R9, [R1+0x14f8] ;  /* 0x0014f80001097983 */ /* 0x000ee80000300800 */
[----:B------:R1:W-:Y:S01]  /*46130*/  STL [R1+0x145c], R8 ;  /* 0x00145c0801007387 */ /* 0x0003e20000100800 */
[----:B----4-:R-:W-:-:S03]  /*46140*/  IMAD.MOV.U32 R114, RZ, RZ, R8 ;  /* 0x000000ffff727224 */ /* 0x010fc600078e0008 */
[----:B------:R4:W-:Y:S04]  /*46150*/  STL [R1+0x1458], R111 ;  /* 0x0014586f01007387 */ /* 0x0009e80000100800 */
[----:B------:R4:W-:Y:S04]  /*46160*/  STL [R1+0x147c], R7 ;  /* 0x00147c0701007387 */ /* 0x0009e80000100800 */
[----:B-1----:R-:W3:Y:S01]  /*46170*/  LDL.LU R8, [R1+0x14fc] ;  /* 0x0014fc0001087983 */ /* 0x002ee20000300800 */
[----:B------:R-:W-:Y:S01]  /*46180*/  IMAD.X R110, R110, 0x1, R0, P2 ;  /* 0x000000016e6e7824 */ /* 0x000fe200010e0600 */
[----:B------:R-:W-:-:S02]  /*46190*/  MOV R115, R111 ;  /* 0x0000006f00737202 */ /* 0x000fc40000000f00 */
[-C--:B--2---:R-:W-:Y:S02]  /*461a0*/  IADD3 R109, P1, R109, R2.reuse, RZ ;  /* 0x000000026d6d7210 */ /* 0x084fe40007f3e0ff */
[----:B------:R1:W-:Y:S01]  /*461b0*/  STL [R1+0x1478], R110 ;  /* 0x0014786e01007387 */ /* 0x0003e20000100800 */
[----:B------:R-:W-:Y:S02]  /*461c0*/  IADD3 R107, P2, R107, R2, RZ ;  /* 0x000000026b6b7210 */ /* 0x000fe40007f5e0ff */
[----:B------:R-:W-:Y:S01]  /*461d0*/  IMAD.X R113, R113, 0x1, R0, P1 ;  /* 0x0000000171717824 */ /* 0x000fe200008e0600 */
[----:B------:R2:W-:Y:S04]  /*461e0*/  LDGSTS.E [R5+0x500], desc[UR4][R114.64], P0 ;  /* 0x0050000072057fae */ /* 0x0005e80008121844 */
[----:B----4-:R-:W4:Y:S01]  /*461f0*/  LDL.LU R111, [R1+0x1518] ;  /* 0x00151800016f7983 */ /* 0x010f220000300800 */
[----:B--2---:R-:W-:-:S02]  /*46200*/  IMAD.MOV.U32 R114, RZ, RZ, R7 ;  /* 0x000000ffff727224 */ /* 0x004fc400078e0007 */
[----:B------:R-:W-:Y:S01]  /*46210*/  IMAD.MOV.U32 R115, RZ, RZ, R110 ;  /* 0x000000ffff737224 */ /* 0x000fe200078e006e */
[----:B------:R-:W2:Y:S04]  /*46220*/  LDL.LU R7, [R1+0x151c] ;  /* 0x00151c0001077983 */ /* 0x000ea80000300800 */
[----:B-1----:R-:W4:Y:S04]  /*46230*/  LDL.LU R110, [R1+0x1538] ;  /* 0x00153800016e7983 */ /* 0x002f280000300800 */
[----:B------:R1:W-:Y:S04]  /*46240*/  STL [R1+0x149c], R109 ;  /* 0x00149c6d01007387 */ /* 0x0003e80000100800 */
[----:B------:R-:W-:Y:S04]  /*46250*/  STL [R1+0x1498], R113 ;  /* 0x0014987101007387 */ /* 0x000fe80000100800 */
[----:B------:R-:W-:Y:S04]  /*46260*/  STL [R1+0x14bc], R107 ;  /* 0x0014bc6b01007387 */ /* 0x000fe80000100800 */
[----:B------:R-:W4:Y:S01]  /*46270*/  LDL.LU R6, [R1+0x153c] ;  /* 0x00153c0001067983 */ /* 0x000f220000300800 */
[----:B------:R-:W-:-:S03]  /*46280*/  IMAD.X R108, R108, 0x1, R0, P2 ;  /* 0x000000016c6c7824 */ /* 0x000fc600010e0600 */
[----:B------:R1:W-:Y:S04]  /*46290*/  LDGSTS.E [R5+0x900], desc[UR4][R114.64], P0 ;  /* 0x0090000072057fae */ /* 0x0003e80008121844 */
[----:B------:R1:W-:Y:S02]  /*462a0*/  STL [R1+0x14b8], R108 ;  /* 0x0014b86c01007387 */ /* 0x0003e40000100800 */
[----:B-1----:R-:W-:Y:S02]  /*462b0*/  IMAD.MOV.U32 R114, RZ, RZ, R109 ;  /* 0x000000ffff727224 */ /* 0x002fe400078e006d */
[----:B------:R-:W-:Y:S01]  /*462c0*/  IMAD.MOV.U32 R115, RZ, RZ, R113 ;  /* 0x000000ffff737224 */ /* 0x000fe200078e0071 */
[----:B------:R-:W4:Y:S04]  /*462d0*/  LDL.LU R109, [R1+0x1558] ;  /* 0x00155800016d7983 */ /* 0x000f280000300800 */
[----:B------:R1:W-:Y:S02]  /*462e0*/  LDGSTS.E [R5+0xd00], desc[UR4][R114.64], P0 ;  /* 0x00d0000072057fae */ /* 0x0003e40008121844 */
[----:B-1----:R-:W-:-:S02]  /*462f0*/  IMAD.MOV.U32 R115, RZ, RZ, R108 ;  /* 0x000000ffff737224 */ /* 0x002fc400078e006c */
[----:B------:R-:W-:Y:S01]  /*46300*/  IMAD.MOV.U32 R114, RZ, RZ, R107 ;  /* 0x000000ffff727224 */ /* 0x000fe200078e006b */
[----:B------:R-:W4:Y:S04]  /*46310*/  LDL.LU R108, [R1+0x155c] ;  /* 0x00155c00016c7983 */ /* 0x000f280000300800 */
[----:B------:R-:W4:Y:S04]  /*46320*/  LDL.LU R107, [R1+0x1578] ;  /* 0x00157800016b7983 */ /* 0x000f280000300800 */
[----:B------:R-:W-:Y:S01]  /*46330*/  LDGSTS.E [R5+0x1100], desc[UR4][R114.64], P0 ;  /* 0x0110000072057fae */ /* 0x000fe20008121844 */
[----:B---3--:R-:W-:-:S05]  /*46340*/  IADD3 R106, P1, R106, R2, RZ ;  /* 0x000000026a6a7210 */ /* 0x008fca0007f3e0ff */
[----:B------:R-:W-:Y:S01]  /*46350*/  IMAD.X R112, R112, 0x1, R0, P1 ;  /* 0x0000000170707824 */ /* 0x000fe200008e0600 */
[----:B------:R-:W-:Y:S03]  /*46360*/  STL [R1+0x14dc], R106 ;  /* 0x0014dc6a01007387 */ /* 0x000fe60000100800 */
[----:B------:R-:W-:Y:S01]  /*46370*/  IMAD.MOV.U32 R113, RZ, RZ, R112 ;  /* 0x000000ffff717224 */ /* 0x000fe200078e0070 */
[----:B------:R1:W-:Y:S01]  /*46380*/  STL [R1+0x14d8], R112 ;  /* 0x0014d87001007387 */ /* 0x0003e20000100800 */
[----:B------:R-:W-:Y:S01]  /*46390*/  IADD3 R8, P2, R8, R2, RZ ;  /* 0x0000000208087210 */ /* 0x000fe20007f5e0ff */
[----:B-1----:R-:W-:-:S04]  /*463a0*/  IMAD.MOV.U32 R112, RZ, RZ, R106 ;  /* 0x000000ffff707224 */ /* 0x002fc800078e006a */
[----:B------:R-:W-:Y:S04]  /*463b0*/  STL [R1+0x14fc], R8 ;  /* 0x0014fc0801007387 */ /* 0x000fe80000100800 */
[----:B------:R-:W3:Y:S01]  /*463c0*/  LDL.LU R106, [R1+0x157c] ;  /* 0x00157c00016a7983 */ /* 0x000ee20000300800 */
[----:B------:R-:W-:-:S03]  /*463d0*/  IADD3.X R9, R9, R0, RZ, P2, !PT ;  /* 0x0000000009097210 */ /* 0x000fc600017fe4ff */
[----:B------:R1:W-:Y:S04]  /*463e0*/  LDGSTS.E [R5+0x1500], desc[UR4][R112.64], P0 ;  /* 0x0150000070057fae */ /* 0x0003e80008121844 */
[----:B------:R4:W-:Y:S01]  /*463f0*/  STL [R1+0x14f8], R9 ;  /* 0x0014f80901007387 */ /* 0x0009e20000100800 */
[-C--:B--2---:R-:W-:Y:S01]  /*46400*/  IADD3 R7, P1, R7, R2.reuse, RZ ;  /* 0x0000000207077210 */ /* 0x084fe20007f3e0ff */
[----:B-1----:R-:W-:Y:S02]  /*46410*/  IMAD.MOV.U32 R112, RZ, RZ, R8 ;  /* 0x000000ffff707224 */ /* 0x002fe400078e0008 */
[----:B------:R-:W-:Y:S02]  /*46420*/  IMAD.MOV.U32 R113, RZ, RZ, R9 ;  /* 0x000000ffff717224 */ /* 0x000fe400078e0009 */
[----:B----4-:R-:W-:Y:S01]  /*46430*/  IMAD.X R111, R111, 0x1, R0, P1 ;  /* 0x000000016f6f7824 */ /* 0x010fe200008e0600 */
[----:B------:R-:W2:Y:S04]  /*46440*/  LDL.LU R9, [R1+0x1598] ;  /* 0x0015980001097983 */ /* 0x000ea80000300800 */
[----:B------:R-:W4:Y:S04]  /*46450*/  LDL.LU R8, [R1+0x159c] ;  /* 0x00159c0001087983 */ /* 0x000f280000300800 */
[----:B------:R-:W-:Y:S04]  /*46460*/  STL [R1+0x151c], R7 ;  /* 0x00151c0701007387 */ /* 0x000fe80000100800 */
[----:B------:R1:W-:Y:S01]  /*46470*/  LDGSTS.E [R5+0x1900], desc[UR4][R112.64], P0 ;  /* 0x0190000070057fae */ /* 0x0003e20008121844 */
[----:B------:R-:W-:-:S03]  /*46480*/  IADD3 R6, P2, R6, R2, RZ ;  /* 0x0000000206067210 */ /* 0x000fc60007f5e0ff */
[----:B------:R1:W-:Y:S02]  /*46490*/  STL [R1+0x1518], R111 ;  /* 0x0015186f01007387 */ /* 0x0003e40000100800 */
[----:B------:R-:W-:Y:S02]  /*464a0*/  IMAD.X R110, R110, 0x1, R0, P2 ;  /* 0x000000016e6e7824 */ /* 0x000fe400010e0600 */
[----:B------:R-:W-:Y:S01]  /*464b0*/  STL [R1+0x153c], R6 ;  /* 0x00153c0601007387 */ /* 0x000fe20000100800 */
[----:B-1----:R-:W-:-:S03]  /*464c0*/  IMAD.MOV.U32 R113, RZ, RZ, R111 ;  /* 0x000000ffff717224 */ /* 0x002fc600078e006f */
[----:B------:R-:W2:Y:S01]  /*464d0*/  LDL.LU R111, [R1+0x15b8] ;  /* 0x0015b800016f7983 */ /* 0x000ea20000300800 */
[----:B------:R-:W-:-:S03]  /*464e0*/  IMAD.MOV.U32 R112, RZ, RZ, R7 ;  /* 0x000000ffff707224 */ /* 0x000fc600078e0007 */
[----:B------:R1:W-:Y:S04]  /*464f0*/  STL [R1+0x1538], R110 ;  /* 0x0015386e01007387 */ /* 0x0003e80000100800 */
[----:B------:R-:W2:Y:S04]  /*46500*/  LDL.LU R7, [R1+0x15bc] ;  /* 0x0015bc0001077983 */ /* 0x000ea80000300800 */
[----:B------:R1:W-:Y:S01]  /*46510*/  LDGSTS.E [R5+0x1d00], desc[UR4][R112.64], P0 ;  /* 0x01d0000070057fae */ /* 0x0003e20008121844 */
[----:B------:R-:W-:Y:S01]  /*46520*/  IADD3 R108, P1, R108, R2, RZ ;  /* 0x000000026c6c7210 */ /* 0x000fe20007f3e0ff */
[----:B-1----:R-:W-:Y:S01]  /*46530*/  IMAD.MOV.U32 R112, RZ, RZ, R6 ;  /* 0x000000ffff707224 */ /* 0x002fe200078e0006 */
[----:B------:R-:W-:-:S02]  /*46540*/  MOV R113, R110 ;  /* 0x0000006e00717202 */ /* 0x000fc40000000f00 */
[----:B------:R-:W2:Y:S01]  /*46550*/  LDL.LU R110, [R1+0x15d8] ;  /* 0x0015d800016e7983 */ /* 0x000ea20000300800 */
[----:B------:R-:W-:-:S03]  /*46560*/  IMAD.X R109, R109, 0x1, R0, P1 ;  /* 0x000000016d6d7824 */ /* 0x000fc600008e0600 */
[----:B------:R-:W2:Y:S04]  /*46570*/  LDL.LU R6, [R1+0x15dc] ;  /* 0x0015dc0001067983 */ /* 0x000ea80000300800 */
[----:B------:R-:W-:Y:S04]  /*46580*/  STL [R1+0x155c], R108 ;  /* 0x00155c6c01007387 */ /* 0x000fe80000100800 */
[----:B------:R1:W-:Y:S04]  /*46590*/  LDGSTS.E [R5+0x2100], desc[UR4][R112.64], P0 ;  /* 0x0210000070057fae */ /* 0x0003e80008121844 */
[----:B------:R3:W-:Y:S01]  /*465a0*/  STL [R1+0x1558], R109 ;  /* 0x0015586d01007387 */ /* 0x0007e20000100800 */
[----:B-1----:R-:W-:-:S02]  /*465b0*/  IMAD.MOV.U32 R113, RZ, RZ, R109 ;  /* 0x000000ffff717224 */ /* 0x002fc400078e006d */
[----:B------:R-:W-:-:S05]  /*465c0*/  IMAD.MOV.U32 R112, RZ, RZ, R108 ;  /* 0x000000ffff707224 */ /* 0x000fca00078e006c */
[----:B------:R-:W-:Y:S01]  /*465d0*/  LDGSTS.E [R5+0x2500], desc[UR4][R112.64], P0 ;  /* 0x0250000070057fae */ /* 0x000fe20008121844 */
[----:B---3--:R-:W-:-:S05]  /*465e0*/  IADD3 R106, P2, R106, R2, RZ ;  /* 0x000000026a6a7210 */ /* 0x008fca0007f5e0ff */
[----:B------:R-:W-:Y:S01]  /*465f0*/  IMAD.X R107, R107, 0x1, R0, P2 ;  /* 0x000000016b6b7824 */ /* 0x000fe200010e0600 */
[----:B------:R-:W-:Y:S04]  /*46600*/  STL [R1+0x157c], R106 ;  /* 0x00157c6a01007387 */ /* 0x000fe80000100800 */
[----:B------:R-:W3:Y:S04]  /*46610*/  LDL.LU R109, [R1+0x15f8] ;  /* 0x0015f800016d7983 */ /* 0x000ee80000300800 */
[----:B------:R1:W-:Y:S04]  /*46620*/  STL [R1+0x1578], R107 ;  /* 0x0015786b01007387 */ /* 0x0003e80000100800 */
[----:B------:R-:W3:Y:S01]  /*46630*/  LDL.LU R108, [R1+0x15fc] ;  /* 0x0015fc00016c7983 */ /* 0x000ee20000300800 */
[----:B------:R-:W-:-:S02]  /*46640*/  IMAD.MOV.U32 R114, RZ, RZ, R106 ;  /* 0x000000ffff727224 */ /* 0x000fc400078e006a */
[----:B------:R-:W-:Y:S01]  /*46650*/  IMAD.MOV.U32 R115, RZ, RZ, R107 ;  /* 0x000000ffff737224 */ /* 0x000fe200078e006b */
[----:B------:R-:W3:Y:S01]  /*46660*/  LDL.LU R112, [R1+0x1618] ;  /* 0x0016180001707983 */ /* 0x000ee20000300800 */
[----:B----4-:R-:W-:-:S03]  /*46670*/  IADD3 R8, P1, R8, R2, RZ ;  /* 0x0000000208087210 */ /* 0x010fc60007f3e0ff */
[----:B-1----:R-:W4:Y:S02]  /*46680*/  LDL.LU R107, [R1+0x161c] ;  /* 0x00161c00016b7983 */ /* 0x002f240000300800 */
[----:B--2---:R-:W-:Y:S02]  /*46690*/  IMAD.X R9, R9, 0x1, R0, P1 ;  /* 0x0000000109097824 */ /* 0x004fe400008e0600 */
[----:B------:R-:W2:Y:S04]  /*466a0*/  LDL.LU R106, [R1+0x1638] ;  /* 0x00163800016a7983 */ /* 0x000ea80000300800 */
[----:B------:R-:W-:Y:S04]  /*466b0*/  STL [R1+0x159c], R8 ;  /* 0x00159c0801007387 */ /* 0x000fe80000100800 */
[----:B------:R1:W-:Y:S04]  /*466c0*/  LDGSTS.E [R5+0x2900], desc[UR4][R114.64], P0 ;  /* 0x0290000072057fae */ /* 0x0003e80008121844 */
[----:B------:R1:W-:Y:S01]  /*466d0*/  STL [R1+0x1598], R9 ;  /* 0x0015980901007387 */ /* 0x0003e20000100800 */
[----:B------:R-:W-:-:S02]  /*466e0*/  IADD3 R7, P2, R7, R2, RZ ;  /* 0x0000000207077210 */ /* 0x000fc40007f5e0ff */
[----:B-1----:R-:W-:-:S03]  /*466f0*/  MOV R115, R9 ;  /* 0x0000000900737202 */ /* 0x002fc60000000f00 */
[----:B------:R1:W-:Y:S04]  /*46700*/  STL [R1+0x15bc], R7 ;  /* 0x0015bc0701007387 */ /* 0x0003e80000100800 */
[----:B------:R-:W2:Y:S01]  /*46710*/  LDL.LU R9, [R1+0x163c] ;  /* 0x00163c0001097983 */ /* 0x000ea20000300800 */
[----:B------:R-:W-:Y:S02]  /*46720*/  IMAD.MOV.U32 R114, RZ, RZ, R8 ;  /* 0x000000ffff727224 */ /* 0x000fe400078e0008 */
[----:B------:R-:W-:-:S03]  /*46730*/  IMAD.X R111, R111, 0x1, R0, P2 ;  /* 0x000000016f6f7824 */ /* 0x000fc600010e0600 */
[----:B------:R1:W-:Y:S04]  /*46740*/  LDGSTS.E [R5+0x2d00], desc[UR4][R114.64], P0 ;  /* 0x02d0000072057fae */ /* 0x0003e80008121844 */
[----:B------:R1:W-:Y:S04]  /*46750*/  STL [R1+0x15b8], R111 ;  /* 0x0015b86f01007387 */ /* 0x0003e80000100800 */
[----:B------:R-:W2:Y:S01]  /*46760*/  LDL.LU R8, [R1+0x1658] ;  /* 0x0016580001087983 */ /* 0x000ea20000300800 */
[----:B------:R-:W-:Y:S01]  /*46770*/  IADD3 R6, P1, R6, R2, RZ ;  /* 0x0000000206067210 */ /* 0x000fe20007f3e0ff */
[----:B-1----:R-:W-:-:S02]  /*46780*/  IMAD.MOV.U32 R114, RZ, RZ, R7 ;  /* 0x000000ffff727224 */ /* 0x002fc400078e0007 */
[----:B------:R-:W-:Y:S01]  /*46790*/  IMAD.MOV.U32 R115, RZ, RZ, R111 ;  /* 0x000000ffff737224 */ /* 0x000fe200078e006f */
[----:B------:R-:W2:Y:S01]  /*467a0*/  LDL.LU R7, [R1+0x165c] ;  /* 0x00165c0001077983 */ /* 0x000ea20000300800 */
[----:B------:R-:W-:-:S03]  /*467b0*/  IMAD.X R110, R110, 0x1, R0, P1 ;  /* 0x000000016e6e7824 */ /* 0x000fc600008e0600 */
[----:B------:R-:W2:Y:S04]  /*467c0*/  LDL.LU R111, [R1+0x1678] ;  /* 0x00167800016f7983 */ /* 0x000ea80000300800 */
[----:B------:R1:W-:Y:S04]  /*467d0*/  STL [R1+0x15dc], R6 ;  /* 0x0015dc0601007387 */ /* 0x0003e80000100800 */
[----:B------:R1:W-:Y:S04]  /*467e0*/  LDGSTS.E [R5+0x3100], desc[UR4][R114.64], P0 ;  /* 0x0310000072057fae */ /* 0x0003e80008121844 */
[----:B------:R4:W-:Y:S01]  /*467f0*/  STL [R1+0x15d8], R110 ;  /* 0x0015d86e01007387 */ /* 0x0009e20000100800 */
[----:B-1----:R-:W-:-:S02]  /*46800*/  IMAD.MOV.U32 R114, RZ, RZ, R6 ;  /* 0x000000ffff727224 */ /* 0x002fc400078e0006 */
[----:B------:R-:W-:-:S05]  /*46810*/  IMAD.MOV.U32 R115, RZ, RZ, R110 ;  /* 0x000000ffff737224 */ /* 0x000fca00078e006e */
[----:B------:R1:W-:Y:S01]  /*46820*/  LDGSTS.E [R5+0x3500], desc[UR4][R114.64], P0 ;  /* 0x0350000072057fae */ /* 0x0003e20008121844 */
[----:B---3--:R-:W-:-:S05]  /*46830*/  IADD3 R108, P2, R108, R2, RZ ;  /* 0x000000026c6c7210 */ /* 0x008fca0007f5e0ff */
[----:B------:R-:W-:Y:S04]  /*46840*/  STL [R1+0x15fc], R108 ;  /* 0x0015fc6c01007387 */ /* 0x000fe80000100800 */
[----:B------:R-:W3:Y:S01]  /*46850*/  LDL.LU R6, [R1+0x167c] ;  /* 0x00167c0001067983 */ /* 0x000ee20000300800 */
[----:B------:R-:W-:Y:S01]  /*46860*/  IMAD.X R109, R109, 0x1, R0, P2 ;  /* 0x000000016d6d7824 */ /* 0x000fe200010e0600 */
[----:B----4-:R-:W-:Y:S01]  /*46870*/  IADD3 R107, P1, R107, R2, RZ ;  /* 0x000000026b6b7210 */ /* 0x010fe20007f3e0ff */
[----:B-1----:R-:W-:Y:S02]  /*46880*/  IMAD.MOV.U32 R114, RZ, RZ, R108 ;  /* 0x000000ffff727224 */ /* 0x002fe400078e006c */
[----:B------:R-:W-:Y:S01]  /*46890*/  IMAD.MOV.U32 R115, RZ, RZ, R109 ;  /* 0x000000ffff737224 */ /* 0x000fe200078e006d */
[----:B------:R1:W-:Y:S01]  /*468a0*/  STL [R1+0x15f8], R109 ;  /* 0x0015f86d01007387 */ /* 0x0003e20000100800 */
[----:B------:R-:W-:-:S03]  /*468b0*/  IMAD.X R112, R112, 0x1, R0, P1 ;  /* 0x0000000170707824 */ /* 0x000fc600008e0600 */
[----:B------:R-:W4:Y:S01]  /*468c0*/  LDL.LU R110, [R1+0x1698] ;  /* 0x00169800016e7983 */ /* 0x000f220000300800 */
[----:B------:R-:W-:-:S03]  /*468d0*/  IMAD.MOV.U32 R113, RZ, RZ, R112 ;  /* 0x000000ffff717224 */ /* 0x000fc600078e0070 */
[----:B------:R-:W-:Y:S04]  /*468e0*/  LDGSTS.E [R5+0x3900], desc[UR4][R114.64], P0 ;  /* 0x0390000072057fae */ /* 0x000fe80008121844 */
[----:B-1----:R-:W4:Y:S04]  /*468f0*/  LDL.LU R109, [R1+0x169c] ;  /* 0x00169c00016d7983 */ /* 0x002f280000300800 */
[----:B------:R-:W4:Y:S04]  /*46900*/  LDL.LU R108, [R1+0x16b8] ;  /* 0x0016b800016c7983 */ /* 0x000f280000300800 */
[----:B------:R-:W-:Y:S04]  /*46910*/  STL [R1+0x161c], R107 ;  /* 0x00161c6b01007387 */ /* 0x000fe80000100800 */
[----:B------:R1:W-:Y:S01]  /*46920*/  STL [R1+0x1618], R112 ;  /* 0x0016187001007387 */ /* 0x0003e20000100800 */
[----:B--2---:R-:W-:Y:S01]  /*46930*/  IADD3 R9, P2, R9, R2, RZ ;  /* 0x0000000209097210 */ /* 0x004fe20007f5e0ff */
[----:B-1----:R-:W-:-:S04]  /*46940*/  IMAD.MOV.U32 R112, RZ, RZ, R107 ;  /* 0x000000ffff707224 */ /* 0x002fc800078e006b */
[----:B------:R-:W-:Y:S04]  /*46950*/  STL [R1+0x163c], R9 ;  /* 0x00163c0901007387 */ /* 0x000fe80000100800 */
[----:B------:R-:W2:Y:S01]  /*46960*/  LDL.LU R107, [R1+0x16bc] ;  /* 0x0016bc00016b7983 */ /* 0x000ea20000300800 */
[----:B------:R-:W-:-:S03]  /*46970*/  IADD3.X R106, R106, R0, RZ, P2, !PT ;  /* 0x000000006a6a7210 */ /* 0x000fc600017fe4ff */
[----:B------:R1:W-:Y:S01]  /*46980*/  LDGSTS.E [R5+0x3d00], desc[UR4][R112.64], P0 ;  /* 0x03d0000070057fae */ /* 0x0003e20008121844 */
[----:B------:R-:W-:-:S03]  /*46990*/  IADD3 R7, P1, R7, R2, RZ ;  /* 0x0000000207077210 */ /* 0x000fc60007f3e0ff */
[----:B------:R1:W-:Y:S02]  /*469a0*/  STL [R1+0x1638], R106 ;  /* 0x0016386a01007387 */ /* 0x0003e40000100800 */
[----:B-1----:R-:W-:Y:S02]  /*469b0*/  IMAD.MOV.U32 R112, RZ, RZ, R9 ;  /* 0x000000ffff707224 */ /* 0x002fe400078e0009 */
[----:B------:R-:W-:Y:S02]  /*469c0*/  IMAD.MOV.U32 R113, RZ, RZ, R106 ;  /* 0x000000ffff717224 */ /* 0x000fe400078e006a */
[----:B------:R-:W-:Y:S01]  /*469d0*/  IMAD.X R8, R8, 0x1, R0, P1 ;  /* 0x0000000108087824 */ /* 0x000fe200008e0600 */
[----:B------:R-:W2:Y:S04]  /*469e0*/  LDL.LU R106, [R1+0x16d8] ;  /* 0x0016d800016a7983 */ /* 0x000ea80000300800 */
[----:B------:R-:W2:Y:S04]  /*469f0*/  LDL.LU R9, [R1+0x16dc] ;  /* 0x0016dc0001097983 */ /* 0x000ea80000300800 */
        /* <DEDUP_REMOVED lines=12> */
[----:B----4-:R-:W-:Y:S01]  /*46ac0*/  IADD3 R109, P1, R109, R2, RZ ;  /* 0x000000026d6d7210 */ /* 0x010fe20007f3e0ff */
[----:B-1----:R-:W-:Y:S01]  /*46ad0*/  IMAD.MOV.U32 R112, RZ, RZ, R6 ;  /* 0x000000ffff707224 */ /* 0x002fe200078e0006 */
[----:B------:R-:W-:-:S03]  /*46ae0*/  MOV R113, R111 ;  /* 0x0000006f00717202 */ /* 0x000fc60000000f00 */
[----:B------:R-:W-:Y:S01]  /*46af0*/  IMAD.X R110, R110, 0x1, R0, P1 ;  /* 0x000000016e6e7824 */ /* 0x000fe200008e0600 */
[----:B------:R-:W4:Y:S04]  /*46b00*/  LDL.LU R111, [R1+0x1718] ;  /* 0x00171800016f7983 */ /* 0x000f280000300800 */
[----:B------:R-:W4:Y:S04]  /*46b10*/  LDL.LU R6, [R1+0x171c] ;  /* 0x00171c0001067983 */ /* 0x000f280000300800 */
[----:B------:R-:W-:Y:S04]  /*46b20*/  STL [R1+0x169c], R109 ;  /* 0x00169c6d01007387 */ /* 0x000fe80000100800 */
[----:B------:R1:W-:Y:S01]  /*46b30*/  LDGSTS.E [R5+0x4900], desc[UR4][R112.64], P0 ;  /* 0x0490000070057fae */ /* 0x0003e20008121844 */
[----:B--2---:R-:W-:-:S03]  /*46b40*/  IADD3 R107, P2, R107, R2, RZ ;  /* 0x000000026b6b7210 */ /* 0x004fc60007f5e0ff */
[----:B------:R2:W-:Y:S01]  /*46b50*/  STL [R1+0x1698], R110 ;  /* 0x0016986e01007387 */ /* 0x0005e20000100800 */
[----:B-1----:R-:W-:Y:S02]  /*46b60*/  IMAD.MOV.U32 R113, RZ, RZ, R110 ;  /* 0x000000ffff717224 */ /* 0x002fe400078e006e */
[----:B------:R-:W-:Y:S01]  /*46b70*/  IMAD.X R108, R108, 0x1, R0, P2 ;  /* 0x000000016c6c7824 */ /* 0x000fe200010e0600 */
[----:B------:R-:W-:Y:S01]  /*46b80*/  STL [R1+0x16bc], R107 ;  /* 0x0016bc6b01007387 */ /* 0x000fe20000100800 */
[----:B------:R-:W-:-:S03]  /*46b90*/  IMAD.MOV.U32 R112, RZ, RZ, R109 ;  /* 0x000000ffff707224 */ /* 0x000fc600078e006d */
[----:B--2---:R-:W2:Y:S04]  /*46ba0*/  LDL.LU R110, [R1+0x1738] ;  /* 0x00173800016e7983 */ /* 0x004ea80000300800 */
[----:B------:R1:W-:Y:S04]  /*46bb0*/  STL [R1+0x16b8], R108 ;  /* 0x0016b86c01007387 */ /* 0x0003e80000100800 */
[----:B------:R-:W2:Y:S01]  /*46bc0*/  LDL.LU R109, [R1+0x173c] ;  /* 0x00173c00016d7983 */ /* 0x000ea20000300800 */
[----:B------:R-:W-:Y:S02]  /*46bd0*/  IMAD.MOV.U32 R114, RZ, RZ, R107 ;  /* 0x000000ffff727224 */ /* 0x000fe400078e006b */
[----:B------:R-:W-:Y:S01]  /*46be0*/  IMAD.MOV.U32 R115, RZ, RZ, R108 ;  /* 0x000000ffff737224 */ /* 0x000fe200078e006c */
[----:B------:R-:W-:Y:S01]  /*46bf0*/  LDGSTS.E [R5+0x4d00], desc[UR4][R112.64], P0 ;  /* 0x04d0000070057fae */ /* 0x000fe20008121844 */
[----:B------:R-:W-:-:S03]  /*46c00*/  IADD3 R9, P1, R9, R2, RZ ;  /* 0x0000000209097210 */ /* 0x000fc60007f3e0ff */
[----:B------:R1:W-:Y:S02]  /*46c10*/  LDGSTS.E [R5+0x5100], desc[UR4][R114.64], P0 ;  /* 0x0510000072057fae */ /* 0x0003e40008121844 */
[----:B------:R-:W-:Y:S02]  /*46c20*/  IMAD.X R106, R106, 0x1, R0, P1 ;  /* 0x000000016a6a7824 */ /* 0x000fe400008e0600 */
[----:B------:R-:W2:Y:S04]  /*46c30*/  LDL.LU R112, [R1+0x1758] ;  /* 0x0017580001707983 */ /* 0x000ea80000300800 */
[----:B-1----:R-:W2:Y:S01]  /*46c40*/  LDL.LU R108, [R1+0x175c] ;  /* 0x00175c00016c7983 */ /* 0x002ea20000300800 */
[----:B------:R-:W-:-:S03]  /*46c50*/  MOV R115, R106 ;  /* 0x0000006a00737202 */ /* 0x000fc60000000f00 */
[----:B------:R-:W2:Y:S04]  /*46c60*/  LDL.LU R107, [R1+0x1778] ;  /* 0x00177800016b7983 */ /* 0x000ea80000300800 */
[----:B------:R-:W-:Y:S04]  /*46c70*/  STL [R1+0x16dc], R9 ;  /* 0x0016dc0901007387 */ /* 0x000fe80000100800 */
[----:B------:R1:W-:Y:S01]  /*46c80*/  STL [R1+0x16d8], R106 ;  /* 0x0016d86a01007387 */ /* 0x0003e20000100800 */
[----:B------:R-:W-:-:S05]  /*46c90*/  IMAD.MOV.U32 R114, RZ, RZ, R9 ;  /* 0x000000ffff727224 */ /* 0x000fca00078e0009 */
[----:B------:R4:W-:Y:S01]  /*46ca0*/  LDGSTS.E [R5+0x5500], desc[UR4][R114.64], P0 ;  /* 0x0550000072057fae */ /* 0x0009e20008121844 */
[----:B---3--:R-:W-:-:S05]  /*46cb0*/  IADD3 R7, P2, R7, R2, RZ ;  /* 0x0000000207077210 */ /* 0x008fca0007f5e0ff */
[----:B------:R-:W-:Y:S04]  /*46cc0*/  STL [R1+0x16fc], R7 ;  /* 0x0016fc0701007387 */ /* 0x000fe80000100800 */
[----:B-1----:R-:W3:Y:S01]  /*46cd0*/  LDL.LU R106, [R1+0x177c] ;  /* 0x00177c00016a7983 */ /* 0x002ee20000300800 */
[----:B------:R-:W-:Y:S01]  /*46ce0*/  IMAD.X R8, R8, 0x1, R0, P2 ;  /* 0x0000000108087824 */ /* 0x000fe200010e0600 */
[----:B----4-:R-:W-:Y:S01]  /*46cf0*/  IADD3 R6, P1, R6, R2, RZ ;  /* 0x0000000206067210 */ /* 0x010fe20007f3e0ff */
[----:B------:R-:W-:Y:S02]  /*46d00*/  IMAD.MOV.U32 R114, RZ, RZ, R7 ;  /* 0x000000ffff727224 */ /* 0x000fe400078e0007 */
[----:B------:R-:W-:Y:S01]  /*46d10*/  IMAD.MOV.U32 R115, RZ, RZ, R8 ;  /* 0x000000ffff737224 */ /* 0x000fe200078e0008 */
[----:B------:R1:W-:Y:S01]  /*46d20*/  STL [R1+0x16f8], R8 ;  /* 0x0016f80801007387 */ /* 0x0003e20000100800 */
[----:B------:R-:W-:-:S03]  /*46d30*/  IMAD.X R111, R111, 0x1, R0, P1 ;  /* 0x000000016f6f7824 */ /* 0x000fc600008e0600 */
[----:B------:R-:W4:Y:S04]  /*46d40*/  LDL.LU R9, [R1+0x1798] ;  /* 0x0017980001097983 */ /* 0x000f280000300800 */
[----:B------:R1:W-:Y:S04]  /*46d50*/  LDGSTS.E [R5+0x5900], desc[UR4][R114.64], P0 ;  /* 0x0590000072057fae */ /* 0x0003e80008121844 */
[----:B-1----:R-:W4:Y:S04]  /*46d60*/  LDL.LU R8, [R1+0x179c] ;  /* 0x00179c0001087983 */ /* 0x002f280000300800 */
[----:B------:R-:W4:Y:S04]  /*46d70*/  LDL.LU R7, [R1+0x17b8] ;  /* 0x0017b80001077983 */ /* 0x000f280000300800 */
[----:B------:R1:W-:Y:S01]  /*46d80*/  STL [R1+0x171c], R6 ;  /* 0x00171c0601007387 */ /* 0x0003e20000100800 */
[----:B------:R-:W-:-:S03]  /*46d90*/  IMAD.MOV.U32 R114, RZ, RZ, R6 ;  /* 0x000000ffff727224 */ /* 0x000fc600078e0006 */
[----:B------:R1:W-:Y:S01]  /*46da0*/  STL [R1+0x1718], R111 ;  /* 0x0017186f01007387 */ /* 0x0003e20000100800 */
[----:B--2---:R-:W-:-:S05]  /*46db0*/  IADD3 R109, P2, R109, R2, RZ ;  /* 0x000000026d6d7210 */ /* 0x004fca0007f5e0ff */
[----:B------:R-:W-:Y:S04]  /*46dc0*/  STL [R1+0x173c], R109 ;  /* 0x00173c6d01007387 */ /* 0x000fe80000100800 */
[----:B-1----:R-:W2:Y:S01]  /*46dd0*/  LDL.LU R6, [R1+0x17bc] ;  /* 0x0017bc0001067983 */ /* 0x002ea20000300800 */
[----:B------:R-:W-:Y:S02]  /*46de0*/  IMAD.X R110, R110, 0x1, R0, P2 ;  /* 0x000000016e6e7824 */ /* 0x000fe400010e0600 */
[----:B------:R-:W-:-:S03]  /*46df0*/  IMAD.MOV.U32 R115, RZ, RZ, R111 ;  /* 0x000000ffff737224 */ /* 0x000fc600078e006f */
[----:B------:R1:W-:Y:S04]  /*46e00*/  STL [R1+0x1738], R110 ;  /* 0x0017386e01007387 */ /* 0x0003e80000100800 */
[----:B------:R1:W-:Y:S01]  /*46e10*/  LDGSTS.E [R5+0x5d00], desc[UR4][R114.64], P0 ;  /* 0x05d0000072057fae */ /* 0x0003e20008121844 */
[----:B------:R-:W-:-:S03]  /*46e20*/  IADD3 R108, P1, R108, R2, RZ ;  /* 0x000000026c6c7210 */ /* 0x000fc60007f3e0ff */
[----:B------:R-:W2:Y:S02]  /*46e30*/  LDL.LU R111, [R1+0x17d8] ;  /* 0x0017d800016f7983 */ /* 0x000ea40000300800 */
[----:B------:R-:W-:Y:S02]  /*46e40*/  IMAD.X R112, R112, 0x1, R0, P1 ;  /* 0x0000000170707824 */ /* 0x000fe400008e0600 */
[----:B-1----:R-:W-:Y:S02]  /*46e50*/  IMAD.MOV.U32 R115, RZ, RZ, R110 ;  /* 0x000000ffff737224 */ /* 0x002fe400078e006e */
[----:B------:R-:W2:Y:S01]  /*46e60*/  LDL.LU R110, [R1+0x17dc] ;  /* 0x0017dc00016e7983 */ /* 0x000ea20000300800 */
[----:B------:R-:W-:-:S03]  /*46e70*/  IMAD.MOV.U32 R114, RZ, RZ, R109 ;  /* 0x000000ffff727224 */ /* 0x000fc600078e006d */
[----:B------:R-:W2:Y:S01]  /*46e80*/  LDL.LU R109, [R1+0x17f8] ;  /* 0x0017f800016d7983 */ /* 0x000ea20000300800 */
[----:B------:R-:W-:-:S03]  /*46e90*/  IMAD.MOV.U32 R113, RZ, RZ, R112 ;  /* 0x000000ffff717224 */ /* 0x000fc600078e0070 */
[----:B------:R-:W-:Y:S04]  /*46ea0*/  STL [R1+0x175c], R108 ;  /* 0x00175c6c01007387 */ /* 0x000fe80000100800 */
[----:B------:R1:W-:Y:S04]  /*46eb0*/  STL [R1+0x1758], R112 ;  /* 0x0017587001007387 */ /* 0x0003e80000100800 */
[----:B------:R-:W-:Y:S01]  /*46ec0*/  LDGSTS.E [R5+0x6100], desc[UR4][R114.64], P0 ;  /* 0x0610000072057fae */ /* 0x000fe20008121844 */
[----:B-1----:R-:W-:-:S05]  /*46ed0*/  IMAD.MOV.U32 R112, RZ, RZ, R108 ;  /* 0x000000ffff707224 */ /* 0x002fca00078e006c */
[----:B------:R1:W-:Y:S01]  /*46ee0*/  LDGSTS.E [R5+0x6500], desc[UR4][R112.64], P0 ;  /* 0x0650000070057fae */ /* 0x0003e20008121844 */
[----:B---3--:R-:W-:-:S05]  /*46ef0*/  IADD3 R106, P2, R106, R2, RZ ;  /* 0x000000026a6a7210 */ /* 0x008fca0007f5e0ff */
[----:B------:R-:W-:Y:S04]  /*46f00*/  STL [R1+0x177c], R106 ;  /* 0x00177c6a01007387 */ /* 0x000fe80000100800 */
[----:B------:R-:W3:Y:S01]  /*46f10*/  LDL.LU R108, [R1+0x17fc] ;  /* 0x0017fc00016c7983 */ /* 0x000ee20000300800 */
[----:B------:R-:W-:Y:S01]  /*46f20*/  IADD3.X R107, R107, R0, RZ, P2, !PT ;  /* 0x000000006b6b7210 */ /* 0x000fe200017fe4ff */
[----:B-1----:R-:W-:Y:S01]  /*46f30*/  IMAD.MOV.U32 R112, RZ, RZ, R106 ;  /* 0x000000ffff707224 */ /* 0x002fe200078e006a */
[----:B----4-:R-:W-:-:S03]  /*46f40*/  IADD3 R8, P1, R8, R2, RZ ;  /* 0x0000000208087210 */ /* 0x010fc60007f3e0ff */
[----:B------:R-:W-:Y:S01]  /*46f50*/  IMAD.MOV.U32 R113, RZ, RZ, R107 ;  /* 0x000000ffff717224 */ /* 0x000fe200078e006b */
[----:B------:R1:W-:Y:S01]  /*46f60*/  STL [R1+0x1778], R107 ;  /* 0x0017786b01007387 */ /* 0x0003e20000100800 */
[----:B------:R-:W-:-:S03]  /*46f70*/  IMAD.X R9, R9, 0x1, R0, P1 ;  /* 0x0000000109097824 */ /* 0x000fc600008e0600 */
[----:B------:R4:W-:Y:S04]  /*46f80*/  LDGSTS.E [R5+0x6900], desc[UR4][R112.64], P0 ;  /* 0x0690000070057fae */ /* 0x0009e80008121844 */
[----:B-1----:R-:W3:Y:S04]  /*46f90*/  LDL.LU R107, [R1+0x1818] ;  /* 0x00181800016b7983 */ /* 0x002ee80000300800 */
[----:B------:R-:W3:Y:S01]  /*46fa0*/  LDL.LU R106, [R1+0x181c] ;  /* 0x00181c00016a7983 */ /* 0x000ee20000300800 */
[----:B----4-:R-:W-:-:S03]  /*46fb0*/  IMAD.MOV.U32 R113, RZ, RZ, R9 ;  /* 0x000000ffff717224 */ /* 0x010fc600078e0009 */
[----:B------:R-:W-:Y:S01]  /*46fc0*/  STL [R1+0x179c], R8 ;  /* 0x00179c0801007387 */ /* 0x000fe20000100800 */
[----:B--2---:R-:W-:-:S03]  /*46fd0*/  IADD3 R6, P2, R6, R2, RZ ;  /* 0x0000000206067210 */ /* 0x004fc60007f5e0ff */
[----:B------:R1:W-:Y:S02]  /*46fe0*/  STL [R1+0x1798], R9 ;  /* 0x0017980901007387 */ /* 0x0003e40000100800 */
[----:B------:R-:W-:Y:S02]  /*46ff0*/  IMAD.X R7, R7, 0x1, R0, P2 ;  /* 0x0000000107077824 */ /* 0x000fe400010e0600 */
[----:B------:R-:W-:Y:S01]  /*47000*/  STL [R1+0x17bc], R6 ;  /* 0x0017bc0601007387 */ /* 0x000fe20000100800 */
[----:B------:R-:W-:-:S03]  /*47010*/  IMAD.MOV.U32 R112, RZ, RZ, R8 ;  /* 0x000000ffff707224 */ /* 0x000fc600078e0008 */
[----:B-1----:R-:W2:Y:S04]  /*47020*/  LDL.LU R9, [R1+0x1838] ;  /* 0x0018380001097983 */ /* 0x002ea80000300800 */
[----:B------:R1:W-:Y:S04]  /*47030*/  STL [R1+0x17b8], R7 ;  /* 0x0017b80701007387 */ /* 0x0003e80000100800 */
[----:B------:R-:W4:Y:S04]  /*47040*/  LDL.LU R8, [R1+0x183c] ;  /* 0x00183c0001087983 */ /* 0x000f280000300800 */
[----:B------:R1:W-:Y:S01]  /*47050*/  LDGSTS.E [R5+0x6d00], desc[UR4][R112.64], P0 ;  /* 0x06d0000070057fae */ /* 0x0003e20008121844 */
[----:B------:R-:W-:-:S05]  /*47060*/  IADD3 R110, P1, R110, R2, RZ ;  /* 0x000000026e6e7210 */ /* 0x000fca0007f3e0ff */
[----:B------:R-:W-:Y:S02]  /*47070*/  IMAD.X R111, R111, 0x1, R0, P1 ;  /* 0x000000016f6f7824 */ /* 0x000fe400008e0600 */
[----:B-1----:R-:W-:Y:S01]  /*47080*/  IMAD.MOV.U32 R112, RZ, RZ, R6 ;  /* 0x000000ffff707224 */ /* 0x002fe200078e0006 */
[----:B------:R-:W-:Y:S02]  /*47090*/  MOV R113, R7 ;  /* 0x0000000700717202 */ /* 0x000fe40000000f00 */
[----:B------:R-:W2:Y:S04]  /*470a0*/  LDL.LU.64 R6, [R1+0x1008] ;  /* 0x0010080001067983 */ /* 0x000ea80000300a00 */
[----:B------:R-:W-:Y:S04]  /*470b0*/  STL [R1+0x17dc], R110 ;  /* 0x0017dc6e01007387 */ /* 0x000fe80000100800 */
[----:B------:R1:W-:Y:S04]  /*470c0*/  STL [R1+0x17d8], R111 ;  /* 0x0017d86f01007387 */ /* 0x0003e80000100800 */
[----:B------:R-:W-:Y:S04]  /*470d0*/  LDGSTS.E [R5+0x7100], desc[UR4][R112.64], P0 ;  /* 0x0710000070057fae */ /* 0x000fe80008121844 */
[----:B------:R-:W-:Y:S01]  /*470e0*/  LDGSTS.E [R5+0x7500], desc[UR4][R110.64], P0 ;  /* 0x075000006e057fae */ /* 0x000fe20008121844 */
[----:B---3--:R-:W-:-:S05]  /*470f0*/  IADD3 R108, P2, R108, R2, RZ ;  /* 0x000000026c6c7210 */ /* 0x008fca0007f5e0ff */
[----:B------:R-:W-:Y:S01]  /*47100*/  STL [R1+0x17fc], R108 ;  /* 0x0017fc6c01007387 */ /* 0x000fe20000100800 */
[----:B------:R-:W-:-:S03]  /*47110*/  IMAD.X R109, R109, 0x1, R0, P2 ;  /* 0x000000016d6d7824 */ /* 0x000fc600010e0600 */
[----:B------:R-:W3:Y:S04]  /*47120*/  LDL.LU.64 R116, [R1+0xfe8] ;  /* 0x000fe80001747983 */ /* 0x000ee80000300a00 */
[----:B------:R2:W-:Y:S04]  /*47130*/  STL [R1+0x17f8], R109 ;  /* 0x0017f86d01007387 */ /* 0x0005e80000100800 */
[----:B------:R-:W3:Y:S04]  /*47140*/  LDL.LU.64 R114, [R1+0xfc8] ;  /* 0x000fc80001727983 */ /* 0x000ee80000300a00 */
[----:B-1----:R-:W3:Y:S01]  /*47150*/  LDL.LU.64 R110, [R1+0xfa8] ;  /* 0x000fa800016e7983 */ /* 0x002ee20000300a00 */
[----:B------:R-:W-:-:S03]  /*47160*/  IADD3 R106, P1, R106, R2, RZ ;  /* 0x000000026a6a7210 */ /* 0x000fc60007f3e0ff */
[----:B------:R-:W-:Y:S02]  /*47170*/  LDGSTS.E [R5+0x7900], desc[UR4][R108.64], P0 ;  /* 0x079000006c057fae */ /* 0x000fe40008121844 */
[----:B------:R-:W-:Y:S02]  /*47180*/  IMAD.X R107, R107, 0x1, R0, P1 ;  /* 0x000000016b6b7824 */ /* 0x000fe400008e0600 */
[----:B------:R-:W-:Y:S04]  /*47190*/  STL [R1+0x181c], R106 ;  /* 0x00181c6a01007387 */ /* 0x000fe80000100800 */
[----:B------:R1:W-:Y:S04]  /*471a0*/  STL [R1+0x1818], R107 ;  /* 0x0018186b01007387 */ /* 0x0003e80000100800 */
[----:B------:R-:W-:Y:S01]  /*471b0*/  LDGSTS.E [R5+0x7d00], desc[UR4][R106.64], P0 ;  /* 0x07d000006a057fae */ /* 0x000fe20008121844 */
[----:B----4-:R-:W-:-:S05]  /*471c0*/  IADD3 R8, P2, R8, R2, RZ ;  /* 0x0000000208087210 */ /* 0x010fca0007f5e0ff */
[----:B------:R-:W-:Y:S01]  /*471d0*/  STL [R1+0x183c], R8 ;  /* 0x00183c0801007387 */ /* 0x000fe20000100800 */
[----:B--2---:R-:W-:-:S03]  /*471e0*/  IMAD.X R9, R9, 0x1, R0, P2 ;  /* 0x0000000109097824 */ /* 0x004fc600010e0600 */
[----:B------:R-:W2:Y:S04]  /*471f0*/  LDL.LU.64 R112, [R1+0xf88] ;  /* 0x000f880001707983 */ /* 0x000ea80000300a00 */
[----:B------:R4:W-:Y:S04]  /*47200*/  STL [R1+0x1838], R9 ;  /* 0x0018380901007387 */ /* 0x0009e80000100800 */
[----:B------:R-:W2:Y:S04]  /*47210*/  LDL.LU.64 R108, [R1+0xf68] ;  /* 0x000f6800016c7983 */ /* 0x000ea80000300a00 */
[----:B-1----:R-:W2:Y:S01]  /*47220*/  LDL.LU.64 R106, [R1+0xf48] ;  /* 0x000f4800016a7983 */ /* 0x002ea20000300a00 */
[----:B------:R-:W-:Y:S01]  /*47230*/  IADD3 R134, P1, R6, R2, RZ ;  /* 0x0000000206867210 */ /* 0x000fe20007f3e0ff */
[----:B------:R-:W-:-:S02]  /*47240*/  IMAD.MOV.U32 R118, RZ, RZ, R8 ;  /* 0x000000ffff767224 */ /* 0x000fc400078e0008 */
[----:B------:R-:W-:Y:S02]  /*47250*/  IMAD.MOV.U32 R119, RZ, RZ, R9 ;  /* 0x000000ffff777224 */ /* 0x000fe400078e0009 */
[----:B----4-:R-:W4:Y:S01]  /*47260*/  LDL.LU.64 R8, [R1+0xf28] ;  /* 0x000f280001087983 */ /* 0x010f220000300a00 */
[----:B------:R-:W-:-:S03]  /*47270*/  IMAD.X R6, R7, 0x1, R0, P1 ;  /* 0x0000000107067824 */ /* 0x000fc600008e0600 */
[----:B------:R-:W4:Y:S04]  /*47280*/  LDL.LU.64 R138, [R1+0xf08] ;  /* 0x000f0800018a7983 */ /* 0x000f280000300a00 */
[----:B------:R1:W-:Y:S04]  /*47290*/  LDGSTS.E [R5+0x10100], desc[UR4][R118.64], P0 ;  /* 0x1010000076057fae */ /* 0x0003e80008121844 */
[----:B------:R-:W4:Y:S01]  /*472a0*/  LDL.LU.64 R118, [R1+0xee8] ;  /* 0x000ee80001767983 */ /* 0x000f220000300a00 */
[----:B---3--:R-:W-:-:S05]  /*472b0*/  IADD3 R132, P1, R116, R2, RZ ;  /* 0x0000000274847210 */ /* 0x008fca0007f3e0ff */
[----:B------:R-:W-:Y:S01]  /*472c0*/  IMAD.X R133, R117, 0x1, R0, P1 ;  /* 0x0000000175857824 */ /* 0x000fe200008e0600 */
[----:B------:R-:W-:-:S05]  /*472d0*/  IADD3 R130, P1, R114, R2, RZ ;  /* 0x0000000272827210 */ /* 0x000fca0007f3e0ff */
[----:B------:R-:W-:Y:S01]  /*472e0*/  IMAD.X R131, R115, 0x1, R0, P1 ;  /* 0x0000000173837824 */ /* 0x000fe200008e0600 */
[----:B------:R-:W-:-:S04]  /*472f0*/  IADD3 R128, P1, R110, R2, RZ ;  /* 0x000000026e807210 */ /* 0x000fc80007f3e0ff */
[----:B------:R-:W-:Y:S02]  /*47300*/  IADD3.X R129, R111, R0, RZ, P1, !PT ;  /* 0x000000006f817210 */ /* 0x000fe40000ffe4ff */
[----:B------:R-:W1:Y:S04]  /*47310*/  LDL.LU.64 R110, [R1+0xec8] ;  /* 0x000ec800016e7983 */ /* 0x000e680000300a00 */
[----:B------:R-:W3:Y:S04]  /*47320*/  LDL.LU.64 R116, [R1+0xea8] ;  /* 0x000ea80001747983 */ /* 0x000ee80000300a00 */
[----:B------:R-:W3:Y:S01]  /*47330*/  LDL.LU.64 R114, [R1+0xe88] ;  /* 0x000e880001727983 */ /* 0x000ee20000300a00 */
[----:B--2---:R-:W-:-:S05]  /*47340*/  IADD3 R126, P1, R112, R2, RZ ;  /* 0x00000002707e7210 */ /* 0x004fca0007f3e0ff */
[----:B------:R-:W-:Y:S02]  /*47350*/  IMAD.X R127, R113, 0x1, R0, P1 ;  /* 0x00000001717f7824 */ /* 0x000fe400008e0600 */
[----:B------:R-:W2:Y:S01]  /*47360*/  LDL.LU.64 R112, [R1+0xe68] ;  /* 0x000e680001707983 */ /* 0x000ea20000300a00 */
[----:B------:R-:W-:-:S05]  /*47370*/  IADD3 R124, P1, R108, R2, RZ ;  /* 0x000000026c7c7210 */ /* 0x000fca0007f3e0ff */
[--C-:B------:R-:W-:Y:S01]  /*47380*/  IMAD.X R125, R109, 0x1, R0.reuse, P1 ;  /* 0x000000016d7d7824 */ /* 0x100fe200008e0600 */
[-C--:B------:R-:W-:Y:S01]  /*47390*/  IADD3 R122, P1, R106, R2.reuse, RZ ;  /* 0x000000026a7a7210 */ /* 0x080fe20007f3e0ff */
[----:B------:R-:W2:Y:S04]  /*473a0*/  LDL.LU.64 R108, [R1+0xe48] ;  /* 0x000e4800016c7983 */ /* 0x000ea80000300a00 */
[----:B------:R-:W-:Y:S02]  /*473b0*/  IMAD.X R123, R107, 0x1, R0, P1 ;  /* 0x000000016b7b7824 */ /* 0x000fe400008e0600 */
[----:B------:R-:W2:Y:S04]  /*473c0*/  LDL.LU.64 R106, [R1+0xe28] ;  /* 0x000e2800016a7983 */ /* 0x000ea80000300a00 */
[----:B------:R-:W2:Y:S01]  /*473d0*/  LDL.LU.64 R136, [R1+0xe08] ;  /* 0x000e080001887983 */ /* 0x000ea20000300a00 */
[----:B----4-:R-:W-:-:S05]  /*473e0*/  IADD3 R120, P1, R8, R2, RZ ;  /* 0x0000000208787210 */ /* 0x010fca0007f3e0ff */
[----:B------:R-:W-:Y:S01]  /*473f0*/  IMAD.X R121, R9, 0x1, R0, P1 ;  /* 0x0000000109797824 */ /* 0x000fe200008e0600 */
[----:B------:R-:W-:-:S05]  /*47400*/  IADD3 R8, P1, R138, R2, RZ ;  /* 0x000000028a087210 */ /* 0x000fca0007f3e0ff */
[----:B------:R-:W-:Y:S01]  /*47410*/  IMAD.X R9, R139, 0x1, R0, P1 ;  /* 0x000000018b097824 */ /* 0x000fe200008e0600 */
[----:B------:R-:W-:-:S05]  /*47420*/  IADD3 R7, P1, R118, R2, RZ ;  /* 0x0000000276077210 */ /* 0x000fca0007f3e0ff */
[----:B------:R-:W-:Y:S02]  /*47430*/  IMAD.X R150, R119, 0x1, R0, P1 ;  /* 0x0000000177967824 */ /* 0x000fe400008e0600 */
[----:B------:R-:W-:Y:S02]  /*47440*/  IMAD.MOV.U32 R135, RZ, RZ, R6 ;  /* 0x000000ffff877224 */ /* 0x000fe400078e0006 */
[----:B------:R-:W-:-:S03]  /*47450*/  IMAD.MOV.U32 R6, RZ, RZ, R7 ;  /* 0x000000ffff067224 */ /* 0x000fc600078e0007 */
[----:B------:R-:W-:Y:S01]  /*47460*/  STL.64 [R1+0x1008], R134 ;  /* 0x0010088601007387 */ /* 0x000fe20000100a00 */
[----:B------:R-:W-:-:S03]  /*47470*/  MOV R7, R150 ;  /* 0x0000009600077202 */ /* 0x000fc60000000f00 */
        /* <DEDUP_REMOVED lines=8> */
[----:B------:R-:W-:Y:S04]  /*47500*/  LDGSTS.E [R5+0x10500], desc[UR4][R134.64], P0 ;  /* 0x1050000086057fae */ /* 0x000fe80008121844 */
[----:B------:R4:W-:Y:S04]  /*47510*/  STL.64 [R1+0xee8], R6 ;  /* 0x000ee80601007387 */ /* 0x0009e80000100a00 */
        /* <DEDUP_REMOVED lines=9> */
[----:B-1----:R-:W-:-:S05]  /*475b0*/  IADD3 R118, P1, R110, R2, RZ ;  /* 0x000000026e767210 */ /* 0x002fca0007f3e0ff */
[----:B------:R-:W-:Y:S01]  /*475c0*/  IMAD.X R119, R111, 0x1, R0, P1 ;  /* 0x000000016f777824 */ /* 0x000fe200008e0600 */
[----:B---3--:R-:W-:-:S04]  /*475d0*/  IADD3 R110, P1, R116, R2, RZ ;  /* 0x00000002746e7210 */ /* 0x008fc80007f3e0ff */
[----:B------:R-:W-:Y:S01]  /*475e0*/  LDGSTS.E [R5+0x12d00], desc[UR4][R118.64], P0 ;  /* 0x12d0000076057fae */ /* 0x000fe20008121844 */
[--C-:B------:R-:W-:Y:S01]  /*475f0*/  IMAD.X R111, R117, 0x1, R0.reuse, P1 ;  /* 0x00000001756f7824 */ /* 0x100fe200008e0600 */
[-C--:B------:R-:W-:Y:S02]  /*47600*/  IADD3 R116, P1, R114, R2.reuse, RZ ;  /* 0x0000000272747210 */ /* 0x080fe40007f3e0ff */
[----:B------:R-:W-:Y:S03]  /*47610*/  STL.64 [R1+0xec8], R118 ;  /* 0x000ec87601007387 */ /* 0x000fe60000100a00 */
[----:B------:R-:W-:Y:S01]  /*47620*/  IMAD.X R117, R115, 0x1, R0, P1 ;  /* 0x0000000173757824 */ /* 0x000fe200008e0600 */
[----:B------:R1:W-:Y:S04]  /*47630*/  STL.64 [R1+0xea8], R110 ;  /* 0x000ea86e01007387 */ /* 0x0003e80000100a00 */
[----:B------:R-:W-:Y:S04]  /*47640*/  STL.64 [R1+0xe88], R116 ;  /* 0x000e887401007387 */ /* 0x000fe80000100a00 */
[----:B------:R-:W-:Y:S04]  /*47650*/  LDGSTS.E [R5+0x13100], desc[UR4][R110.64], P0 ;  /* 0x131000006e057fae */ /* 0x000fe80008121844 */
[----:B------:R-:W-:Y:S01]  /*47660*/  LDGSTS.E [R5+0x13500], desc[UR4][R116.64], P0 ;  /* 0x1350000074057fae */ /* 0x000fe20008121844 */
[----:B--2---:R-:W-:-:S04]  /*47670*/  IADD3 R114, P1, R112, R2, RZ ;  /* 0x0000000270727210 */ /* 0x004fc80007f3e0ff */
[----:B------:R-:W-:Y:S02]  /*47680*/  IADD3.X R115, R113, R0, RZ, P1, !PT ;  /* 0x0000000071737210 */ /* 0x000fe40000ffe4ff */
[----:B------:R-:W-:-:S03]  /*47690*/  IADD3 R112, P1, R108, R2, RZ ;  /* 0x000000026c707210 */ /* 0x000fc60007f3e0ff */
[----:B------:R-:W-:Y:S02]  /*476a0*/  LDGSTS.E [R5+0x13900], desc[UR4][R114.64], P0 ;  /* 0x1390000072057fae */ /* 0x000fe40008121844 */
[--C-:B------:R-:W-:Y:S01]  /*476b0*/  IMAD.X R113, R109, 0x1, R0.reuse, P1 ;  /* 0x000000016d717824 */ /* 0x100fe200008e0600 */
[-C--:B------:R-:W-:Y:S01]  /*476c0*/  IADD3 R108, P1, R106, R2.reuse, RZ ;  /* 0x000000026a6c7210 */ /* 0x080fe20007f3e0ff */
[----:B------:R-:W-:Y:S04]  /*476d0*/  STL.64 [R1+0xe68], R114 ;  /* 0x000e687201007387 */ /* 0x000fe80000100a00 */
[--C-:B------:R-:W-:Y:S01]  /*476e0*/  IMAD.X R109, R107, 0x1, R0.reuse, P1 ;  /* 0x000000016b6d7824 */ /* 0x100fe200008e0600 */
[-C--:B------:R-:W-:Y:S01]  /*476f0*/  IADD3 R106, P1, R136, R2.reuse, RZ ;  /* 0x00000002886a7210 */ /* 0x080fe20007f3e0ff */
[----:B------:R-:W-:Y:S04]  /*47700*/  STL.64 [R1+0xe48], R112 ;  /* 0x000e487001007387 */ /* 0x000fe80000100a00 */
[----:B------:R-:W-:Y:S01]  /*47710*/  IMAD.X R107, R137, 0x1, R0, P1 ;  /* 0x00000001896b7824 */ /* 0x000fe200008e0600 */
[----:B------:R2:W-:Y:S04]  /*47720*/  STL.64 [R1+0xe28], R108 ;  /* 0x000e286c01007387 */ /* 0x0005e80000100a00 */
[----:B------:R3:W-:Y:S04]  /*47730*/  STL.64 [R1+0xe08], R106 ;  /* 0x000e086a01007387 */ /* 0x0007e80000100a00 */
[----:B----4-:R-:W4:Y:S04]  /*47740*/  LDL.LU R8, [R1+0x1444] ;  /* 0x0014440001087983 */ /* 0x010f280000300800 */
[----:B------:R-:W4:Y:S04]  /*47750*/  LDL.LU R7, [R1+0x1464] ;  /* 0x0014640001077983 */ /* 0x000f280000300800 */
[----:B-1----:R-:W4:Y:S04]  /*47760*/  LDL.LU R111, [R1+0x1440] ;  /* 0x00144000016f7983 */ /* 0x002f280000300800 */
[----:B------:R-:W4:Y:S04]  /*47770*/  LDL.LU R110, [R1+0x1460] ;  /* 0x00146000016e7983 */ /* 0x000f280000300800 */
[----:B------:R1:W-:Y:S04]  /*47780*/  LDGSTS.E [R5+0x13d00], desc[UR4][R112.64], P0 ;  /* 0x13d0000070057fae */ /* 0x0003e80008121844 */
[----:B------:R-:W-:Y:S01]  /*47790*/  LDGSTS.E [R5+0x14100], desc[UR4][R108.64], P0 ;  /* 0x141000006c057fae */ /* 0x000fe20008121844 */
[----:B------:R-:W-:-:S03]  /*477a0*/  IADD3 R149, P1, R246, R2, RZ ;  /* 0x00000002f6957210 */ /* 0x000fc60007f3e0ff */
[----:B------:R-:W-:Y:S04]  /*477b0*/  LDGSTS.E [R5+0x14500], desc[UR4][R106.64], P0 ;  /* 0x145000006a057fae */ /* 0x000fe80008121844 */
[----:B--2---:R-:W2:Y:S04]  /*477c0*/  LDL.LU R109, [R1+0x1480] ;  /* 0x00148000016d7983 */ /* 0x004ea80000300800 */
[----:B------:R-:W2:Y:S04]  /*477d0*/  LDL.LU R6, [R1+0x1484] ;  /* 0x0014840001067983 */ /* 0x000ea80000300800 */
[----:B------:R-:W2:Y:S04]  /*477e0*/  LDL.LU R112, [R1+0x14a0] ;  /* 0x0014a00001707983 */ /* 0x000ea80000300800 */
[----:B------:R-:W2:Y:S01]  /*477f0*/  LDL.LU R108, [R1+0x14a4] ;  /* 0x0014a400016c7983 */ /* 0x000ea20000300800 */
[----:B------:R-:W-:Y:S01]  /*47800*/  IMAD.X R246, R247, 0x1, R0, P1 ;  /* 0x00000001f7f67824 */ /* 0x000fe200008e0600 */
[----:B------:R-:W-:-:S02]  /*47810*/  IADD3 R148, P1, R238, R2, RZ ;  /* 0x00000002ee947210 */ /* 0x000fc40007f3e0ff */
[----:B---3--:R-:W3:Y:S03]  /*47820*/  LDL.LU R107, [R1+0x14c0] ;  /* 0x0014c000016b7983 */ /* 0x008ee60000300800 */
[----:B------:R-:W-:Y:S01]  /*47830*/  IMAD.X R238, R239, 0x1, R0, P1 ;  /* 0x00000001efee7824 */ /* 0x000fe200008e0600 */
[-C--:B------:R-:W-:Y:S01]  /*47840*/  IADD3 R147, P1, R230, R2.reuse, RZ ;  /* 0x00000002e6937210 */ /* 0x080fe20007f3e0ff */
[----:B------:R-:W-:Y:S01]  /*47850*/  IMAD.MOV.U32 R247, RZ, RZ, R246 ;  /* 0x000000fffff77224 */ /* 0x000fe200078e00f6 */
[----:B------:R-:W3:Y:S03]  /*47860*/  LDL.LU R106, [R1+0x14c4] ;  /* 0x0014c400016a7983 */ /* 0x000ee60000300800 */
[--C-:B------:R-:W-:Y:S01]  /*47870*/  IMAD.X R230, R231, 0x1, R0.reuse, P1 ;  /* 0x00000001e7e67824 */ /* 0x100fe200008e0600 */
[-C--:B------:R-:W-:Y:S01]  /*47880*/  IADD3 R146, P1, R222, R2.reuse, RZ ;  /* 0x00000002de927210 */ /* 0x080fe20007f3e0ff */
[----:B------:R-:W-:Y:S01]  /*47890*/  IMAD.MOV.U32 R246, RZ, RZ, R149 ;  /* 0x000000fffff67224 */ /* 0x000fe200078e0095 */
[----:B------:R-:W3:Y:S03]  /*478a0*/  LDL.LU R9, [R1+0x14e0] ;  /* 0x0014e00001097983 */ /* 0x000ee60000300800 */
[----:B------:R-:W-:Y:S01]  /*478b0*/  IMAD.X R222, R223, 0x1, R0, P1 ;  /* 0x00000001dfde7824 */ /* 0x000fe200008e0600 */
[-C--:B------:R-:W-:Y:S01]  /*478c0*/  IADD3 R145, P1, R214, R2.reuse, RZ ;  /* 0x00000002d6917210 */ /* 0x080fe20007f3e0ff */
[----:B------:R-:W-:Y:S01]  /*478d0*/  IMAD.MOV.U32 R239, RZ, RZ, R238 ;  /* 0x000000ffffef7224 */ /* 0x000fe200078e00ee */
[----:B------:R-:W-:Y:S03]  /*478e0*/  LDGSTS.E [R5+0x14900], desc[UR4][R246.64], P0 ;  /* 0x14900000f6057fae */ /* 0x000fe60008121844 */
[----:B------:R-:W-:Y:S01]  /*478f0*/  IMAD.X R214, R215, 0x1, R0, P1 ;  /* 0x00000001d7d67824 */ /* 0x000fe200008e0600 */
[----:B------:R-:W-:-:S05]  /*47900*/  IADD3 R144, P1, R206, R2, RZ ;  /* 0x00000002ce907210 */ /* 0x000fca0007f3e0ff */
[----:B------:R-:W-:Y:S01]  /*47910*/  IMAD.X R206, R207, 0x1, R0, P1 ;  /* 0x00000001cfce7824 */ /* 0x000fe200008e0600 */
[----:B------:R-:W-:-:S04]  /*47920*/  IADD3 R143, P1, R198, R2, RZ ;  /* 0x00000002c68f7210 */ /* 0x000fc80007f3e0ff */
[----:B------:R-:W-:Y:S02]  /*47930*/  IADD3.X R198, R199, R0, RZ, P1, !PT ;  /* 0x00000000c7c67210 */ /* 0x000fe40000ffe4ff */
        /* <DEDUP_REMOVED lines=12> */
[----:B------:R-:W-:Y:S01]  /*47a00*/  IADD3 R136, P1, R14, R2, RZ ;  /* 0x000000020e887210 */ /* 0x000fe20007f3e0ff */
[----:B------:R-:W-:Y:S02]  /*47a10*/  IMAD.MOV.U32 R238, RZ, RZ, R148 ;  /* 0x000000ffffee7224 */ /* 0x000fe400078e0094 */
[----:B------:R-:W-:Y:S02]  /*47a20*/  IMAD.MOV.U32 R231, RZ, RZ, R230 ;  /* 0x000000ffffe77224 */ /* 0x000fe400078e00e6 */
[----:B------:R-:W-:Y:S01]  /*47a30*/  IMAD.X R14, R15, 0x1, R0, P1 ;  /* 0x000000010f0e7824 */ /* 0x000fe200008e0600 */
[----:B------:R-:W-:Y:S01]  /*47a40*/  LDGSTS.E [R5+0x14d00], desc[UR4][R238.64], P0 ;  /* 0x14d00000ee057fae */ /* 0x000fe20008121844 */
[----:B------:R-:W-:Y:S02]  /*47a50*/  IMAD.MOV.U32 R230, RZ, RZ, R147 ;  /* 0x000000ffffe67224 */ /* 0x000fe400078e0093 */
[----:B------:R-:W-:-:S02]  /*47a60*/  IMAD.MOV.U32 R223, RZ, RZ, R222 ;  /* 0x000000ffffdf7224 */ /* 0x000fc400078e00de */
[----:B------:R-:W-:Y:S01]  /*47a70*/  IMAD.MOV.U32 R222, RZ, RZ, R146 ;  /* 0x000000ffffde7224 */ /* 0x000fe200078e0092 */
[----:B------:R-:W-:Y:S01]  /*47a80*/  LDGSTS.E [R5+0x15100], desc[UR4][R230.64], P0 ;  /* 0x15100000e6057fae */ /* 0x000fe20008121844 */
[----:B------:R-:W-:Y:S01]  /*47a90*/  IMAD.MOV.U32 R215, RZ, RZ, R214 ;  /* 0x000000ffffd77224 */ /* 0x000fe200078e00d6 */
[----:B------:R-:W-:Y:S01]  /*47aa0*/  MOV R214, R145 ;  /* 0x0000009100d67202 */ /* 0x000fe20000000f00 */
        /* <DEDUP_REMOVED lines=24> */
[----:B-1----:R-:W-:Y:S01]  /*47c30*/  LOP3.LUT R113, R252, 0x40, RZ, 0x3c, !PT ;  /* 0x00000040fc717812 */ /* 0x002fe200078e3cff */
[----:B------:R-:W-:Y:S01]  /*47c40*/  IMAD.MOV.U32 R14, RZ, RZ, R136 ;  /* 0x000000ffff0e7224 */ /* 0x000fe200078e0088 */
[----:B------:R-:W-:Y:S04]  /*47c50*/  LDGSTS.E [R5+0x17100], desc[UR4][R166.64], P0 ;  /* 0x17100000a6057fae */ /* 0x000fe80008121844 */
[----:B------:R-:W-:Y:S04]  /*47c60*/  LDGSTS.E [R5+0x17500], desc[UR4][R158.64], P0 ;  /* 0x175000009e057fae */ /* 0x000fe80008121844 */
[----:B------:R-:W-:Y:S04]  /*47c70*/  LDGSTS.E [R5+0x17900], desc[UR4][R22.64], P0 ;  /* 0x1790000016057fae */ /* 0x000fe80008121844 */
[----:B------:R1:W-:Y:S02]  /*47c80*/  LDGSTS.E [R5+0x17d00], desc[UR4][R14.64], P0 ;  /* 0x17d000000e057fae */ /* 0x0003e40008121844 */
[----:B-1----:R-:W-:Y:S01]  /*47c90*/  VIADD R5, R113, UR8 ;  /* 0x0000000871057c36 */ /* 0x002fe20008000000 */
[----:B----4-:R-:W-:-:S02]  /*47ca0*/  IADD3 R8, P1, R8, R2, RZ ;  /* 0x0000000208087210 */ /* 0x010fc40007f3e0ff */
[----:B------:R-:W-:-:S03]  /*47cb0*/  IADD3 R7, P2, R7, R2, RZ ;  /* 0x0000000207077210 */ /* 0x000fc60007f5e0ff */
[----:B------:R-:W-:Y:S01]  /*47cc0*/  IMAD.X R111, R111, 0x1, R0, P1 ;  /* 0x000000016f6f7824 */ /* 0x000fe200008e0600 */
[----:B------:R1:W-:Y:S01]  /*47cd0*/  STL [R1+0x1444], R8 ;  /* 0x0014440801007387 */ /* 0x0003e20000100800 */
[----:B------:R-:W-:-:S03]  /*47ce0*/  IADD3.X R110, R110, R0, RZ, P2, !PT ;  /* 0x000000006e6e7210 */ /* 0x000fc600017fe4ff */
[----:B------:R4:W-:Y:S01]  /*47cf0*/  STL [R1+0x1440], R111 ;  /* 0x0014406f01007387 */ /* 0x0009e20000100800 */
[----:B------:R-:W-:-:S03]  /*47d00*/  IMAD.MOV.U32 R114, RZ, RZ, R8 ;  /* 0x000000ffff727224 */ /* 0x000fc600078e0008 */
[----:B------:R2:W-:Y:S04]  /*47d10*/  STL [R1+0x1464], R7 ;  /* 0x0014640701007387 */ /* 0x0005e80000100800 */
[----:B------:R2:W-:Y:S04]  /*47d20*/  STL [R1+0x1460], R110 ;  /* 0x0014606e01007387 */ /* 0x0005e80000100800 */
[----:B-1----:R-:W3:Y:S01]  /*47d30*/  LDL.LU R8, [R1+0x14e4] ;  /* 0x0014e40001087983 */ /* 0x002ee20000300800 */
[----:B------:R-:W-:-:S03]  /*47d40*/  IMAD.MOV.U32 R115, RZ, RZ, R111 ;  /* 0x000000ffff737224 */ /* 0x000fc600078e006f */
[----:B----4-:R-:W4:Y:S04]  /*47d50*/  LDL.LU R111, [R1+0x1500] ;  /* 0x00150000016f7983 */ /* 0x010f280000300800 */
[----:B------:R1:W-:Y:S01]  /*47d60*/  LDGSTS.E [R5+0x200], desc[UR4][R114.64], P0 ;  /* 0x0020000072057fae */ /* 0x0003e20008121844 */
[----:B--2---:R-:W-:-:S05]  /*47d70*/  IADD3 R6, P1, R6, R2, RZ ;  /* 0x0000000206067210 */ /* 0x004fca0007f3e0ff */
[----:B------:R-:W-:Y:S01]  /*47d80*/  IMAD.X R109, R109, 0x1, R0, P1 ;  /* 0x000000016d6d7824 */ /* 0x000fe200008e0600 */
[----:B------:R-:W-:Y:S01]  /*47d90*/  IADD3 R108, P2, R108, R2, RZ ;  /* 0x000000026c6c7210 */ /* 0x000fe20007f5e0ff */
[----:B-1----:R-:W-:Y:S02]  /*47da0*/  IMAD.MOV.U32 R114, RZ, RZ, R7 ;  /* 0x000000ffff727224 */ /* 0x002fe400078e0007 */
[----:B------:R-:W-:Y:S01]  /*47db0*/  IMAD.MOV.U32 R115, RZ, RZ, R110 ;  /* 0x000000ffff737224 */ /* 0x000fe200078e006e */
[----:B------:R-:W2:Y:S04]  /*47dc0*/  LDL.LU R7, [R1+0x1504] ;  /* 0x0015040001077983 */ /* 0x000ea80000300800 */
[----:B------:R-:W4:Y:S04]  /*47dd0*/  LDL.LU R110, [R1+0x1520] ;  /* 0x00152000016e7983 */ /* 0x000f280000300800 */
[----:B------:R1:W-:Y:S04]  /*47de0*/  STL [R1+0x1484], R6 ;  /* 0x0014840601007387 */ /* 0x0003e80000100800 */
[----:B------:R1:W-:Y:S04]  /*47df0*/  LDGSTS.E [R5+0x600], desc[UR4][R114.64], P0 ;  /* 0x0060000072057fae */ /* 0x0003e80008121844 */
[----:B------:R3:W-:Y:S04]  /*47e00*/  STL [R1+0x1480], R109 ;  /* 0x0014806d01007387 */ /* 0x0007e80000100800 */
[----:B------:R-:W-:Y:S01]  /*47e10*/  STL [R1+0x14a4], R108 ;  /* 0x0014a46c01007387 */ /* 0x000fe20000100800 */
[----:B-1----:R-:W-:-:S03]  /*47e20*/  IMAD.MOV.U32 R114, RZ, RZ, R6 ;  /* 0x000000ffff727224 */ /* 0x002fc600078e0006 */
[----:B------:R-:W4:Y:S01]  /*47e30*/  LDL.LU R6, [R1+0x1524] ;  /* 0x0015240001067983 */ /* 0x000f220000300800 */
[----:B------:R-:W-:Y:S01]  /*47e40*/  IMAD.X R112, R112, 0x1, R0, P2 ;  /* 0x0000000170707824 */ /* 0x000fe200010e0600 */
[----:B---3--:R-:W-:Y:S01]  /*47e50*/  IADD3 R106, P1, R106, R2, RZ ;  /* 0x000000026a6a7210 */ /* 0x008fe20007f3e0ff */
[----:B------:R-:W-:-:S03]  /*47e60*/  IMAD.MOV.U32 R115, RZ, RZ, R109 ;  /* 0x000000ffff737224 */ /* 0x000fc600078e006d */
[----:B------:R1:W-:Y:S01]  /*47e70*/  STL [R1+0x14a0], R112 ;  /* 0x0014a07001007387 */ /* 0x0003e20000100800 */
[----:B------:R-:W-:Y:S01]  /*47e80*/  MOV R113, R112 ;  /* 0x0000007000717202 */ /* 0x000fe20000000f00 */
[----:B------:R-:W-:Y:S02]  /*47e90*/  IMAD.X R107, R107, 0x1, R0, P1 ;  /* 0x000000016b6b7824 */ /* 0x000fe400008e0600 */
[----:B------:R-:W3:Y:S04]  /*47ea0*/  LDL.LU R109, [R1+0x1540] ;  /* 0x00154000016d7983 */ /* 0x000ee80000300800 */
[----:B------:R-:W-:Y:S01]  /*47eb0*/  LDGSTS.E [R5+0xa00], desc[UR4][R114.64], P0 ;  /* 0x00a0000072057fae */ /* 0x000fe20008121844 */
[----:B-1----:R-:W-:-:S03]  /*47ec0*/  IMAD.MOV.U32 R112, RZ, RZ, R108 ;  /* 0x000000ffff707224 */ /* 0x002fc600078e006c */
[----:B------:R-:W3:Y:S04]  /*47ed0*/  LDL.LU R108, [R1+0x1544] ;  /* 0x00154400016c7983 */ /* 0x000ee80000300800 */
        /* <DEDUP_REMOVED lines=24> */
[----:B-1----:R-:W-:Y:S01]  /*48060*/  IMAD.MOV.U32 R113, RZ, RZ, R111 ;  /* 0x000000ffff717224 */ /* 0x002fe200078e006f */
[----:B------:R-:W-:Y:S02]  /*48070*/  MOV R112, R7 ;  /* 0x0000000700707202 */ /* 0x000fe40000000f00 */
[----:B------:R-:W2:Y:S04]  /*48080*/  LDL.LU R111, [R1+0x15a0] ;  /* 0x0015a000016f7983 */ /* 0x000ea80000300800 */
[----:B------:R1:W-:Y:S04]  /*48090*/  STL [R1+0x1520], R110 ;  /* 0x0015206e01007387 */ /* 0x0003e80000100800 */
[----:B------:R-:W2:Y:S01]  /*480a0*/  LDL.LU R7, [R1+0x15a4] ;  /* 0x0015a40001077983 */ /* 0x000ea20000300800 */
[----:B---3--:R-:W-:-:S03]  /*480b0*/  IADD3 R108, P1, R108, R2, RZ ;  /* 0x000000026c6c7210 */ /* 0x008fc60007f3e0ff */
[----:B------:R3:W-:Y:S02]  /*480c0*/  LDGSTS.E [R5+0x1a00], desc[UR4][R112.64], P0 ;  /* 0x01a0000070057fae */ /* 0x0007e40008121844 */
[----:B------:R-:W-:Y:S02]  /*480d0*/  IMAD.X R109, R109, 0x1, R0, P1 ;  /* 0x000000016d6d7824 */ /* 0x000fe400008e0600 */
[----:B------:R-:W-:Y:S02]  /*480e0*/  IMAD.MOV.U32 R114, RZ, RZ, R108 ;  /* 0x000000ffff727224 */ /* 0x000fe400078e006c */
[----:B---3--:R-:W-:Y:S02]  /*480f0*/  IMAD.MOV.U32 R112, RZ, RZ, R6 ;  /* 0x000000ffff707224 */ /* 0x008fe400078e0006 */
[----:B------:R-:W-:Y:S02]  /*48100*/  IMAD.MOV.U32 R113, RZ, RZ, R110 ;  /* 0x000000ffff717224 */ /* 0x000fe400078e006e */
[----:B-1----:R-:W3:Y:S04]  /*48110*/  LDL.LU R110, [R1+0x15c0] ;  /* 0x0015c000016e7983 */ /* 0x002ee80000300800 */
[----:B------:R-:W3:Y:S04]  /*48120*/  LDL.LU R6, [R1+0x15c4] ;  /* 0x0015c40001067983 */ /* 0x000ee80000300800 */
[----:B------:R-:W-:Y:S01]  /*48130*/  STL [R1+0x1544], R108 ;  /* 0x0015446c01007387 */ /* 0x000fe20000100800 */
[----:B------:R-:W-:-:S03]  /*48140*/  IMAD.MOV.U32 R115, RZ, RZ, R109 ;  /* 0x000000ffff737224 */ /* 0x000fc600078e006d */
[----:B------:R1:W-:Y:S04]  /*48150*/  STL [R1+0x1540], R109 ;  /* 0x0015406d01007387 */ /* 0x0003e80000100800 */
[----:B------:R-:W-:Y:S04]  /*48160*/  LDGSTS.E [R5+0x1e00], desc[UR4][R112.64], P0 ;  /* 0x01e0000070057fae */ /* 0x000fe80008121844 */
[----:B------:R1:W-:Y:S01]  /*48170*/  LDGSTS.E [R5+0x2200], desc[UR4][R114.64], P0 ;  /* 0x0220000072057fae */ /* 0x0003e20008121844 */
[----:B------:R-:W-:-:S05]  /*48180*/  IADD3 R106, P2, R106, R2, RZ ;  /* 0x000000026a6a7210 */ /* 0x000fca0007f5e0ff */
[----:B------:R-:W-:Y:S01]  /*48190*/  IMAD.X R107, R107, 0x1, R0, P2 ;  /* 0x000000016b6b7824 */ /* 0x000fe200010e0600 */
[----:B------:R-:W-:Y:S04]  /*481a0*/  STL [R1+0x1564], R106 ;  /* 0x0015646a01007387 */ /* 0x000fe80000100800 */
[----:B------:R-:W3:Y:S04]  /*481b0*/  LDL.LU R112, [R1+0x15e0] ;  /* 0x0015e00001707983 */ /* 0x000ee80000300800 */
[----:B------:R2:W-:Y:S01]  /*481c0*/  STL [R1+0x1560], R107 ;  /* 0x0015606b01007387 */ /* 0x0005e20000100800 */
[----:B----4-:R-:W-:-:S03]  /*481d0*/  IADD3 R8, P1, R8, R2, RZ ;  /* 0x0000000208087210 */ /* 0x010fc60007f3e0ff */
[----:B-1----:R-:W4:Y:S01]  /*481e0*/  LDL.LU R109, [R1+0x15e4] ;  /* 0x0015e400016d7983 */ /* 0x002f220000300800 */
[----:B------:R-:W-:Y:S01]  /*481f0*/  IMAD.MOV.U32 R114, RZ, RZ, R106 ;  /* 0x000000ffff727224 */ /* 0x000fe200078e006a */
[----:B--2---:R-:W-:Y:S01]  /*48200*/  IADD3.X R9, R9, R0, RZ, P1, !PT ;  /* 0x0000000009097210 */ /* 0x004fe20000ffe4ff */
[----:B------:R-:W-:Y:S01]  /*48210*/  IMAD.MOV.U32 R115, RZ, RZ, R107 ;  /* 0x000000ffff737224 */ /* 0x000fe200078e006b */
[----:B------:R-:W2:Y:S04]  /*48220*/  LDL.LU R108, [R1+0x1600] ;  /* 0x00160000016c7983 */ /* 0x000ea80000300800 */
[----:B------:R-:W2:Y:S04]  /*48230*/  LDL.LU R107, [R1+0x1604] ;  /* 0x00160400016b7983 */ /* 0x000ea80000300800 */
[----:B------:R-:W2:Y:S04]  /*48240*/  LDL.LU R106, [R1+0x1620] ;  /* 0x00162000016a7983 */ /* 0x000ea80000300800 */
[----:B------:R-:W-:Y:S04]  /*48250*/  STL [R1+0x1584], R8 ;  /* 0x0015840801007387 */ /* 0x000fe80000100800 */
[----:B------:R1:W-:Y:S04]  /*48260*/  LDGSTS.E [R5+0x2600], desc[UR4][R114.64], P0 ;  /* 0x0260000072057fae */ /* 0x0003e80008121844 */
[----:B------:R1:W-:Y:S01]  /*48270*/  STL [R1+0x1580], R9 ;  /* 0x0015800901007387 */ /* 0x0003e20000100800 */
[----:B------:R-:W-:Y:S01]  /*48280*/  IADD3 R7, P2, R7, R2, RZ ;  /* 0x0000000207077210 */ /* 0x000fe20007f5e0ff */
[----:B-1----:R-:W-:-:S04]  /*48290*/  IMAD.MOV.U32 R115, RZ, RZ, R9 ;  /* 0x000000ffff737224 */ /* 0x002fc800078e0009 */
[----:B------:R1:W-:Y:S04]  /*482a0*/  STL [R1+0x15a4], R7 ;  /* 0x0015a40701007387 */ /* 0x0003e80000100800 */
[----:B------:R-:W2:Y:S01]  /*482b0*/  LDL.LU R9, [R1+0x1624] ;  /* 0x0016240001097983 */ /* 0x000ea20000300800 */
[----:B------:R-:W-:Y:S02]  /*482c0*/  IMAD.MOV.U32 R114, RZ, RZ, R8 ;  /* 0x000000ffff727224 */ /* 0x000fe400078e0008 */
[----:B------:R-:W-:-:S03]  /*482d0*/  IMAD.X R111, R111, 0x1, R0, P2 ;  /* 0x000000016f6f7824 */ /* 0x000fc600010e0600 */
[----:B------:R1:W-:Y:S04]  /*482e0*/  LDGSTS.E [R5+0x2a00], desc[UR4][R114.64], P0 ;  /* 0x02a0000072057fae */ /* 0x0003e80008121844 */
[----:B------:R1:W-:Y:S04]  /*482f0*/  STL [R1+0x15a0], R111 ;  /* 0x0015a06f01007387 */ /* 0x0003e80000100800 */
[----:B------:R-:W2:Y:S01]  /*48300*/  LDL.LU R8, [R1+0x1640] ;  /* 0x0016400001087983 */ /* 0x000ea20000300800 */
[----:B---3--:R-:W-:Y:S01]  /*48310*/  IADD3 R6, P1, R6, R2, RZ ;  /* 0x0000000206067210 */ /* 0x008fe20007f3e0ff */
[----:B-1----:R-:W-:-:S02]  /*48320*/  IMAD.MOV.U32 R114, RZ, RZ, R7 ;  /* 0x000000ffff727224 */ /* 0x002fc400078e0007 */
[----:B------:R-:W-:Y:S01]  /*48330*/  IMAD.MOV.U32 R115, RZ, RZ, R111 ;  /* 0x000000ffff737224 */ /* 0x000fe200078e006f */
[----:B------:R-:W3:Y:S01]  /*48340*/  LDL.LU R7, [R1+0x1644] ;  /* 0x0016440001077983 */ /* 0x000ee20000300800 */
[----:B------:R-:W-:-:S03]  /*48350*/  IMAD.X R110, R110, 0x1, R0, P1 ;  /* 0x000000016e6e7824 */ /* 0x000fc600008e0600 */
[----:B------:R-:W3:Y:S04]  /*48360*/  LDL.LU R111, [R1+0x1660] ;  /* 0x00166000016f7983 */ /* 0x000ee80000300800 */
[----:B------:R1:W-:Y:S04]  /*48370*/  STL [R1+0x15c4], R6 ;  /* 0x0015c40601007387 */ /* 0x0003e80000100800 */
[----:B------:R1:W-:Y:S04]  /*48380*/  LDGSTS.E [R5+0x2e00], desc[UR4][R114.64], P0 ;  /* 0x02e0000072057fae */ /* 0x0003e80008121844 */
[----:B------:R2:W-:Y:S01]  /*48390*/  STL [R1+0x15c0], R110 ;  /* 0x0015c06e01007387 */ /* 0x0005e20000100800 */
[----:B-1----:R-:W-:-:S02]  /*483a0*/  IMAD.MOV.U32 R114, RZ, RZ, R6 ;  /* 0x000000ffff727224 */ /* 0x002fc400078e0006 */
[----:B------:R-:W-:-:S05]  /*483b0*/  IMAD.MOV.U32 R115, RZ, RZ, R110 ;  /* 0x000000ffff737224 */ /* 0x000fca00078e006e */
[----:B------:R-:W-:Y:S01]  /*483c0*/  LDGSTS.E [R5+0x3200], desc[UR4][R114.64], P0 ;  /* 0x0320000072057fae */ /* 0x000fe20008121844 */
[----:B----4-:R-:W-:-:S05]  /*483d0*/  IADD3 R109, P2, R109, R2, RZ ;  /* 0x000000026d6d7210 */ /* 0x010fca0007f5e0ff */
[----:B------:R-:W-:Y:S01]  /*483e0*/  STL [R1+0x15e4], R109 ;  /* 0x0015e46d01007387 */ /* 0x000fe20000100800 */
[----:B------:R-:W-:-:S03]  /*483f0*/  IMAD.X R112, R112, 0x1, R0, P2 ;  /* 0x0000000170707824 */ /* 0x000fc600010e0600 */
[----:B------:R-:W4:Y:S01]  /*48400*/  LDL.LU R6, [R1+0x1664] ;  /* 0x0016640001067983 */ /* 0x000f220000300800 */
[----:B--2---:R-:W-:Y:S02]  /*48410*/  IADD3 R107, P1, R107, R2, RZ ;  /* 0x000000026b6b7210 */ /* 0x004fe40007f3e0ff */
[----:B------:R-:W-:Y:S01]  /*48420*/  MOV R113, R112 ;  /* 0x0000007000717202 */ /* 0x000fe20000000f00 */
[----:B------:R1:W-:Y:S02]  /*48430*/  STL [R1+0x15e0], R112 ;  /* 0x0015e07001007387 */ /* 0x0003e40000100800 */
[----:B------:R-:W-:Y:S02]  /*48440*/  IMAD.X R108, R108, 0x1, R0, P1 ;  /* 0x000000016c6c7824 */ /* 0x000fe400008e0600 */
[----:B------:R-:W2:Y:S01]  /*48450*/  LDL.LU R110, [R1+0x1680] ;  /* 0x00168000016e7983 */ /* 0x000ea20000300800 */
[----:B-1----:R-:W-:-:S03]  /*48460*/  IMAD.MOV.U32 R112, RZ, RZ, R109 ;  /* 0x000000ffff707224 */ /* 0x002fc600078e006d */
[----:B------:R-:W2:Y:S04]  /*48470*/  LDL.LU R109, [R1+0x1684] ;  /* 0x00168400016d7983 */ /* 0x000ea80000300800 */
[----:B------:R-:W-:Y:S04]  /*48480*/  STL [R1+0x1604], R107 ;  /* 0x0016046b01007387 */ /* 0x000fe80000100800 */
[----:B------:R1:W-:Y:S01]  /*48490*/  LDGSTS.E [R5+0x3600], desc[UR4][R112.64], P0 ;  /* 0x0360000070057fae */ /* 0x0003e20008121844 */
[----:B------:R-:W-:-:S03]  /*484a0*/  IADD3 R9, P2, R9, R2, RZ ;  /* 0x0000000209097210 */ /* 0x000fc60007f5e0ff */
[----:B------:R1:W-:Y:S02]  /*484b0*/  STL [R1+0x1600], R108 ;  /* 0x0016006c01007387 */ /* 0x0003e40000100800 */
[----:B------:R-:W-:Y:S02]  /*484c0*/  IMAD.X R106, R106, 0x1, R0, P2 ;  /* 0x000000016a6a7824 */ /* 0x000fe400010e0600 */
[----:B------:R-:W-:Y:S01]  /*484d0*/  STL [R1+0x1624], R9 ;  /* 0x0016240901007387 */ /* 0x000fe20000100800 */
[----:B-1----:R-:W-:Y:S02]  /*484e0*/  IMAD.MOV.U32 R113, RZ, RZ, R108 ;  /* 0x000000ffff717224 */ /* 0x002fe400078e006c */
[----:B------:R-:W-:Y:S01]  /*484f0*/  IMAD.MOV.U32 R112, RZ, RZ, R107 ;  /* 0x000000ffff707224 */ /* 0x000fe200078e006b */
[----:B------:R-:W2:Y:S04]  /*48500*/  LDL.LU R108, [R1+0x16a0] ;  /* 0x0016a000016c7983 */ /* 0x000ea80000300800 */
[----:B------:R1:W-:Y:S04]  /*48510*/  STL [R1+0x1620], R106 ;  /* 0x0016206a01007387 */ /* 0x0003e80000100800 */
[----:B------:R-:W2:Y:S01]  /*48520*/  LDL.LU R107, [R1+0x16a4] ;  /* 0x0016a400016b7983 */ /* 0x000ea20000300800 */
[----:B---3--:R-:W-:-:S03]  /*48530*/  IADD3 R7, P1, R7, R2, RZ ;  /* 0x0000000207077210 */ /* 0x008fc60007f3e0ff */
[----:B------:R3:W-:Y:S02]  /*48540*/  LDGSTS.E [R5+0x3a00], desc[UR4][R112.64], P0 ;  /* 0x03a0000070057fae */ /* 0x0007e40008121844 */
[----:B------:R-:W-:Y:S02]  /*48550*/  IMAD.X R8, R8, 0x1, R0, P1 ;  /* 0x0000000108087824 */ /* 0x000fe400008e0600 */
[----:B---3--:R-:W-:Y:S02]  /*48560*/  IMAD.MOV.U32 R112, RZ, RZ, R9 ;  /* 0x000000ffff707224 */ /* 0x008fe400078e0009 */
[----:B------:R-:W-:Y:S02]  /*48570*/  IMAD.MOV.U32 R113, RZ, RZ, R106 ;  /* 0x000000ffff717224 */ /* 0x000fe400078e006a */
[----:B-1----:R-:W3:Y:S04]  /*48580*/  LDL.LU R106, [R1+0x16c0] ;  /* 0x0016c000016a7983 */ /* 0x002ee80000300800 */
[----:B------:R-:W3:Y:S04]  /*48590*/  LDL.LU R9, [R1+0x16c4] ;  /* 0x0016c40001097983 */ /* 0x000ee80000300800 */
[----:B------:R-:W-:Y:S04]  /*485a0*/  STL [R1+0x1644], R7 ;  /* 0x0016440701007387 */ /* 0x000fe80000100800 */
[----:B------:R1:W-:Y:S04]  /*485b0*/  LDGSTS.E [R5+0x3e00], desc[UR4][R112.64], P0 ;  /* 0x03e0000070057fae */ /* 0x0003e80008121844 */
[----:B------:R4:W-:Y:S01]  /*485c0*/  STL [R1+0x1640], R8 ;  /* 0x0016400801007387 */ /* 0x0009e20000100800 */
[----:B-1----:R-:W-:Y:S01]  /*485d0*/  IMAD.MOV.U32 R113, RZ, RZ, R8 ;  /* 0x000000ffff717224 */ /* 0x002fe200078e0008 */
[----:B------:R-:W-:-:S05]  /*485e0*/  MOV R112, R7 ;  /* 0x0000000700707202 */ /* 0x000fca0000000f00 */
[----:B------:R1:W-:Y:S01]  /*485f0*/  LDGSTS.E [R5+0x4200], desc[UR4][R112.64], P0 ;  /* 0x0420000070057fae */ /* 0x0003e20008121844 */
[----:B----4-:R-:W-:-:S05]  /*48600*/  IADD3 R6, P2, R6, R2, RZ ;  /* 0x0000000206067210 */ /* 0x010fca0007f5e0ff */
[----:B------:R-:W-:Y:S01]  /*48610*/  IMAD.X R111, R111, 0x1, R0, P2 ;  /* 0x000000016f6f7824 */ /* 0x000fe200010e0600 */
[----:B------:R-:W-:Y:S04]  /*48620*/  STL [R1+0x1664], R6 ;  /* 0x0016640601007387 */ /* 0x000fe80000100800 */
[----:B------:R-:W4:Y:S04]  /*48630*/  LDL.LU R8, [R1+0x16e0] ;  /* 0x0016e00001087983 */ /* 0x000f280000300800 */
[----:B------:R1:W-:Y:S04]  /*48640*/  STL [R1+0x1660], R111 ;  /* 0x0016606f01007387 */ /* 0x0003e80000100800 */
[----:B------:R-:W4:Y:S01]  /*48650*/  LDL.LU R7, [R1+0x16e4] ;  /* 0x0016e40001077983 */ /* 0x000f220000300800 */
[----:B--2---:R-:W-:Y:S01]  /*48660*/  IADD3 R109, P1, R109, R2, RZ ;  /* 0x000000026d6d7210 */ /* 0x004fe20007f3e0ff */
[----:B-1----:R-:W-:-:S02]  /*48670*/  IMAD.MOV.U32 R112, RZ, RZ, R6 ;  /* 0x000000ffff707224 */ /* 0x002fc400078e0006 */
[----:B------:R-:W-:Y:S02]  /*48680*/  IMAD.MOV.U32 R113, RZ, RZ, R111 ;  /* 0x000000ffff717224 */ /* 0x000fe400078e006f */
[----:B------:R-:W-:Y:S01]  /*48690*/  IMAD.X R110, R110, 0x1, R0, P1 ;  /* 0x000000016e6e7824 */ /* 0x000fe200008e0600 */
[----:B------:R-:W2:Y:S04]  /*486a0*/  LDL.LU R111, [R1+0x1700] ;  /* 0x00170000016f7983 */ /* 0x000ea80000300800 */
[----:B------:R-:W2:Y:S04]  /*486b0*/  LDL.LU R6, [R1+0x1704] ;  /* 0x0017040001067983 */ /* 0x000ea80000300800 */
[----:B------:R-:W-:Y:S01]  /*486c0*/  STL [R1+0x1684], R109 ;  /* 0x0016846d01007387 */ /* 0x000fe20000100800 */
[----:B------:R-:W-:-:S03]  /*486d0*/  IMAD.MOV.U32 R115, RZ, RZ, R110 ;  /* 0x000000ffff737224 */ /* 0x000fc600078e006e */
[----:B------:R1:W-:Y:S04]  /*486e0*/  STL [R1+0x1680], R110 ;  /* 0x0016806e01007387 */ /* 0x0003e80000100800 */
[----:B------:R-:W-:Y:S01]  /*486f0*/  LDGSTS.E [R5+0x4600], desc[UR4][R112.64], P0 ;  /* 0x0460000070057fae */ /* 0x000fe20008121844 */
[----:B------:R-:W-:-:S05]  /*48700*/  IADD3 R107, P2, R107, R2, RZ ;  /* 0x000000026b6b7210 */ /* 0x000fca0007f5e0ff */
[----:B------:R-:W-:Y:S01]  /*48710*/  IMAD.X R108, R108, 0x1, R0, P2 ;  /* 0x000000016c6c7824 */ /* 0x000fe200010e0600 */
[----:B------:R-:W-:Y:S04]  /*48720*/  STL [R1+0x16a4], R107 ;  /* 0x0016a46b01007387 */ /* 0x000fe80000100800 */
[----:B------:R-:W2:Y:S04]  /*48730*/  LDL.LU R112, [R1+0x1720] ;  /* 0x0017200001707983 */ /* 0x000ea80000300800 */
[----:B------:R3:W-:Y:S04]  /*48740*/  STL [R1+0x16a0], R108 ;  /* 0x0016a06c01007387 */ /* 0x0007e80000100800 */
[----:B-1----:R-:W2:Y:S01]  /*48750*/  LDL.LU R110, [R1+0x1724] ;  /* 0x00172400016e7983 */ /* 0x002ea20000300800 */
[----:B------:R-:W-:-:S03]  /*48760*/  IMAD.MOV.U32 R114, RZ, RZ, R109 ;  /* 0x000000ffff727224 */ /* 0x000fc600078e006d */
[----:B------:R-:W2:Y:S01]  /*48770*/  LDL.LU R109, [R1+0x1740] ;  /* 0x00174000016d7983 */ /* 0x000ea20000300800 */
[----:B---3--:R-:W-:-:S03]  /*48780*/  IADD3 R9, P1, R9, R2, RZ ;  /* 0x0000000209097210 */ /* 0x008fc60007f3e0ff */
[----:B------:R1:W-:Y:S01]  /*48790*/  LDGSTS.E [R5+0x4a00], desc[UR4][R114.64], P0 ;  /* 0x04a0000072057fae */ /* 0x0003e20008121844 */
[----:B------:R-:W-:Y:S01]  /*487a0*/  IADD3.X R106, R106, R0, RZ, P1, !PT ;  /* 0x000000006a6a7210 */ /* 0x000fe20000ffe4ff */
[----:B-1----:R-:W-:Y:S02]  /*487b0*/  IMAD.MOV.U32 R114, RZ, RZ, R107 ;  /* 0x000000ffff727224 */ /* 0x002fe400078e006b */
[----:B------:R-:W-:Y:S02]  /*487c0*/  IMAD.MOV.U32 R115, RZ, RZ, R108 ;  /* 0x000000ffff737224 */ /* 0x000fe400078e006c */
[----:B------:R-:W3:Y:S04]  /*487d0*/  LDL.LU R108, [R1+0x1744] ;  /* 0x00174400016c7983 */ /* 0x000ee80000300800 */
[----:B------:R-:W3:Y:S04]  /*487e0*/  LDL.LU R107, [R1+0x1760] ;  /* 0x00176000016b7983 */ /* 0x000ee80000300800 */
[----:B------:R-:W-:Y:S04]  /*487f0*/  STL [R1+0x16c4], R9 ;  /* 0x0016c40901007387 */ /* 0x000fe80000100800 */
[----:B------:R1:W-:Y:S04]  /*48800*/  LDGSTS.E [R5+0x4e00], desc[UR4][R114.64], P0 ;  /* 0x04e0000072057fae */ /* 0x0003e80008121844 */
[----:B------:R4:W-:Y:S01]  /*48810*/  STL [R1+0x16c0], R106 ;  /* 0x0016c06a01007387 */ /* 0x0009e20000100800 */
[----:B-1----:R-:W-:-:S02]  /*48820*/  IMAD.MOV.U32 R115, RZ, RZ, R106 ;  /* 0x000000ffff737224 */ /* 0x002fc400078e006a */
[----:B------:R-:W-:-:S05]  /*48830*/  IMAD.MOV.U32 R114, RZ, RZ, R9 ;  /* 0x000000ffff727224 */ /* 0x000fca00078e0009 */
[----:B------:R1:W-:Y:S01]  /*48840*/  LDGSTS.E [R5+0x5200], desc[UR4][R114.64], P0 ;  /* 0x0520000072057fae */ /* 0x0003e20008121844 */
[----:B----4-:R-:W-:-:S05]  /*48850*/  IADD3 R7, P2, R7, R2, RZ ;  /* 0x0000000207077210 */ /* 0x010fca0007f5e0ff */
[----:B------:R-:W-:Y:S04]  /*48860*/  STL [R1+0x16e4], R7 ;  /* 0x0016e40701007387 */ /* 0x000fe80000100800 */
[----:B------:R-:W4:Y:S01]  /*48870*/  LDL.LU R106, [R1+0x1764] ;  /* 0x00176400016a7983 */ /* 0x000f220000300800 */
[----:B------:R-:W-:Y:S01]  /*48880*/  IMAD.X R8, R8, 0x1, R0, P2 ;  /* 0x0000000108087824 */ /* 0x000fe200010e0600 */
[----:B--2---:R-:W-:Y:S01]  /*48890*/  IADD3 R6, P1, R6, R2, RZ ;  /* 0x0000000206067210 */ /* 0x004fe20007f3e0ff */
[----:B-1----:R-:W-:Y:S02]  /*488a0*/  IMAD.MOV.U32 R114, RZ, RZ, R7 ;  /* 0x000000ffff727224 */ /* 0x002fe400078e0007 */
[----:B------:R-:W-:Y:S01]  /*488b0*/  IMAD.MOV.U32 R115, RZ, RZ, R8 ;  /* 0x000000ffff737224 */ /* 0x000fe200078e0008 */
[----:B------:R1:W-:Y:S01]  /*488c0*/  STL [R1+0x16e0], R8 ;  /* 0x0016e00801007387 */ /* 0x0003e20000100800 */
[----:B------:R-:W-:-:S03]  /*488d0*/  IMAD.X R111, R111, 0x1, R0, P1 ;  /* 0x000000016f6f7824 */ /* 0x000fc600008e0600 */
[----:B------:R-:W2:Y:S04]  /*488e0*/  LDL.LU R9, [R1+0x1780] ;  /* 0x0017800001097983 */ /* 0x000ea80000300800 */
[----:B------:R1:W-:Y:S04]  /*488f0*/  LDGSTS.E [R5+0x5600], desc[UR4][R114.64], P0 ;  /* 0x0560000072057fae */ /* 0x0003e80008121844 */
[----:B-1----:R-:W2:Y:S04]  /*48900*/  LDL.LU R8, [R1+0x1784] ;  /* 0x0017840001087983 */ /* 0x002ea80000300800 */
[----:B------:R-:W2:Y:S04]  /*48910*/  LDL.LU R7, [R1+0x17a0] ;  /* 0x0017a00001077983 */ /* 0x000ea80000300800 */
[----:B------:R1:W-:Y:S01]  /*48920*/  STL [R1+0x1704], R6 ;  /* 0x0017040601007387 */ /* 0x0003e20000100800 */
[----:B------:R-:W-:-:S03]  /*48930*/  IMAD.MOV.U32 R114, RZ, RZ, R6 ;  /* 0x000000ffff727224 */ /* 0x000fc600078e0006 */
[----:B------:R1:W-:Y:S01]  /*48940*/  STL [R1+0x1700], R111 ;  /* 0x0017006f01007387 */ /* 0x0003e20000100800 */
[----:B------:R-:W-:-:S05]  /*48950*/  IADD3 R110, P2, R110, R2, RZ ;  /* 0x000000026e6e7210 */ /* 0x000fca0007f5e0ff */
[----:B------:R-:W-:Y:S04]  /*48960*/  STL [R1+0x1724], R110 ;  /* 0x0017246e01007387 */ /* 0x000fe80000100800 */
[----:B-1----:R-:W2:Y:S01]  /*48970*/  LDL.LU R6, [R1+0x17a4] ;  /* 0x0017a40001067983 */ /* 0x002ea20000300800 */
[----:B------:R-:W-:Y:S02]  /*48980*/  IMAD.X R112, R112, 0x1, R0, P2 ;  /* 0x0000000170707824 */ /* 0x000fe400010e0600 */
[----:B------:R-:W-:-:S03]  /*48990*/  IMAD.MOV.U32 R115, RZ, RZ, R111 ;  /* 0x000000ffff737224 */ /* 0x000fc600078e006f */
[----:B------:R1:W-:Y:S01]  /*489a0*/  STL [R1+0x1720], R112 ;  /* 0x0017207001007387 */ /* 0x0003e20000100800 */
[----:B------:R-:W-:-:S03]  /*489b0*/  MOV R113, R112 ;  /* 0x0000007000717202 */ /* 0x000fc60000000f00 */
[----:B------:R-:W2:Y:S04]  /*489c0*/  LDL.LU R111, [R1+0x17c0] ;  /* 0x0017c000016f7983 */ /* 0x000ea80000300800 */
[----:B------:R-:W-:Y:S01]  /*489d0*/  LDGSTS.E [R5+0x5a00], desc[UR4][R114.64], P0 ;  /* 0x05a0000072057fae */ /* 0x000fe20008121844 */
[----:B---3--:R-:W-:Y:S01]  /*489e0*/  IADD3 R108, P1, R108, R2, RZ ;  /* 0x000000026c6c7210 */ /* 0x008fe20007f3e0ff */
[----:B-1----:R-:W-:Y:S02]  /*489f0*/  IMAD.MOV.U32 R112, RZ, RZ, R110 ;  /* 0x000000ffff707224 */ /* 0x002fe400078e006e */
[----:B------:R-:W3:Y:S02]  /*48a00*/  LDL.LU R110, [R1+0x17c4] ;  /* 0x0017c400016e7983 */ /* 0x000ee40000300800 */
[----:B------:R-:W-:-:S02]  /*48a10*/  IMAD.X R109, R109, 0x1, R0, P1 ;  /* 0x000000016d6d7824 */ /* 0x000fc400008e0600 */
[----:B------:R-:W-:Y:S04]  /*48a20*/  STL [R1+0x1744], R108 ;  /* 0x0017446c01007387 */ /* 0x000fe80000100800 */
[----:B------:R1:W-:Y:S04]  /*48a30*/  LDGSTS.E [R5+0x5e00], desc[UR4][R112.64], P0 ;  /* 0x05e0000070057fae */ /* 0x0003e80008121844 */
[----:B------:R4:W-:Y:S01]  /*48a40*/  STL [R1+0x1740], R109 ;  /* 0x0017406d01007387 */ /* 0x0009e20000100800 */
[----:B-1----:R-:W-:Y:S02]  /*48a50*/  IMAD.MOV.U32 R113, RZ, RZ, R109 ;  /* 0x000000ffff717224 */ /* 0x002fe400078e006d */
        /* <DEDUP_REMOVED lines=14> */
[----:B------:R-:W-:Y:S04]  /*48b40*/  STL [R1+0x1784], R8 ;  /* 0x0017840801007387 */ /* 0x000fe80000100800 */
[----:B------:R1:W-:Y:S04]  /*48b50*/  LDGSTS.E [R5+0x6600], desc[UR4][R112.64], P0 ;  /* 0x0660000070057fae */ /* 0x0003e80008121844 */
[----:B------:R1:W-:Y:S01]  /*48b60*/  STL [R1+0x1780], R9 ;  /* 0x0017800901007387 */ /* 0x0003e20000100800 */
[----:B------:R-:W-:Y:S01]  /*48b70*/  IADD3 R6, P2, R6, R2, RZ ;  /* 0x0000000206067210 */ /* 0x000fe20007f5e0ff */
[----:B-1----:R-:W-:-:S04]  /*48b80*/  IMAD.MOV.U32 R113, RZ, RZ, R9 ;  /* 0x000000ffff717224 */ /* 0x002fc800078e0009 */
[----:B------:R-:W-:Y:S01]  /*48b90*/  IMAD.X R7, R7, 0x1, R0, P2 ;  /* 0x0000000107077824 */ /* 0x000fe200010e0600 */
[----:B------:R-:W-:Y:S01]  /*48ba0*/  STL [R1+0x17a4], R6 ;  /* 0x0017a40601007387 */ /* 0x000fe20000100800 */
[----:B------:R-:W-:-:S03]  /*48bb0*/  MOV R112, R8 ;  /* 0x0000000800707202 */ /* 0x000fc60000000f00 */
        /* <DEDUP_REMOVED lines=8> */
[----:B-1----:R-:W3:Y:S04]  /*48c40*/  LDL.LU.64 R6, [R1+0x1020] ;  /* 0x0010200001067983 */ /* 0x002ee80000300a00 */
[----:B------:R-:W-:Y:S04]  /*48c50*/  STL [R1+0x17c4], R110 ;  /* 0x0017c46e01007387 */ /* 0x000fe80000100800 */
[----:B------:R1:W-:Y:S04]  /*48c60*/  STL [R1+0x17c0], R111 ;  /* 0x0017c06f01007387 */ /* 0x0003e80000100800 */
[----:B------:R-:W-:Y:S04]  /*48c70*/  LDGSTS.E [R5+0x6e00], desc[UR4][R112.64], P0 ;  /* 0x06e0000070057fae */ /* 0x000fe80008121844 */
[----:B------:R-:W-:Y:S01]  /*48c80*/  LDGSTS.E [R5+0x7200], desc[UR4][R110.64], P0 ;  /* 0x072000006e057fae */ /* 0x000fe20008121844 */
[----:B----4-:R-:W-:-:S05]  /*48c90*/  IADD3 R108, P2, R108, R2, RZ ;  /* 0x000000026c6c7210 */ /* 0x010fca0007f5e0ff */
[----:B------:R-:W-:Y:S01]  /*48ca0*/  STL [R1+0x17e4], R108 ;  /* 0x0017e46c01007387 */ /* 0x000fe20000100800 */
[----:B------:R-:W-:-:S03]  /*48cb0*/  IMAD.X R109, R109, 0x1, R0, P2 ;  /* 0x000000016d6d7824 */ /* 0x000fc600010e0600 */
[----:B------:R-:W4:Y:S01]  /*48cc0*/  LDL.LU.64 R118, [R1+0x1000] ;  /* 0x0010000001767983 */ /* 0x000f220000300a00 */
[----:B--2---:R-:W-:-:S03]  /*48cd0*/  IADD3 R106, P1, R106, R2, RZ ;  /* 0x000000026a6a7210 */ /* 0x004fc60007f3e0ff */
[----:B------:R2:W-:Y:S04]  /*48ce0*/  STL [R1+0x17e0], R109 ;  /* 0x0017e06d01007387 */ /* 0x0005e80000100800 */
[----:B------:R-:W4:Y:S01]  /*48cf0*/  LDL.LU.64 R116, [R1+0xfe0] ;  /* 0x000fe00001747983 */ /* 0x000f220000300a00 */
[----:B------:R-:W-:-:S03]  /*48d00*/  IMAD.X R107, R107, 0x1, R0, P1 ;  /* 0x000000016b6b7824 */ /* 0x000fc600008e0600 */
[----:B------:R-:W4:Y:S04]  /*48d10*/  LDL.LU.64 R114, [R1+0xfc0] ;  /* 0x000fc00001727983 */ /* 0x000f280000300a00 */
[----:B------:R-:W-:Y:S04]  /*48d20*/  STL [R1+0x1804], R106 ;  /* 0x0018046a01007387 */ /* 0x000fe80000100800 */
[----:B------:R2:W-:Y:S04]  /*48d30*/  STL [R1+0x1800], R107 ;  /* 0x0018006b01007387 */ /* 0x0005e80000100800 */
[----:B------:R-:W-:Y:S04]  /*48d40*/  LDGSTS.E [R5+0x7600], desc[UR4][R108.64], P0 ;  /* 0x076000006c057fae */ /* 0x000fe80008121844 */
[----:B------:R-:W-:Y:S01]  /*48d50*/  LDGSTS.E [R5+0x7a00], desc[UR4][R106.64], P0 ;  /* 0x07a000006a057fae */ /* 0x000fe20008121844 */
[----:B------:R-:W-:-:S05]  /*48d60*/  IADD3 R8, P2, R8, R2, RZ ;  /* 0x0000000208087210 */ /* 0x000fca0007f5e0ff */
[----:B------:R-:W-:Y:S04]  /*48d70*/  STL [R1+0x1824], R8 ;  /* 0x0018240801007387 */ /* 0x000fe80000100800 */
[----:B-1----:R-:W4:Y:S01]  /*48d80*/  LDL.LU.64 R110, [R1+0xfa0] ;  /* 0x000fa000016e7983 */ /* 0x002f220000300a00 */
[----:B------:R-:W-:-:S05]  /*48d90*/  IMAD.X R9, R9, 0x1, R0, P2 ;  /* 0x0000000109097824 */ /* 0x000fca00010e0600 */
[----:B------:R1:W-:Y:S04]  /*48da0*/  STL [R1+0x1820], R9 ;  /* 0x0018200901007387 */ /* 0x0003e80000100800 */
[----:B------:R-:W4:Y:S04]  /*48db0*/  LDL.LU.64 R112, [R1+0xf80] ;  /* 0x000f800001707983 */ /* 0x000f280000300a00 */
[----:B--2---:R-:W2:Y:S04]  /*48dc0*/  LDL.LU.64 R108, [R1+0xf60] ;  /* 0x000f6000016c7983 */ /* 0x004ea80000300a00 */
[----:B------:R-:W2:Y:S01]  /*48dd0*/  LDL.LU.64 R106, [R1+0xf40] ;  /* 0x000f4000016a7983 */ /* 0x000ea20000300a00 */
[----:B---3--:R-:W-:-:S03]  /*48de0*/  IADD3 R136, P1, R6, R2, RZ ;  /* 0x0000000206887210 */ /* 0x008fc60007f3e0ff */
[----:B------:R3:W-:Y:S02]  /*48df0*/  LDGSTS.E [R5+0x7e00], desc[UR4][R8.64], P0 ;  /* 0x07e0000008057fae */ /* 0x0007e40008121844 */
[----:B------:R-:W-:Y:S02]  /*48e00*/  IMAD.X R6, R7, 0x1, R0, P1 ;  /* 0x0000000107067824 */ /* 0x000fe400008e0600 */
[----:B-1----:R-:W3:Y:S04]  /*48e10*/  LDL.LU.64 R8, [R1+0xf20] ;  /* 0x000f200001087983 */ /* 0x002ee80000300a00 */
[----:B------:R-:W3:Y:S01]  /*48e20*/  LDL.LU.64 R140, [R1+0xf00] ;  /* 0x000f0000018c7983 */ /* 0x000ee20000300a00 */
[----:B----4-:R-:W-:-:S05]  /*48e30*/  IADD3 R134, P1, R118, R2, RZ ;  /* 0x0000000276867210 */ /* 0x010fca0007f3e0ff */
[----:B------:R-:W-:Y:S02]  /*48e40*/  IMAD.X R135, R119, 0x1, R0, P1 ;  /* 0x0000000177877824 */ /* 0x000fe400008e0600 */
[----:B------:R-:W4:Y:S01]  /*48e50*/  LDL.LU.64 R118, [R1+0xee0] ;  /* 0x000ee00001767983 */ /* 0x000f220000300a00 */
[----:B------:R-:W-:-:S04]  /*48e60*/  IADD3 R132, P1, R116, R2, RZ ;  /* 0x0000000274847210 */ /* 0x000fc80007f3e0ff */
[----:B------:R-:W-:Y:S02]  /*48e70*/  IADD3.X R133, R117, R0, RZ, P1, !PT ;  /* 0x0000000075857210 */ /* 0x000fe40000ffe4ff */
[----:B------:R-:W-:-:S05]  /*48e80*/  IADD3 R130, P1, R114, R2, RZ ;  /* 0x0000000272827210 */ /* 0x000fca0007f3e0ff */
[----:B------:R-:W-:Y:S01]  /*48e90*/  IMAD.X R131, R115, 0x1, R0, P1 ;  /* 0x0000000173837824 */ /* 0x000fe200008e0600 */
[----:B------:R-:W-:-:S05]  /*48ea0*/  IADD3 R128, P1, R110, R2, RZ ;  /* 0x000000026e807210 */ /* 0x000fca0007f3e0ff */
[----:B------:R-:W-:Y:S02]  /*48eb0*/  IMAD.X R129, R111, 0x1, R0, P1 ;  /* 0x000000016f817824 */ /* 0x000fe400008e0600 */
[----:B------:R-:W4:Y:S04]  /*48ec0*/  LDL.LU.64 R110, [R1+0xec0] ;  /* 0x000ec000016e7983 */ /* 0x000f280000300a00 */
[----:B------:R-:W4:Y:S01]  /*48ed0*/  LDL.LU.64 R116, [R1+0xea0] ;  /* 0x000ea00001747983 */ /* 0x000f220000300a00 */
[----:B------:R-:W-:-:S03]  /*48ee0*/  IADD3 R126, P1, R112, R2, RZ ;  /* 0x00000002707e7210 */ /* 0x000fc60007f3e0ff */
[----:B------:R-:W4:Y:S02]  /*48ef0*/  LDL.LU.64 R114, [R1+0xe80] ;  /* 0x000e800001727983 */ /* 0x000f240000300a00 */
[--C-:B------:R-:W-:Y:S01]  /*48f00*/  IMAD.X R127, R113, 0x1, R0.reuse, P1 ;  /* 0x00000001717f7824 */ /* 0x100fe200008e0600 */
[-C--:B--2---:R-:W-:Y:S01]  /*48f10*/  IADD3 R124, P1, R108, R2.reuse, RZ ;  /* 0x000000026c7c7210 */ /* 0x084fe20007f3e0ff */
[----:B------:R-:W2:Y:S04]  /*48f20*/  LDL.LU.64 R112, [R1+0xe60] ;  /* 0x000e600001707983 */ /* 0x000ea80000300a00 */
[--C-:B------:R-:W-:Y:S01]  /*48f30*/  IMAD.X R125, R109, 0x1, R0.reuse, P1 ;  /* 0x000000016d7d7824 */ /* 0x100fe200008e0600 */
[----:B------:R-:W-:Y:S01]  /*48f40*/  IADD3 R122, P1, R106, R2, RZ ;  /* 0x000000026a7a7210 */ /* 0x000fe20007f3e0ff */
[----:B------:R-:W2:Y:S04]  /*48f50*/  LDL.LU.64 R108, [R1+0xe40] ;  /* 0x000e4000016c7983 */ /* 0x000ea80000300a00 */
[----:B------:R-:W-:-:S02]  /*48f60*/  IMAD.X R123, R107, 0x1, R0, P1 ;  /* 0x000000016b7b7824 */ /* 0x000fc400008e0600 */
[----:B------:R-:W2:Y:S04]  /*48f70*/  LDL.LU.64 R106, [R1+0xe20] ;  /* 0x000e2000016a7983 */ /* 0x000ea80000300a00 */
[----:B------:R-:W2:Y:S01]  /*48f80*/  LDL.LU.64 R138, [R1+0xe00] ;  /* 0x000e0000018a7983 */ /* 0x000ea20000300a00 */
[----:B---3--:R-:W-:-:S05]  /*48f90*/  IADD3 R120, P1, R8, R2, RZ ;  /* 0x0000000208787210 */ /* 0x008fca0007f3e0ff */
[----:B------:R-:W-:Y:S01]  /*48fa0*/  IMAD.X R121, R9, 0x1, R0, P1 ;  /* 0x0000000109797824 */ /* 0x000fe200008e0600 */
[----:B------:R-:W-:-:S05]  /*48fb0*/  IADD3 R8, P1, R140, R2, RZ ;  /* 0x000000028c087210 */ /* 0x000fca0007f3e0ff */
[----:B------:R-:W-:Y:S01]  /*48fc0*/  IMAD.X R9, R141, 0x1, R0, P1 ;  /* 0x000000018d097824 */ /* 0x000fe200008e0600 */
[----:B----4-:R-:W-:-:S05]  /*48fd0*/  IADD3 R7, P1, R118, R2, RZ ;  /* 0x0000000276077210 */ /* 0x010fca0007f3e0ff */
[----:B------:R-:W-:Y:S01]  /*48fe0*/  IMAD.X R137, R119, 0x1, R0, P1 ;  /* 0x0000000177897824 */ /* 0x000fe200008e0600 */
[----:B------:R-:W-:-:S05]  /*48ff0*/  IADD3 R118, P1, R110, R2, RZ ;  /* 0x000000026e767210 */ /* 0x000fca0007f3e0ff */
[----:B------:R-:W-:Y:S01]  /*49000*/  IMAD.X R119, R111, 0x1, R0, P1 ;  /* 0x000000016f777824 */ /* 0x000fe200008e0600 */
[----:B------:R-:W-:-:S04]  /*49010*/  IADD3 R110, P1, R116, R2, RZ ;  /* 0x00000002746e7210 */ /* 0x000fc80007f3e0ff */
[----:B------:R-:W-:Y:S02]  /*49020*/  IADD3.X R111, R117, R0, RZ, P1, !PT ;  /* 0x00000000756f7210 */ /* 0x000fe40000ffe4ff */
[----:B------:R-:W-:-:S05]  /*49030*/  IADD3 R116, P1, R114, R2, RZ ;  /* 0x0000000272747210 */ /* 0x000fca0007f3e0ff */
[----:B------:R-:W-:Y:S01]  /*49040*/  IMAD.X R117, R115, 0x1, R0, P1 ;  /* 0x0000000173757824 */ /* 0x000fe200008e0600 */
[----:B--2---:R-:W-:-:S05]  /*49050*/  IADD3 R114, P1, R112, R2, RZ ;  /* 0x0000000270727210 */ /* 0x004fca0007f3e0ff */
        /* <DEDUP_REMOVED lines=8> */
[----:B------:R-:W-:Y:S02]  /*490e0*/  IMAD.X R244, R245, 0x1, R0, P1 ;  /* 0x00000001f5f47824 */ /* 0x000fe400008e0600 */
[----:B------:R-:W-:Y:S02]  /*490f0*/  IMAD.MOV.U32 R245, RZ, RZ, R137 ;  /* 0x000000fffff57224 */ /* 0x000fe400078e0089 */
[----:B------:R-:W-:-:S05]  /*49100*/  IMAD.MOV.U32 R137, RZ, RZ, R6 ;  /* 0x000000ffff897224 */ /* 0x000fca00078e0006 */
[----:B------:R-:W-:Y:S01]  /*49110*/  STL.64 [R1+0x1020], R136 ;  /* 0x0010208801007387 */ /* 0x000fe20000100a00 */
[----:B------:R-:W-:-:S03]  /*49120*/  IMAD.MOV.U32 R6, RZ, RZ, R7 ;  /* 0x000000ffff067224 */ /* 0x000fc600078e0007 */
[----:B------:R-:W-:Y:S01]  /*49130*/  STL.64 [R1+0x1000], R134 ;  /* 0x0010008601007387 */ /* 0x000fe20000100a00 */
[----:B------:R-:W-:-:S03]  /*49140*/  IMAD.MOV.U32 R7, RZ, RZ, R245 ;  /* 0x000000ffff077224 */ /* 0x000fc600078e00f5 */
        /* <DEDUP_REMOVED lines=24> */
[----:B------:R4:W-:Y:S04]  /*492d0*/  STL.64 [R1+0xe00], R106 ;  /* 0x000e006a01007387 */ /* 0x0009e80000100a00 */
[----:B------:R-:W-:Y:S04]  /*492e0*/  LDGSTS.E [R5+0x12600], desc[UR4][R8.64], P0 ;  /* 0x1260000008057fae */ /* 0x000fe80008121844 */
[----:B------:R-:W-:Y:S04]  /*492f0*/  LDGSTS.E [R5+0x12a00], desc[UR4][R6.64], P0 ;  /* 0x12a0000006057fae */ /* 0x000fe80008121844 */
[----:B------:R-:W-:Y:S04]  /*49300*/  LDGSTS.E [R5+0x12e00], desc[UR4][R118.64], P0 ;  /* 0x12e0000076057fae */ /* 0x000fe80008121844 */
[----:B-1----:R-:W4:Y:S04]  /*49310*/  LDL.LU R8, [R1+0x144c] ;  /* 0x00144c0001087983 */ /* 0x002f280000300800 */
[----:B--2---:R-:W2:Y:S04]  /*49320*/  LDL.LU R7, [R1+0x146c] ;  /* 0x00146c0001077983 */ /* 0x004ea80000300800 */
[----:B------:R-:W-:Y:S04]  /*49330*/  LDGSTS.E [R5+0x13200], desc[UR4][R110.64], P0 ;  /* 0x132000006e057fae */ /* 0x000fe80008121844 */
[----:B------:R-:W-:Y:S04]  /*49340*/  LDGSTS.E [R5+0x13600], desc[UR4][R116.64], P0 ;  /* 0x1360000074057fae */ /* 0x000fe80008121844 */
[----:B------:R-:W-:Y:S04]  /*49350*/  LDGSTS.E [R5+0x13a00], desc[UR4][R114.64], P0 ;  /* 0x13a0000072057fae */ /* 0x000fe80008121844 */
[----:B---3--:R-:W3:Y:S04]  /*49360*/  LDL.LU R111, [R1+0x1448] ;  /* 0x00144800016f7983 */ /* 0x008ee80000300800 */
[----:B------:R-:W3:Y:S04]  /*49370*/  LDL.LU R110, [R1+0x1468] ;  /* 0x00146800016e7983 */ /* 0x000ee80000300800 */
[----:B------:R1:W-:Y:S04]  /*49380*/  LDGSTS.E [R5+0x13e00], desc[UR4][R112.64], P0 ;  /* 0x13e0000070057fae */ /* 0x0003e80008121844 */
[----:B------:R-:W-:Y:S01]  /*49390*/  LDGSTS.E [R5+0x14200], desc[UR4][R108.64], P0 ;  /* 0x142000006c057fae */ /* 0x000fe20008121844 */
[----:B------:R-:W-:Y:S01]  /*493a0*/  IADD3 R150, P1, R236, R2, RZ ;  /* 0x00000002ec967210 */ /* 0x000fe20007f3e0ff */
[----:B------:R-:W-:-:S02]  /*493b0*/  IMAD.MOV.U32 R245, RZ, RZ, R244 ;  /* 0x000000fffff57224 */ /* 0x000fc400078e00f4 */
[----:B------:R-:W-:Y:S04]  /*493c0*/  LDGSTS.E [R5+0x14600], desc[UR4][R106.64], P0 ;  /* 0x146000006a057fae */ /* 0x000fe80008121844 */
[----:B----4-:R-:W4:Y:S04]  /*493d0*/  LDL.LU R109, [R1+0x1488] ;  /* 0x00148800016d7983 */ /* 0x010f280000300800 */
[----:B------:R-:W4:Y:S04]  /*493e0*/  LDL.LU R6, [R1+0x148c] ;  /* 0x00148c0001067983 */ /* 0x000f280000300800 */
[----:B------:R-:W4:Y:S04]  /*493f0*/  LDL.LU R112, [R1+0x14a8] ;  /* 0x0014a80001707983 */ /* 0x000f280000300800 */
[----:B------:R-:W4:Y:S01]  /*49400*/  LDL.LU R108, [R1+0x14ac] ;  /* 0x0014ac00016c7983 */ /* 0x000f220000300800 */
[--C-:B------:R-:W-:Y:S01]  /*49410*/  IMAD.X R236, R237, 0x1, R0.reuse, P1 ;  /* 0x00000001edec7824 */ /* 0x100fe200008e0600 */
[-C--:B------:R-:W-:Y:S01]  /*49420*/  IADD3 R149, P1, R228, R2.reuse, RZ ;  /* 0x00000002e4957210 */ /* 0x080fe20007f3e0ff */
[----:B------:R-:W-:Y:S01]  /*49430*/  IMAD.MOV.U32 R244, RZ, RZ, R151 ;  /* 0x000000fffff47224 */ /* 0x000fe200078e0097 */
[----:B------:R-:W4:Y:S03]  /*49440*/  LDL.LU R107, [R1+0x14c8] ;  /* 0x0014c800016b7983 */ /* 0x000f260000300800 */
[----:B------:R-:W-:Y:S01]  /*49450*/  IMAD.X R228, R229, 0x1, R0, P1 ;  /* 0x00000001e5e47824 */ /* 0x000fe200008e0600 */
[----:B------:R-:W-:Y:S01]  /*49460*/  IADD3 R148, P1, R220, R2, RZ ;  /* 0x00000002dc947210 */ /* 0x000fe20007f3e0ff */
[----:B------:R-:W-:Y:S01]  /*49470*/  IMAD.MOV.U32 R237, RZ, RZ, R236 ;  /* 0x000000ffffed7224 */ /* 0x000fe200078e00ec */
[----:B------:R-:W-:Y:S02]  /*49480*/  LDGSTS.E [R5+0x14a00], desc[UR4][R244.64], P0 ;  /* 0x14a00000f4057fae */ /* 0x000fe40008121844 */
[----:B------:R-:W-:-:S02]  /*49490*/  IADD3.X R220, R221, R0, RZ, P1, !PT ;  /* 0x00000000dddc7210 */ /* 0x000fc40000ffe4ff */
[-C--:B------:R-:W-:Y:S01]  /*494a0*/  IADD3 R147, P1, R212, R2.reuse, RZ ;  /* 0x00000002d4937210 */ /* 0x080fe20007f3e0ff */
[----:B------:R-:W4:Y:S04]  /*494b0*/  LDL.LU R106, [R1+0x14cc] ;  /* 0x0014cc00016a7983 */ /* 0x000f280000300800 */
[----:B------:R-:W-:Y:S01]  /*494c0*/  IMAD.X R212, R213, 0x1, R0, P1 ;  /* 0x00000001d5d47824 */ /* 0x000fe200008e0600 */
[----:B------:R-:W-:Y:S01]  /*494d0*/  IADD3 R146, P1, R204, R2, RZ ;  /* 0x00000002cc927210 */ /* 0x000fe20007f3e0ff */
[----:B------:R-:W-:Y:S01]  /*494e0*/  IMAD.MOV.U32 R236, RZ, RZ, R150 ;  /* 0x000000ffffec7224 */ /* 0x000fe200078e0096 */
[----:B------:R-:W-:Y:S01]  /*494f0*/  MOV R221, R220 ;  /* 0x000000dc00dd7202 */ /* 0x000fe20000000f00 */
[----:B------:R-:W-:Y:S01]  /*49500*/  IMAD.MOV.U32 R229, RZ, RZ, R228 ;  /* 0x000000ffffe57224 */ /* 0x000fe200078e00e4 */
[----:B------:R-:W4:Y:S01]  /*49510*/  LDL.LU R9, [R1+0x14e8] ;  /* 0x0014e80001097983 */ /* 0x000f220000300800 */
[----:B------:R-:W-:Y:S01]  /*49520*/  IMAD.X R204, R205, 0x1, R0, P1 ;  /* 0x00000001cdcc7824 */ /* 0x000fe200008e0600 */
[-C--:B------:R-:W-:Y:S01]  /*49530*/  IADD3 R145, P1, R196, R2.reuse, RZ ;  /* 0x00000002c4917210 */ /* 0x080fe20007f3e0ff */
[----:B------:R-:W-:Y:S01]  /*49540*/  IMAD.MOV.U32 R213, RZ, RZ, R212 ;  /* 0x000000ffffd57224 */ /* 0x000fe200078e00d4 */
[----:B------:R-:W-:Y:S03]  /*49550*/  LDGSTS.E [R5+0x14e00], desc[UR4][R236.64], P0 ;  /* 0x14e00000ec057fae */ /* 0x000fe60008121844 */
        /* <DEDUP_REMOVED lines=14> */
[----:B------:R-:W-:-:S03]  /*49640*/  IMAD.MOV.U32 R228, RZ, RZ, R149 ;  /* 0x000000ffffe47224 */ /* 0x000fc600078e0095 */
[----:B------:R-:W-:Y:S01]  /*49650*/  IADD3.X R12, R13, R0, RZ, P1, !PT ;  /* 0x000000000d0c7210 */ /* 0x000fe20000ffe4ff */
[----:B------:R-:W-:Y:S02]  /*49660*/  IMAD.MOV.U32 R220, RZ, RZ, R148 ;  /* 0x000000ffffdc7224 */ /* 0x000fe400078e0094 */
[----:B------:R-:W-:Y:S02]  /*49670*/  IMAD.MOV.U32 R212, RZ, RZ, R147 ;  /* 0x000000ffffd47224 */ /* 0x000fe400078e0093 */
        /* <DEDUP_REMOVED lines=24> */
[----:B------:R-:W-:Y:S01]  /*49800*/  IMAD.MOV.U32 R12, RZ, RZ, R138 ;  /* 0x000000ffff0c7224 */ /* 0x000fe200078e008a */
[----:B-1----:R-:W-:-:S02]  /*49810*/  LOP3.LUT R113, R252, 0x60, RZ, 0x3c, !PT ;  /* 0x00000060fc717812 */ /* 0x002fc400078e3cff */
[----:B------:R-:W-:Y:S04]  /*49820*/  LDGSTS.E [R5+0x16e00], desc[UR4][R172.64], P0 ;  /* 0x16e00000ac057fae */ /* 0x000fe80008121844 */
[----:B------:R-:W-:Y:S04]  /*49830*/  LDGSTS.E [R5+0x17200], desc[UR4][R164.64], P0 ;  /* 0x17200000a4057fae */ /* 0x000fe80008121844 */
[----:B------:R-:W-:Y:S04]  /*49840*/  LDGSTS.E [R5+0x17600], desc[UR4][R156.64], P0 ;  /* 0x176000009c057fae */ /* 0x000fe80008121844 */
[----:B------:R-:W-:Y:S04]  /*49850*/  LDGSTS.E [R5+0x17a00], desc[UR4][R20.64], P0 ;  /* 0x17a0000014057fae */ /* 0x000fe80008121844 */
[----:B------:R1:W-:Y:S02]  /*49860*/  LDGSTS.E [R5+0x17e00], desc[UR4][R12.64], P0 ;  /* 0x17e000000c057fae */ /* 0x0003e40008121844 */
[----:B-1----:R-:W-:Y:S01]  /*49870*/  VIADD R5, R113, UR8 ;  /* 0x0000000871057c36 */ /* 0x002fe20008000000 */
[----:B------:R-:W-:-:S02]  /*49880*/  IADD3 R8, P1, R8, R2, RZ ;  /* 0x0000000208087210 */ /* 0x000fc40007f3e0ff */
[----:B--2---:R-:W-:-:S03]  /*49890*/  IADD3 R7, P2, R7, R2, RZ ;  /* 0x0000000207077210 */ /* 0x004fc60007f5e0ff */
[----:B------:R1:W-:Y:S01]  /*498a0*/  STL [R1+0x144c], R8 ;  /* 0x00144c0801007387 */ /* 0x0003e20000100800 */
[----:B------:R-:W-:Y:S02]  /*498b0*/  IMAD.MOV.U32 R114, RZ, RZ, R8 ;  /* 0x000000ffff727224 */ /* 0x000fe400078e0008 */
[--C-:B---3--:R-:W-:Y:S02]  /*498c0*/  IMAD.X R111, R111, 0x1, R0.reuse, P1 ;  /* 0x000000016f6f7824 */ /* 0x108fe400008e0600 */
[----:B------:R-:W-:-:S03]  /*498d0*/  IMAD.X R110, R110, 0x1, R0, P2 ;  /* 0x000000016e6e7824 */ /* 0x000fc600010e0600 */
[----:B------:R2:W-:Y:S04]  /*498e0*/  STL [R1+0x1448], R111 ;  /* 0x0014486f01007387 */ /* 0x0005e80000100800 */
[----:B------:R3:W-:Y:S04]  /*498f0*/  STL [R1+0x146c], R7 ;  /* 0x00146c0701007387 */ /* 0x0007e80000100800 */
[----:B------:R3:W-:Y:S04]  /*49900*/  STL [R1+0x1468], R110 ;  /* 0x0014686e01007387 */ /* 0x0007e80000100800 */
[----:B-1----:R-:W3:Y:S01]  /*49910*/  LDL.LU R8, [R1+0x14ec] ;  /* 0x0014ec0001087983 */ /* 0x002ee20000300800 */
[----:B------:R-:W-:-:S03]  /*49920*/  IMAD.MOV.U32 R115, RZ, RZ, R111 ;  /* 0x000000ffff737224 */ /* 0x000fc600078e006f */
[----:B--2---:R-:W2:Y:S04]  /*49930*/  LDL.LU R111, [R1+0x1508] ;  /* 0x00150800016f7983 */ /* 0x004ea80000300800 */
[----:B------:R1:W-:Y:S01]  /*49940*/  LDGSTS.E [R5+0x300], desc[UR4][R114.64], P0 ;  /* 0x0030000072057fae */ /* 0x0003e20008121844 */
[----:B----4-:R-:W-:-:S05]  /*49950*/  IADD3 R6, P1, R6, R2, RZ ;  /* 0x0000000206067210 */ /* 0x010fca0007f3e0ff */
[----:B------:R-:W-:Y:S01]  /*49960*/  IMAD.X R109, R109, 0x1, R0, P1 ;  /* 0x000000016d6d7824 */ /* 0x000fe200008e0600 */
[----:B------:R-:W-:Y:S01]  /*49970*/  IADD3 R108, P2, R108, R2, RZ ;  /* 0x000000026c6c7210 */ /* 0x000fe20007f5e0ff */
[----:B-1----:R-:W-:Y:S02]  /*49980*/  IMAD.MOV.U32 R114, RZ, RZ, R7 ;  /* 0x000000ffff727224 */ /* 0x002fe400078e0007 */
[----:B------:R-:W-:Y:S01]  /*49990*/  IMAD.MOV.U32 R115, RZ, RZ, R110 ;  /* 0x000000ffff737224 */ /* 0x000fe200078e006e */
[----:B---3--:R-:W3:Y:S04]  /*499a0*/  LDL.LU R7, [R1+0x150c] ;  /* 0x00150c0001077983 */ /* 0x008ee80000300800 */
[----:B------:R-:W4:Y:S04]  /*499b0*/  LDL.LU R110, [R1+0x1528] ;  /* 0x00152800016e7983 */ /* 0x000f280000300800 */
[----:B------:R1:W-:Y:S04]  /*499c0*/  STL [R1+0x148c], R6 ;  /* 0x00148c0601007387 */ /* 0x0003e80000100800 */
[----:B------:R1:W-:Y:S04]  /*499d0*/  LDGSTS.E [R5+0x700], desc[UR4][R114.64], P0 ;  /* 0x0070000072057fae */ /* 0x0003e80008121844 */
[----:B------:R1:W-:Y:S04]  /*499e0*/  STL [R1+0x1488], R109 ;  /* 0x0014886d01007387 */ /* 0x0003e80000100800 */
[----:B------:R-:W-:Y:S01]  /*499f0*/  STL [R1+0x14ac], R108 ;  /* 0x0014ac6c01007387 */ /* 0x000fe20000100800 */
[----:B-1----:R-:W-:-:S03]  /*49a00*/  IMAD.MOV.U32 R114, RZ, RZ, R6 ;  /* 0x000000ffff727224 */ /* 0x002fc600078e0006 */
[----:B------:R-:W4:Y:S01]  /*49a10*/  LDL.LU R6, [R1+0x152c] ;  /* 0x00152c0001067983 */ /* 0x000f220000300800 */
[----:B------:R-:W-:Y:S02]  /*49a20*/  IADD3.X R112, R112, R0, RZ, P2, !PT ;  /* 0x0000000070707210 */ /* 0x000fe400017fe4ff */
[----:B------:R-:W-:Y:S01]  /*49a30*/  IADD3 R106, P1, R106, R2, RZ ;  /* 0x000000026a6a7210 */ /* 0x000fe20007f3e0ff */
[----:B------:R-:W-:Y:S02]  /*49a40*/  IMAD.MOV.U32 R115, RZ, RZ, R109 ;  /* 0x000000ffff737224 */ /* 0x000fe400078e006d */
[----:B------:R1:W-:Y:S01]  /*49a50*/  STL [R1+0x14a8], R112 ;  /* 0x0014a87001007387 */ /* 0x0003e20000100800 */
[----:B------:R-:W-:Y:S02]  /*49a60*/  IMAD.MOV.U32 R113, RZ, RZ, R112 ;  /* 0x000000ffff717224 */ /* 0x000fe400078e0070 */
[----:B------:R-:W-:Y:S01]  /*49a70*/  IMAD.X R107, R107, 0x1, R0, P1 ;  /* 0x000000016b6b7824 */ /* 0x000fe200008e0600 */
[----:B------:R-:W4:Y:S04]  /*49a80*/  LDL.LU R109, [R1+0x1548] ;  /* 0x00154800016d7983 */ /* 0x000f280000300800 */
[----:B------:R-:W-:Y:S01]  /*49a90*/  LDGSTS.E [R5+0xb00], desc[UR4][R114.64], P0 ;  /* 0x00b0000072057fae */ /* 0x000fe20008121844 */
[----:B-1----:R-:W-:-:S03]  /*49aa0*/  IMAD.MOV.U32 R112, RZ, RZ, R108 ;  /* 0x000000ffff707224 */ /* 0x002fc600078e006c */
[----:B------:R-:W4:Y:S04]  /*49ab0*/  LDL.LU R108, [R1+0x154c] ;  /* 0x00154c00016c7983 */ /* 0x000f280000300800 */
[----:B------:R-:W-:Y:S04]  /*49ac0*/  STL [R1+0x14cc], R106 ;  /* 0x0014cc6a01007387 */ /* 0x000fe80000100800 */
[----:B------:R1:W-:Y:S04]  /*49ad0*/  LDGSTS.E [R5+0xf00], desc[UR4][R112.64], P0 ;  /* 0x00f0000070057fae */ /* 0x0003e80008121844 */
[----:B------:R2:W-:Y:S01]  /*49ae0*/  STL [R1+0x14c8], R107 ;  /* 0x0014c86b01007387 */ /* 0x0005e20000100800 */
[----:B-1----:R-:W-:-:S02]  /*49af0*/  IMAD.MOV.U32 R113, RZ, RZ, R107 ;  /* 0x000000ffff717224 */ /* 0x002fc400078e006b */
[----:B------:R-:W-:-:S05]  /*49b00*/  IMAD.MOV.U32 R112, RZ, RZ, R106 ;  /* 0x000000ffff707224 */ /* 0x000fca00078e006a */
[----:B------:R1:W-:Y:S01]  /*49b10*/  LDGSTS.E [R5+0x1300], desc[UR4][R112.64], P0 ;  /* 0x0130000070057fae */ /* 0x0003e20008121844 */
[----:B------:R-:W-:-:S05]  /*49b20*/  IADD3 R8, P2, R8, R2, RZ ;  /* 0x0000000208087210 */ /* 0x000fca0007f5e0ff */
[----:B------:R-:W-:Y:S01]  /*49b30*/  IMAD.X R9, R9, 0x1, R0, P2 ;  /* 0x0000000109097824 */ /* 0x000fe200010e0600 */
[----:B------:R-:W-:Y:S04]  /*49b40*/  STL [R1+0x14ec], R8 ;  /* 0x0014ec0801007387 */ /* 0x000fe80000100800 */
[----:B--2---:R-:W2:Y:S04]  /*49b50*/  LDL.LU R107, [R1+0x1568] ;  /* 0x00156800016b7983 */ /* 0x004ea80000300800 */
[----:B------:R1:W-:Y:S04]  /*49b60*/  STL [R1+0x14e8], R9 ;  /* 0x0014e80901007387 */ /* 0x0003e80000100800 */
[----:B------:R-:W2:Y:S01]  /*49b70*/  LDL.LU R106, [R1+0x156c] ;  /* 0x00156c00016a7983 */ /* 0x000ea20000300800 */
[----:B---3--:R-:W-:Y:S01]  /*49b80*/  IADD3 R7, P1, R7, R2, RZ ;  /* 0x0000000207077210 */ /* 0x008fe20007f3e0ff */
[----:B-1----:R-:W-:Y:S01]  /*49b90*/  IMAD.MOV.U32 R112, RZ, RZ, R8 ;  /* 0x000000ffff707224 */ /* 0x002fe200078e0008 */
[----:B------:R-:W-:-:S02]  /*49ba0*/  MOV R113, R9 ;  /* 0x0000000900717202 */ /* 0x000fc40000000f00 */
[----:B------:R-:W3:Y:S01]  /*49bb0*/  LDL.LU R9, [R1+0x1588] ;  /* 0x0015880001097983 */ /* 0x000ee20000300800 */
[----:B------:R-:W-:-:S03]  /*49bc0*/  IMAD.X R111, R111, 0x1, R0, P1 ;  /* 0x000000016f6f7824 */ /* 0x000fc600008e0600 */
[----:B------:R-:W3:Y:S04]  /*49bd0*/  LDL.LU R8, [R1+0x158c] ;  /* 0x00158c0001087983 */ /* 0x000ee80000300800 */
[----:B------:R-:W-:Y:S04]  /*49be0*/  STL [R1+0x150c], R7 ;  /* 0x00150c0701007387 */ /* 0x000fe80000100800 */
[----:B------:R1:W-:Y:S01]  /*49bf0*/  LDGSTS.E [R5+0x1700], desc[UR4][R112.64], P0 ;  /* 0x0170000070057fae */ /* 0x0003e20008121844 */
[----:B----4-:R-:W-:-:S03]  /*49c00*/  IADD3 R6, P2, R6, R2, RZ ;  /* 0x0000000206067210 */ /* 0x010fc60007f5e0ff */
[----:B------:R4:W-:Y:S01]  /*49c10*/  STL [R1+0x1508], R111 ;  /* 0x0015086f01007387 */ /* 0x0009e20000100800 */
[----:B-1----:R-:W-:Y:S02]  /*49c20*/  IMAD.MOV.U32 R113, RZ, RZ, R111 ;  /* 0x000000ffff717224 */ /* 0x002fe400078e006f */
[----:B------:R-:W-:Y:S01]  /*49c30*/  IMAD.X R110, R110, 0x1, R0, P2 ;  /* 0x000000016e6e7824 */ /* 0x000fe200010e0600 */
[----:B------:R-:W-:Y:S01]  /*49c40*/  STL [R1+0x152c], R6 ;  /* 0x00152c0601007387 */ /* 0x000fe20000100800 */
[----:B------:R-:W-:-:S03]  /*49c50*/  IMAD.MOV.U32 R112, RZ, RZ, R7 ;  /* 0x000000ffff707224 */ /* 0x000fc600078e0007 */
[----:B----4-:R-:W4:Y:S04]  /*49c60*/  LDL.LU R111, [R1+0x15a8] ;  /* 0x0015a800016f7983 */ /* 0x010f280000300800 */
[----:B------:R1:W-:Y:S04]  /*49c70*/  STL [R1+0x1528], R110 ;  /* 0x0015286e01007387 */ /* 0x0003e80000100800 */
[----:B------:R-:W4:Y:S01]  /*49c80*/  LDL.LU R7, [R1+0x15ac] ;  /* 0x0015ac0001077983 */ /* 0x000f220000300800 */
[----:B------:R-:W-:-:S03]  /*49c90*/  IADD3 R108, P1, R108, R2, RZ ;  /* 0x000000026c6c7210 */ /* 0x000fc60007f3e0ff */
[----:B------:R1:W-:Y:S02]  /*49ca0*/  LDGSTS.E [R5+0x1b00], desc[UR4][R112.64], P0 ;  /* 0x01b0000070057fae */ /* 0x0003e40008121844 */
[----:B------:R-:W-:Y:S02]  /*49cb0*/  IMAD.X R109, R109, 0x1, R0, P1 ;  /* 0x000000016d6d7824 */ /* 0x000fe400008e0600 */
[----:B------:R-:W-:Y:S02]  /*49cc0*/  IMAD.MOV.U32 R114, RZ, RZ, R108 ;  /* 0x000000ffff727224 */ /* 0x000fe400078e006c */
[----:B-1----:R-:W-:Y:S02]  /*49cd0*/  IMAD.MOV.U32 R112, RZ, RZ, R6 ;  /* 0x000000ffff707224 */ /* 0x002fe400078e0006 */
[----:B------:R-:W-:Y:S02]  /*49ce0*/  IMAD.MOV.U32 R113, RZ, RZ, R110 ;  /* 0x000000ffff717224 */ /* 0x000fe400078e006e */
[----:B------:R-:W4:Y:S04]  /*49cf0*/  LDL.LU R110, [R1+0x15c8] ;  /* 0x0015c800016e7983 */ /* 0x000f280000300800 */
[----:B------:R-:W4:Y:S04]  /*49d00*/  LDL.LU R6, [R1+0x15cc] ;  /* 0x0015cc0001067983 */ /* 0x000f280000300800 */
[----:B------:R-:W-:Y:S01]  /*49d10*/  STL [R1+0x154c], R108 ;  /* 0x00154c6c01007387 */ /* 0x000fe20000100800 */
[----:B------:R-:W-:-:S03]  /*49d20*/  MOV R115, R109 ;  /* 0x0000006d00737202 */ /* 0x000fc60000000f00 */
[----:B------:R1:W-:Y:S04]  /*49d30*/  STL [R1+0x1548], R109 ;  /* 0x0015486d01007387 */ /* 0x0003e80000100800 */
[----:B------:R-:W-:Y:S04]  /*49d40*/  LDGSTS.E [R5+0x1f00], desc[UR4][R112.64], P0 ;  /* 0x01f0000070057fae */ /* 0x000fe80008121844 */
[----:B------:R1:W-:Y:S01]  /*49d50*/  LDGSTS.E [R5+0x2300], desc[UR4][R114.64], P0 ;  /* 0x0230000072057fae */ /* 0x0003e20008121844 */
[----:B--2---:R-:W-:-:S05]  /*49d60*/  IADD3 R106, P2, R106, R2, RZ ;  /* 0x000000026a6a7210 */ /* 0x004fca0007f5e0ff */
[----:B------:R-:W-:Y:S01]  /*49d70*/  IMAD.X R107, R107, 0x1, R0, P2 ;  /* 0x000000016b6b7824 */ /* 0x000fe200010e0600 */
[----:B------:R-:W-:Y:S04]  /*49d80*/  STL [R1+0x156c], R106 ;  /* 0x00156c6a01007387 */ /* 0x000fe80000100800 */
[----:B------:R-:W2:Y:S04]  /*49d90*/  LDL.LU R112, [R1+0x15e8] ;  /* 0x0015e80001707983 */ /* 0x000ea80000300800 */
[----:B------:R1:W-:Y:S01]  /*49da0*/  STL [R1+0x1568], R107 ;  /* 0x0015686b01007387 */ /* 0x0003e20000100800 */
[----:B---3--:R-:W-:-:S03]  /*49db0*/  IADD3 R8, P1, R8, R2, RZ ;  /* 0x0000000208087210 */ /* 0x008fc60007f3e0ff */
[----:B-1----:R-:W3:Y:S01]  /*49dc0*/  LDL.LU R109, [R1+0x15ec] ;  /* 0x0015ec00016d7983 */ /* 0x002ee20000300800 */
[----:B------:R-:W-:Y:S02]  /*49dd0*/  IMAD.MOV.U32 R114, RZ, RZ, R106 ;  /* 0x000000ffff727224 */ /* 0x000fe400078e006a */
[----:B------:R-:W-:Y:S01]  /*49de0*/  IMAD.MOV.U32 R115, RZ, RZ, R107 ;  /* 0x000000ffff737224 */ /* 0x000fe200078e006b */
[----:B------:R-:W2:Y:S01]  /*49df0*/  LDL.LU R108, [R1+0x1608] ;  /* 0x00160800016c7983 */ /* 0x000ea20000300800 */
[----:B------:R-:W-:-:S03]  /*49e00*/  IMAD.X R9, R9, 0x1, R0, P1 ;  /* 0x0000000109097824 */ /* 0x000fc600008e0600 */
[----:B------:R-:W2:Y:S04]  /*49e10*/  LDL.LU R107, [R1+0x160c] ;  /* 0x00160c00016b7983 */ /* 0x000ea80000300800 */
[----:B------:R-:W2:Y:S04]  /*49e20*/  LDL.LU R106, [R1+0x1628] ;  /* 0x00162800016a7983 */ /* 0x000ea80000300800 */
[----:B------:R-:W-:Y:S04]  /*49e30*/  STL [R1+0x158c], R8 ;  /* 0x00158c0801007387 */ /* 0x000fe80000100800 */
[----:B------:R1:W-:Y:S04]  /*49e40*/  LDGSTS.E [R5+0x2700], desc[UR4][R114.64], P0 ;  /* 0x0270000072057fae */ /* 0x0003e80008121844 */
[----:B------:R1:W-:Y:S01]  /*49e50*/  STL [R1+0x1588], R9 ;  /* 0x0015880901007387 */ /* 0x0003e20000100800 */
[----:B----4-:R-:W-:Y:S01]  /*49e60*/  IADD3 R7, P2, R7, R2, RZ ;  /* 0x0000000207077210 */ /* 0x010fe20007f5e0ff */
[----:B-1----:R-:W-:-:S04]  /*49e70*/  IMAD.MOV.U32 R115, RZ, RZ, R9 ;  /* 0x000000ffff737224 */ /* 0x002fc800078e0009 */
[----:B------:R1:W-:Y:S04]  /*49e80*/  STL [R1+0x15ac], R7 ;  /* 0x0015ac0701007387 */ /* 0x0003e80000100800 */
[----:B------:R-:W4:Y:S01]  /*49e90*/  LDL.LU R9, [R1+0x162c] ;  /* 0x00162c0001097983 */ /* 0x000f220000300800 */
[----:B------:R-:W-:Y:S02]  /*49ea0*/  IMAD.MOV.U32 R114, RZ, RZ, R8 ;  /* 0x000000ffff727224 */ /* 0x000fe400078e0008 */
[----:B------:R-:W-:-:S03]  /*49eb0*/  IMAD.X R111, R111, 0x1, R0, P2 ;  /* 0x000000016f6f7824 */ /* 0x000fc600010e0600 */
[----:B------:R1:W-:Y:S04]  /*49ec0*/  LDGSTS.E [R5+0x2b00], desc[UR4][R114.64], P0 ;  /* 0x02b0000072057fae */ /* 0x0003e80008121844 */
[----:B------:R1:W-:Y:S04]  /*49ed0*/  STL [R1+0x15a8], R111 ;  /* 0x0015a86f01007387 */ /* 0x0003e80000100800 */
[----:B------:R-:W4:Y:S01]  /*49ee0*/  LDL.LU R8, [R1+0x1648] ;  /* 0x0016480001087983 */ /* 0x000f220000300800 */
[----:B------:R-:W-:Y:S01]  /*49ef0*/  IADD3 R6, P1, R6, R2, RZ ;  /* 0x0000000206067210 */ /* 0x000fe20007f3e0ff */
[----:B-1----:R-:W-:-:S02]  /*49f00*/  IMAD.MOV.U32 R114, RZ, RZ, R7 ;  /* 0x000000ffff727224 */ /* 0x002fc400078e0007 */
[----:B------:R-:W-:Y:S01]  /*49f10*/  IMAD.MOV.U32 R115, RZ, RZ, R111 ;  /* 0x000000ffff737224 */ /* 0x000fe200078e006f */
[----:B------:R-:W4:Y:S01]  /*49f20*/  LDL.LU R7, [R1+0x164c] ;  /* 0x00164c0001077983 */ /* 0x000f220000300800 */
[----:B------:R-:W-:-:S03]  /*49f30*/  IMAD.X R110, R110, 0x1, R0, P1 ;  /* 0x000000016e6e7824 */ /* 0x000fc600008e0600 */
        /* <DEDUP_REMOVED lines=8> */
[----:B------:R-:W-:Y:S01]  /*49fc0*/  STL [R1+0x15ec], R109 ;  /* 0x0015ec6d01007387 */ /* 0x000fe20000100800 */
[----:B--2---:R-:W-:-:S03]  /*49fd0*/  IADD3.X R112, R112, R0, RZ, P2, !PT ;  /* 0x0000000070707210 */ /* 0x004fc600017fe4ff */
[----:B------:R-:W2:Y:S01]  /*49fe0*/  LDL.LU R6, [R1+0x166c] ;  /* 0x00166c0001067983 */ /* 0x000ea20000300800 */
[----:B------:R-:W-:Y:S01]  /*49ff0*/  IADD3 R107, P1, R107, R2, RZ ;  /* 0x000000026b6b7210 */ /* 0x000fe20007f3e0ff */
[----:B------:R-:W-:Y:S02]  /*4a000*/  IMAD.MOV.U32 R113, RZ, RZ, R112 ;  /* 0x000000ffff717224 */ /* 0x000fe400078e0070 */
[----:B------:R1:W-:Y:S02]  /*4a010*/  STL [R1+0x15e8], R112 ;  /* 0x0015e87001007387 */ /* 0x0003e40000100800 */
[----:B------:R-:W-:Y:S02]  /*4a020*/  IMAD.X R108, R108, 0x1, R0, P1 ;  /* 0x000000016c6c7824 */ /* 0x000fe400008e0600 */
[----:B------:R-:W3:Y:S01]  /*4a030*/  LDL.LU R110, [R1+0x1688] ;  /* 0x00168800016e7983 */ /* 0x000ee20000300800 */
[----:B-1----:R-:W-:-:S03]  /*4a040*/  IMAD.MOV.U32 R112, RZ, RZ, R109 ;  /* 0x000000ffff707224 */ /* 0x002fc600078e006d */
[----:B------:R-:W3:Y:S04]  /*4a050*/  LDL.LU R109, [R1+0x168c] ;  /* 0x00168c00016d7983 */ /* 0x000ee80000300800 */
[----:B------:R-:W-:Y:S04]  /*4a060*/  STL [R1+0x160c], R107 ;  /* 0x00160c6b01007387 */ /* 0x000fe80000100800 */
[----:B------:R1:W-:Y:S01]  /*4a070*/  LDGSTS.E [R5+0x3700], desc[UR4][R112.64], P0 ;  /* 0x0370000070057fae */ /* 0x0003e20008121844 */
[----:B----4-:R-:W-:-:S03]  /*4a080*/  IADD3 R9, P2, R9, R2, RZ ;  /* 0x0000000209097210 */ /* 0x010fc60007f5e0ff */
[----:B------:R4:W-:Y:S02]  /*4a090*/  STL [R1+0x1608], R108 ;  /* 0x0016086c01007387 */ /* 0x0009e40000100800 */
[----:B------:R-:W-:Y:S02]  /*4a0a0*/  IMAD.X R106, R106, 0x1, R0, P2 ;  /* 0x000000016a6a7824 */ /* 0x000fe400010e0600 */
[----:B------:R-:W-:Y:S01]  /*4a0b0*/  STL [R1+0x162c], R9 ;  /* 0x00162c0901007387 */ /* 0x000fe20000100800 */
[----:B-1----:R-:W-:Y:S02]  /*4a0c0*/  IMAD.MOV.U32 R113, RZ, RZ, R108 ;  /* 0x000000ffff717224 */ /* 0x002fe400078e006c */
[----:B------:R-:W-:Y:S01]  /*4a0d0*/  IMAD.MOV.U32 R112, RZ, RZ, R107 ;  /* 0x000000ffff707224 */ /* 0x000fe200078e006b */
[----:B----4-:R-:W4:Y:S04]  /*4a0e0*/  LDL.LU R108, [R1+0x16a8] ;  /* 0x0016a800016c7983 */ /* 0x010f280000300800 */
[----:B------:R1:W-:Y:S04]  /*4a0f0*/  STL [R1+0x1628], R106 ;  /* 0x0016286a01007387 */ /* 0x0003e80000100800 */
[----:B------:R-:W4:Y:S01]  /*4a100*/  LDL.LU R107, [R1+0x16ac] ;  /* 0x0016ac00016b7983 */ /* 0x000f220000300800 */
[----:B------:R-:W-:-:S03]  /*4a110*/  IADD3 R7, P1, R7, R2, RZ ;  /* 0x0000000207077210 */ /* 0x000fc60007f3e0ff */
[----:B------:R1:W-:Y:S02]  /*4a120*/  LDGSTS.E [R5+0x3b00], desc[UR4][R112.64], P0 ;  /* 0x03b0000070057fae */ /* 0x0003e40008121844 */
[----:B------:R-:W-:Y:S02]  /*4a130*/  IMAD.X R8, R8, 0x1, R0, P1 ;  /* 0x0000000108087824 */ /* 0x000fe400008e0600 */
[----:B-1----:R-:W-:Y:S01]  /*4a140*/  IMAD.MOV.U32 R112, RZ, RZ, R9 ;  /* 0x000000ffff707224 */ /* 0x002fe200078e0009 */
[----:B------:R-:W-:Y:S02]  /*4a150*/  MOV R113, R106 ;  /* 0x0000006a00717202 */ /* 0x000fe40000000f00 */
        /* <DEDUP_REMOVED lines=8> */
[----:B--2---:R-:W-:-:S05]  /*4a1e0*/  IADD3 R6, P2, R6, R2, RZ ;  /* 0x0000000206067210 */ /* 0x004fca0007f5e0ff */
[----:B------:R-:W-:Y:S01]  /*4a1f0*/  IMAD.X R111, R111, 0x1, R0, P2 ;  /* 0x000000016f6f7824 */ /* 0x000fe200010e0600 */
[----:B------:R-:W-:Y:S04]  /*4a200*/  STL [R1+0x166c], R6 ;  /* 0x00166c0601007387 */ /* 0x000fe80000100800 */
[----:B------:R-:W2:Y:S04]  /*4a210*/  LDL.LU R8, [R1+0x16e8] ;  /* 0x0016e80001087983 */ /* 0x000ea80000300800 */
[----:B------:R1:W-:Y:S04]  /*4a220*/  STL [R1+0x1668], R111 ;  /* 0x0016686f01007387 */ /* 0x0003e80000100800 */
[----:B------:R-:W2:Y:S01]  /*4a230*/  LDL.LU R7, [R1+0x16ec] ;  /* 0x0016ec0001077983 */ /* 0x000ea20000300800 */
[----:B---3--:R-:W-:Y:S01]  /*4a240*/  IADD3 R109, P1, R109, R2, RZ ;  /* 0x000000026d6d7210 */ /* 0x008fe20007f3e0ff */
[----:B-1----:R-:W-:-:S02]  /*4a250*/  IMAD.MOV.U32 R112, RZ, RZ, R6 ;  /* 0x000000ffff707224 */ /* 0x002fc400078e0006 */
[----:B------:R-:W-:Y:S02]  /*4a260*/  IMAD.MOV.U32 R113, RZ, RZ, R111 ;  /* 0x000000ffff717224 */ /* 0x000fe400078e006f */
[----:B------:R-:W-:Y:S01]  /*4a270*/  IMAD.X R110, R110, 0x1, R0, P1 ;  /* 0x000000016e6e7824 */ /* 0x000fe200008e0600 */
[----:B------:R-:W3:Y:S04]  /*4a280*/  LDL.LU R111, [R1+0x1708] ;  /* 0x00170800016f7983 */ /* 0x000ee80000300800 */
[----:B------:R-:W3:Y:S04]  /*4a290*/  LDL.LU R6, [R1+0x170c] ;  /* 0x00170c0001067983 */ /* 0x000ee80000300800 */
[----:B------:R-:W-:Y:S01]  /*4a2a0*/  STL [R1+0x168c], R109 ;  /* 0x00168c6d01007387 */ /* 0x000fe20000100800 */
[----:B------:R-:W-:-:S03]  /*4a2b0*/  MOV R115, R110 ;  /* 0x0000006e00737202 */ /* 0x000fc60000000f00 */
        /* <DEDUP_REMOVED lines=8> */
[----:B------:R-:W-:-:S03]  /*4a340*/  IMAD.MOV.U32 R114, RZ, RZ, R109 ;  /* 0x000000ffff727224 */ /* 0x000fc600078e006d */
[----:B------:R-:W4:Y:S01]  /*4a350*/  LDL.LU R109, [R1+0x1748] ;  /* 0x00174800016d7983 */ /* 0x000f220000300800 */
[----:B------:R-:W-:-:S03]  /*4a360*/  IADD3 R9, P1, R9, R2, RZ ;  /* 0x0000000209097210 */ /* 0x000fc60007f3e0ff */
[----:B------:R1:W-:Y:S02]  /*4a370*/  LDGSTS.E [R5+0x4b00], desc[UR4][R114.64], P0 ;  /* 0x04b0000072057fae */ /* 0x0003e40008121844 */
[----:B------:R-:W-:Y:S02]  /*4a380*/  IMAD.X R106, R106, 0x1, R0, P1 ;  /* 0x000000016a6a7824 */ /* 0x000fe400008e0600 */
[----:B-1----:R-:W-:Y:S02]  /*4a390*/  IMAD.MOV.U32 R114, RZ, RZ, R107 ;  /* 0x000000ffff727224 */ /* 0x002fe400078e006b */
[----:B------:R-:W-:Y:S02]  /*4a3a0*/  IMAD.MOV.U32 R115, RZ, RZ, R108 ;  /* 0x000000ffff737224 */ /* 0x000fe400078e006c */
        /* <DEDUP_REMOVED lines=9> */
[----:B------:R-:W-:Y:S04]  /*4a440*/  STL [R1+0x16ec], R7 ;  /* 0x0016ec0701007387 */ /* 0x000fe80000100800 */
[----:B------:R-:W2:Y:S01]  /*4a450*/  LDL.LU R106, [R1+0x176c] ;  /* 0x00176c00016a7983 */ /* 0x000ea20000300800 */
[----:B------:R-:W-:Y:S01]  /*4a460*/  IMAD.X R8, R8, 0x1, R0, P2 ;  /* 0x0000000108087824 */ /* 0x000fe200010e0600 */
[----:B---3--:R-:W-:Y:S01]  /*4a470*/  IADD3 R6, P1, R6, R2, RZ ;  /* 0x0000000206067210 */ /* 0x008fe20007f3e0ff */
[----:B-1----:R-:W-:Y:S02]  /*4a480*/  IMAD.MOV.U32 R114, RZ, RZ, R7 ;  /* 0x000000ffff727224 */ /* 0x002fe400078e0007 */
[----:B------:R-:W-:Y:S01]  /*4a490*/  IMAD.MOV.U32 R115, RZ, RZ, R8 ;  /* 0x000000ffff737224 */ /* 0x000fe200078e0008 */
[----:B------:R1:W-:Y:S01]  /*4a4a0*/  STL [R1+0x16e8], R8 ;  /* 0x0016e80801007387 */ /* 0x0003e20000100800 */
[----:B------:R-:W-:-:S03]  /*4a4b0*/  IMAD.X R111, R111, 0x1, R0, P1 ;  /* 0x000000016f6f7824 */ /* 0x000fc600008e0600 */
[----:B------:R-:W3:Y:S04]  /*4a4c0*/  LDL.LU R9, [R1+0x1788] ;  /* 0x0017880001097983 */ /* 0x000ee80000300800 */
[----:B------:R1:W-:Y:S04]  /*4a4d0*/  LDGSTS.E [R5+0x5700], desc[UR4][R114.64], P0 ;  /* 0x0570000072057fae */ /* 0x0003e80008121844 */
[----:B-1----:R-:W3:Y:S04]  /*4a4e0*/  LDL.LU R8, [R1+0x178c] ;  /* 0x00178c0001087983 */ /* 0x002ee80000300800 */
[----:B------:R-:W3:Y:S04]  /*4a4f0*/  LDL.LU R7, [R1+0x17a8] ;  /* 0x0017a80001077983 */ /* 0x000ee80000300800 */
[----:B------:R1:W-:Y:S01]  /*4a500*/  STL [R1+0x170c], R6 ;  /* 0x00170c0601007387 */ /* 0x0003e20000100800 */
[----:B------:R-:W-:-:S03]  /*4a510*/  IMAD.MOV.U32 R114, RZ, RZ, R6 ;  /* 0x000000ffff727224 */ /* 0x000fc600078e0006 */
[----:B------:R1:W-:Y:S01]  /*4a520*/  STL [R1+0x1708], R111 ;  /* 0x0017086f01007387 */ /* 0x0003e20000100800 */
[----:B----4-:R-:W-:-:S05]  /*4a530*/  IADD3 R110, P2, R110, R2, RZ ;  /* 0x000000026e6e7210 */ /* 0x010fca0007f5e0ff */
[----:B------:R-:W-:Y:S04]  /*4a540*/  STL [R1+0x172c], R110 ;  /* 0x00172c6e01007387 */ /* 0x000fe80000100800 */
[----:B-1----:R-:W4:Y:S01]  /*4a550*/  LDL.LU R6, [R1+0x17ac] ;  /* 0x0017ac0001067983 */ /* 0x002f220000300800 */
        /* <DEDUP_REMOVED lines=12> */
[----:B------:R2:W-:Y:S01]  /*4a620*/  STL [R1+0x1748], R109 ;  /* 0x0017486d01007387 */ /* 0x0005e20000100800 */
[----:B-1----:R-:W-:Y:S02]  /*4a630*/  IMAD.MOV.U32 R113, RZ, RZ, R109 ;  /* 0x000000ffff717224 */ /* 0x002fe400078e006d */
        /* <DEDUP_REMOVED lines=9> */
[----:B-1----:R-:W-:Y:S01]  /*4a6d0*/  IMAD.MOV.U32 R112, RZ, RZ, R106 ;  /* 0x000000ffff707224 */ /* 0x002fe200078e006a */
[----:B------:R-:W-:-:S03]  /*4a6e0*/  MOV R113, R107 ;  /* 0x0000006b00717202 */ /* 0x000fc60000000f00 */
[----:B------:R-:W-:Y:S01]  /*4a6f0*/  IMAD.X R9, R9, 0x1, R0, P1 ;  /* 0x0000000109097824 */ /* 0x000fe200008e0600 */
[----:B------:R-:W3:Y:S04]  /*4a700*/  LDL.LU R107, [R1+0x1808] ;  /* 0x00180800016b7983 */ /* 0x000ee80000300800 */
[----:B------:R-:W3:Y:S04]  /*4a710*/  LDL.LU R106, [R1+0x180c] ;  /* 0x00180c00016a7983 */ /* 0x000ee80000300800 */
[----:B------:R-:W-:Y:S04]  /*4a720*/  STL [R1+0x178c], R8 ;  /* 0x00178c0801007387 */ /* 0x000fe80000100800 */
[----:B------:R1:W-:Y:S04]  /*4a730*/  LDGSTS.E [R5+0x6700], desc[UR4][R112.64], P0 ;  /* 0x0670000070057fae */ /* 0x0003e80008121844 */
[----:B------:R1:W-:Y:S01]  /*4a740*/  STL [R1+0x1788], R9 ;  /* 0x0017880901007387 */ /* 0x0003e20000100800 */
[----:B----4-:R-:W-:Y:S01]  /*4a750*/  IADD3 R6, P2, R6, R2, RZ ;  /* 0x0000000206067210 */ /* 0x010fe20007f5e0ff */
[----:B-1----:R-:W-:-:S04]  /*4a760*/  IMAD.MOV.U32 R113, RZ, RZ, R9 ;  /* 0x000000ffff717224 */ /* 0x002fc800078e0009 */
[----:B------:R-:W-:Y:S01]  /*4a770*/  IMAD.X R7, R7, 0x1, R0, P2 ;  /* 0x0000000107077824 */ /* 0x000fe200010e0600 */
[----:B------:R-:W-:Y:S01]  /*4a780*/  STL [R1+0x17ac], R6 ;  /* 0x0017ac0601007387 */ /* 0x000fe20000100800 */
[----:B------:R-:W-:-:S03]  /*4a790*/  IMAD.MOV.U32 R112, RZ, RZ, R8 ;  /* 0x000000ffff707224 */ /* 0x000fc600078e0008 */
[----:B------:R-:W4:Y:S04]  /*4a7a0*/  LDL.LU R9, [R1+0x1828] ;  /* 0x0018280001097983 */ /* 0x000f280000300800 */
[----:B------:R1:W-:Y:S04]  /*4a7b0*/  STL [R1+0x17a8], R7 ;  /* 0x0017a80701007387 */ /* 0x0003e80000100800 */
[----:B------:R-:W4:Y:S01]  /*4a7c0*/  LDL.LU R8, [R1+0x182c] ;  /* 0x00182c0001087983 */ /* 0x000f220000300800 */
[----:B------:R-:W-:-:S03]  /*4a7d0*/  IADD3 R110, P1, R110, R2, RZ ;  /* 0x000000026e6e7210 */ /* 0x000fc60007f3e0ff */
[----:B------:R1:W-:Y:S02]  /*4a7e0*/  LDGSTS.E [R5+0x6b00], desc[UR4][R112.64], P0 ;  /* 0x06b0000070057fae */ /* 0x0003e40008121844 */
[----:B------:R-:W-:Y:S02]  /*4a7f0*/  IMAD.X R111, R111, 0x1, R0, P1 ;  /* 0x000000016f6f7824 */ /* 0x000fe400008e0600 */
[----:B-1----:R-:W-:Y:S02]  /*4a800*/  IMAD.MOV.U32 R112, RZ, RZ, R6 ;  /* 0x000000ffff707224 */ /* 0x002fe400078e0006 */
[----:B------:R-:W-:Y:S02]  /*4a810*/  IMAD.MOV.U32 R113, RZ, RZ, R7 ;  /* 0x000000ffff717224 */ /* 0x000fe400078e0007 */
[----:B------:R-:W4:Y:S04]  /*4a820*/  LDL.LU.64 R6, [R1+0x1018] ;  /* 0x0010180001067983 */ /* 0x000f280000300a00 */
[----:B------:R-:W-:Y:S04]  /*4a830*/  STL [R1+0x17cc], R110 ;  /* 0x0017cc6e01007387 */ /* 0x000fe80000100800 */
[----:B------:R1:W-:Y:S04]  /*4a840*/  STL [R1+0x17c8], R111 ;  /* 0x0017c86f01007387 */ /* 0x0003e80000100800 */
[----:B------:R-:W-:Y:S04]  /*4a850*/  LDGSTS.E [R5+0x6f00], desc[UR4][R112.64], P0 ;  /* 0x06f0000070057fae */ /* 0x000fe80008121844 */
[----:B------:R-:W-:Y:S01]  /*4a860*/  LDGSTS.E [R5+0x7300], desc[UR4][R110.64], P0 ;  /* 0x073000006e057fae */ /* 0x000fe20008121844 */
[----:B--2---:R-:W-:-:S05]  /*4a870*/  IADD3 R108, P2, R108, R2, RZ ;  /* 0x000000026c6c7210 */ /* 0x004fca0007f5e0ff */
[----:B------:R-:W-:Y:S01]  /*4a880*/  STL [R1+0x17ec], R108 ;  /* 0x0017ec6c01007387 */ /* 0x000fe20000100800 */
[----:B------:R-:W-:-:S03]  /*4a890*/  IMAD.X R109, R109, 0x1, R0, P2 ;  /* 0x000000016d6d7824 */ /* 0x000fc600010e0600 */
[----:B------:R-:W2:Y:S01]  /*4a8a0*/  LDL.LU.64 R116, [R1+0xff8] ;  /* 0x000ff80001747983 */ /* 0x000ea20000300a00 */
[----:B---3--:R-:W-:-:S03]  /*4a8b0*/  IADD3 R106, P1, R106, R2, RZ ;  /* 0x000000026a6a7210 */ /* 0x008fc60007f3e0ff */
[----:B------:R3:W-:Y:S04]  /*4a8c0*/  STL [R1+0x17e8], R109 ;  /* 0x0017e86d01007387 */ /* 0x0007e80000100800 */
[----:B------:R-:W2:Y:S01]  /*4a8d0*/  LDL.LU.64 R114, [R1+0xfd8] ;  /* 0x000fd80001727983 */ /* 0x000ea20000300a00 */
[----:B------:R-:W-:-:S03]  /*4a8e0*/  IMAD.X R107, R107, 0x1, R0, P1 ;  /* 0x000000016b6b7824 */ /* 0x000fc600008e0600 */
[----:B------:R-:W2:Y:S04]  /*4a8f0*/  LDL.LU.64 R112, [R1+0xfb8] ;  /* 0x000fb80001707983 */ /* 0x000ea80000300a00 */
[----:B------:R-:W-:Y:S04]  /*4a900*/  STL [R1+0x180c], R106 ;  /* 0x00180c6a01007387 */ /* 0x000fe80000100800 */
[----:B------:R3:W-:Y:S04]  /*4a910*/  STL [R1+0x1808], R107 ;  /* 0x0018086b01007387 */ /* 0x0007e80000100800 */
[----:B------:R-:W-:Y:S04]  /*4a920*/  LDGSTS.E [R5+0x7700], desc[UR4][R108.64], P0 ;  /* 0x077000006c057fae */ /* 0x000fe80008121844 */
[----:B------:R2:W-:Y:S01]  /*4a930*/  LDGSTS.E [R5+0x7b00], desc[UR4][R106.64], P0 ;  /* 0x07b000006a057fae */ /* 0x0005e20008121844 */
[----:B----4-:R-:W-:-:S04]  /*4a940*/  IADD3 R8, P2, R8, R2, RZ ;  /* 0x0000000208087210 */ /* 0x010fc80007f5e0ff */
[----:B------:R-:W-:Y:S01]  /*4a950*/  IADD3.X R9, R9, R0, RZ, P2, !PT ;  /* 0x0000000009097210 */ /* 0x000fe200017fe4ff */
[----:B------:R-:W-:Y:S04]  /*4a960*/  STL [R1+0x182c], R8 ;  /* 0x00182c0801007387 */ /* 0x000fe80000100800 */
[----:B-1----:R-:W4:Y:S04]  /*4a970*/  LDL.LU.64 R110, [R1+0xf98] ;  /* 0x000f9800016e7983 */ /* 0x002f280000300a00 */
[----:B------:R1:W-:Y:S04]  /*4a980*/  STL [R1+0x1828], R9 ;  /* 0x0018280901007387 */ /* 0x0003e80000100800 */
[----:B---3--:R-:W3:Y:S04]  /*4a990*/  LDL.LU.64 R108, [R1+0xf78] ;  /* 0x000f7800016c7983 */ /* 0x008ee80000300a00 */
[----:B------:R-:W3:Y:S01]  /*4a9a0*/  LDL.LU.64 R106, [R1+0xf58] ;  /* 0x000f5800016a7983 */ /* 0x000ee20000300a00 */
[----:B------:R-:W-:-:S02]  /*4a9b0*/  IMAD.MOV.U32 R118, RZ, RZ, R8 ;  /* 0x000000ffff767224 */ /* 0x000fc400078e0008 */
[----:B------:R-:W-:Y:S02]  /*4a9c0*/  IMAD.MOV.U32 R119, RZ, RZ, R9 ;  /* 0x000000ffff777224 */ /* 0x000fe400078e0009 */
[----:B-1----:R-:W3:Y:S01]  /*4a9d0*/  LDL.LU.64 R8, [R1+0xf38] ;  /* 0x000f380001087983 */ /* 0x002ee20000300a00 */
[----:B------:R-:W-:-:S03]  /*4a9e0*/  IADD3 R120, P1, R6, R2, RZ ;  /* 0x0000000206787210 */ /* 0x000fc60007f3e0ff */
[----:B------:R-:W3:Y:S02]  /*4a9f0*/  LDL.LU.64 R138, [R1+0xf18] ;  /* 0x000f1800018a7983 */ /* 0x000ee40000300a00 */
[----:B------:R-:W-:Y:S02]  /*4aa00*/  IMAD.X R6, R7, 0x1, R0, P1 ;  /* 0x0000000107067824 */ /* 0x000fe400008e0600 */
[----:B------:R1:W-:Y:S04]  /*4aa10*/  LDGSTS.E [R5+0x7f00], desc[UR4][R118.64], P0 ;  /* 0x07f0000076057fae */ /* 0x0003e80008121844 */
        /* <DEDUP_REMOVED lines=9> */
[----:B------:R-:W2:Y:S01]  /*4aab0*/  LDL.LU.64 R112, [R1+0xe98] ;  /* 0x000e980001707983 */ /* 0x000ea20000300a00 */
[----:B----4-:R-:W-:-:S05]  /*4aac0*/  IADD3 R128, P1, R110, R2, RZ ;  /* 0x000000026e807210 */ /* 0x010fca0007f3e0ff */
[----:B------:R-:W-:Y:S02]  /*4aad0*/  IMAD.X R129, R111, 0x1, R0, P1 ;  /* 0x000000016f817824 */ /* 0x000fe400008e0600 */
[----:B------:R-:W4:Y:S01]  /*4aae0*/  LDL.LU.64 R110, [R1+0xe78] ;  /* 0x000e7800016e7983 */ /* 0x000f220000300a00 */
[----:B---3--:R-:W-:-:S05]  /*4aaf0*/  IADD3 R130, P1, R108, R2, RZ ;  /* 0x000000026c827210 */ /* 0x008fca0007f3e0ff */
[--C-:B------:R-:W-:Y:S01]  /*4ab00*/  IMAD.X R131, R109, 0x1, R0.reuse, P1 ;  /* 0x000000016d837824 */ /* 0x100fe200008e0600 */
[-C--:B------:R-:W-:Y:S01]  /*4ab10*/  IADD3 R132, P1, R106, R2.reuse, RZ ;  /* 0x000000026a847210 */ /* 0x080fe20007f3e0ff */
[----:B------:R-:W3:Y:S04]  /*4ab20*/  LDL.LU.64 R108, [R1+0xe58] ;  /* 0x000e5800016c7983 */ /* 0x000ee80000300a00 */
[----:B------:R-:W-:Y:S01]  /*4ab30*/  IMAD.X R133, R107, 0x1, R0, P1 ;  /* 0x000000016b857824 */ /* 0x000fe200008e0600 */
[----:B------:R-:W-:-:S04]  /*4ab40*/  IADD3 R134, P1, R8, R2, RZ ;  /* 0x0000000208867210 */ /* 0x000fc80007f3e0ff */
[----:B------:R-:W-:Y:S02]  /*4ab50*/  IADD3.X R135, R9, R0, RZ, P1, !PT ;  /* 0x0000000009877210 */ /* 0x000fe40000ffe4ff */
[----:B------:R-:W3:Y:S04]  /*4ab60*/  LDL.LU.64 R8, [R1+0xe38] ;  /* 0x000e380001087983 */ /* 0x000ee80000300a00 */
[----:B------:R-:W3:Y:S01]  /*4ab70*/  LDL.LU.64 R106, [R1+0xe18] ;  /* 0x000e1800016a7983 */ /* 0x000ee20000300a00 */
[----:B------:R-:W-:-:S05]  /*4ab80*/  IADD3 R136, P1, R138, R2, RZ ;  /* 0x000000028a887210 */ /* 0x000fca0007f3e0ff */
[----:B------:R-:W-:Y:S01]  /*4ab90*/  IMAD.X R137, R139, 0x1, R0, P1 ;  /* 0x000000018b897824 */ /* 0x000fe200008e0600 */
[----:B------:R-:W-:-:S05]  /*4aba0*/  IADD3 R138, P1, R118, R2, RZ ;  /* 0x00000002768a7210 */ /* 0x000fca0007f3e0ff */
[----:B------:R-:W-:Y:S02]  /*4abb0*/  IMAD.X R139, R119, 0x1, R0, P1 ;  /* 0x00000001778b7824 */ /* 0x000fe400008e0600 */
[----:B------:R-:W-:-:S05]  /*4abc0*/  IMAD.MOV.U32 R121, RZ, RZ, R6 ;  /* 0x000000ffff797224 */ /* 0x000fca00078e0006 */
        /* <DEDUP_REMOVED lines=10> */
[----:B------:R1:W-:Y:S04]  /*4ac70*/  LDGSTS.E [R5+0x10300], desc[UR4][R120.64], P0 ;  /* 0x1030000078057fae */ /* 0x0003e80008121844 */
        /* <DEDUP_REMOVED lines=8> */
[----:B------:R1:W-:Y:S01]  /*4ad00*/  LDGSTS.E [R5+0x12700], desc[UR4][R138.64], P0 ;  /* 0x127000008a057fae */ /* 0x0003e20008121844 */
[----:B--2---:R-:W-:-:S05]  /*4ad10*/  IADD3 R140, P1, R116, R2, RZ ;  /* 0x00000002748c7210 */ /* 0x004fca0007f3e0ff */
[----:B------:R-:W-:Y:S01]  /*4ad20*/  IMAD.X R141, R117, 0x1, R0, P1 ;  /* 0x00000001758d7824 */ /* 0x000fe200008e0600 */
[----:B------:R-:W-:-:S04]  /*4ad30*/  IADD3 R142, P1, R114, R2, RZ ;  /* 0x00000002728e7210 */ /* 0x000fc80007f3e0ff */
[----:B------:R2:W-:Y:S01]  /*4ad40*/  LDGSTS.E [R5+0x12b00], desc[UR4][R140.64], P0 ;  /* 0x12b000008c057fae */ /* 0x0005e20008121844 */
[--C-:B------:R-:W-:Y:S01]  /*4ad50*/  IMAD.X R143, R115, 0x1, R0.reuse, P1 ;  /* 0x00000001738f7824 */ /* 0x100fe200008e0600 */
[-C--:B------:R-:W-:Y:S02]  /*4ad60*/  IADD3 R144, P1, R112, R2.reuse, RZ ;  /* 0x0000000270907210 */ /* 0x080fe40007f3e0ff */
[----:B------:R2:W-:Y:S03]  /*4ad70*/  STL.64 [R1+0xed8], R140 ;  /* 0x000ed88c01007387 */ /* 0x0005e60000100a00 */
[----:B------:R-:W-:Y:S01]  /*4ad80*/  IMAD.X R145, R113, 0x1, R0, P1 ;  /* 0x0000000171917824 */ /* 0x000fe200008e0600 */
[----:B------:R1:W-:Y:S04]  /*4ad90*/  LDGSTS.E [R5+0x12f00], desc[UR4][R142.64], P0 ;  /* 0x12f000008e057fae */ /* 0x0003e80008121844 */
[----:B------:R2:W-:Y:S01]  /*4ada0*/  STL.64 [R1+0xeb8], R142 ;  /* 0x000eb88e01007387 */ /* 0x0005e20000100a00 */
[----:B----4-:R-:W-:-:S03]  /*4adb0*/  IADD3 R146, P1, R110, R2, RZ ;  /* 0x000000026e927210 */ /* 0x010fc60007f3e0ff */
[----:B------:R4:W-:Y:S02]  /*4adc0*/  LDGSTS.E [R5+0x13300], desc[UR4][R144.64], P0 ;  /* 0x1330000090057fae */ /* 0x0009e40008121844 */
[--C-:B------:R-:W-:Y:S01]  /*4add0*/  IMAD.X R147, R111, 0x1, R0.reuse, P1 ;  /* 0x000000016f937824 */ /* 0x100fe200008e0600 */
[-C--:B---3--:R-:W-:Y:S01]  /*4ade0*/  IADD3 R148, P1, R108, R2.reuse, RZ ;  /* 0x000000026c947210 */ /* 0x088fe20007f3e0ff */
[----:B------:R3:W-:Y:S04]  /*4adf0*/  STL.64 [R1+0xe98], R144 ;  /* 0x000e989001007387 */ /* 0x0007e80000100a00 */
[----:B------:R-:W-:Y:S01]  /*4ae00*/  IMAD.X R149, R109, 0x1, R0, P1 ;  /* 0x000000016d957824 */ /* 0x000fe200008e0600 */
[----:B------:R4:W-:Y:S04]  /*4ae10*/  LDGSTS.E [R5+0x13700], desc[UR4][R146.64], P0 ;  /* 0x1370000092057fae */ /* 0x0009e80008121844 */
[----:B------:R4:W-:Y:S01]  /*4ae20*/  STL.64 [R1+0xe78], R146 ;  /* 0x000e789201007387 */ /* 0x0009e20000100a00 */
[----:B------:R-:W-:-:S03]  /*4ae30*/  IADD3 R150, P1, R8, R2, RZ ;  /* 0x0000000208967210 */ /* 0x000fc60007f3e0ff */
[----:B------:R1:W-:Y:S02]  /*4ae40*/  LDGSTS.E [R5+0x13b00], desc[UR4][R148.64], P0 ;  /* 0x13b0000094057fae */ /* 0x0003e40008121844 */
[----:B------:R-:W-:Y:S01]  /*4ae50*/  IMAD.X R151, R9, 0x1, R0, P1 ;  /* 0x0000000109977824 */ /* 0x000fe200008e0600 */
[----:B------:R-:W-:-:S04]  /*4ae60*/  IADD3 R8, P1, R106, R2, RZ ;  /* 0x000000026a087210 */ /* 0x000fc80007f3e0ff */
[----:B------:R1:W-:Y:S01]  /*4ae70*/  LDGSTS.E [R5+0x13f00], desc[UR4][R150.64], P0 ;  /* 0x13f0000096057fae */ /* 0x0003e20008121844 */
[----:B------:R-:W-:Y:S01]  /*4ae80*/  IMAD.X R9, R107, 0x1, R0, P1 ;  /* 0x000000016b097824 */ /* 0x000fe200008e0600 */
[----:B------:R-:W-:-:S04]  /*4ae90*/  IADD3 R106, P1, R250, R2, RZ ;  /* 0x00000002fa6a7210 */ /* 0x000fc80007f3e0ff */
[----:B------:R-:W-:Y:S01]  /*4aea0*/  IADD3.X R250, R251, R0, RZ, P1, !PT ;  /* 0x00000000fbfa7210 */ /* 0x000fe20000ffe4ff */
[----:B------:R1:W-:Y:S01]  /*4aeb0*/  LDGSTS.E [R5+0x14300], desc[UR4][R8.64], P0 ;  /* 0x1430000008057fae */ /* 0x0003e20008121844 */
        /* <DEDUP_REMOVED lines=22> */
[-C--:B-1----:R-:W-:Y:S01]  /*4b020*/  IADD3 R118, P1, R154, R2.reuse, RZ ;  /* 0x000000029a767210 */ /* 0x082fe20007f3e0ff */
[----:B------:R-:W-:Y:S02]  /*4b030*/  IMAD.MOV.U32 R251, RZ, RZ, R250 ;  /* 0x000000fffffb7224 */ /* 0x000fe400078e00fa */
[----:B------:R-:W-:Y:S02]  /*4b040*/  IMAD.MOV.U32 R250, RZ, RZ, R106 ;  /* 0x000000fffffa7224 */ /* 0x000fe400078e006a */
[----:B------:R-:W-:Y:S01]  /*4b050*/  IMAD.X R154, R155, 0x1, R0, P1 ;  /* 0x000000019b9a7824 */ /* 0x000fe200008e0600 */
[----:B------:R-:W-:Y:S01]  /*4b060*/  IADD3 R119, P1, R18, R2, RZ ;  /* 0x0000000212777210 */ /* 0x000fe20007f3e0ff */
[----:B------:R1:W5:Y:S01]  /*4b070*/  LDL.LU R106, [R1+0x1d00] ;  /* 0x001d0000016a7983 */ /* 0x0003620000300800 */
[----:B------:R-:W-:Y:S01]  /*4b080*/  IMAD.MOV.U32 R243, RZ, RZ, R242 ;  /* 0x000000fffff37224 */ /* 0x000fe200078e00f2 */
[----:B------:R-:W-:Y:S01]  /*4b090*/  MOV R235, R234 ;  /* 0x000000ea00eb7202 */ /* 0x000fe20000000f00 */
[----:B------:R-:W-:Y:S01]  /*4b0a0*/  IMAD.MOV.U32 R242, RZ, RZ, R107 ;  /* 0x000000fffff27224 */ /* 0x000fe200078e006b */
[----:B------:R1:W-:Y:S01]  /*4b0b0*/  STL.64 [R1+0xe58], R148 ;  /* 0x000e589401007387 */ /* 0x0003e20000100a00 */
[----:B------:R-:W-:-:S03]  /*4b0c0*/  IMAD.MOV.U32 R234, RZ, RZ, R108 ;  /* 0x000000ffffea7224 */ /* 0x000fc600078e006c */
[----:B------:R1:W5:Y:S01]  /*4b0d0*/  LDL.LU R107, [R1+0x1cfc] ;  /* 0x001cfc00016b7983 */ /* 0x0003620000300800 */
[----:B------:R-:W-:-:S03]  /*4b0e0*/  IMAD.MOV.U32 R227, RZ, RZ, R226 ;  /* 0x000000ffffe37224 */ /* 0x000fc600078e00e2 */
[----:B------:R1:W-:Y:S01]  /*4b0f0*/  STL.64 [R1+0xe38], R150 ;  /* 0x000e389601007387 */ /* 0x0003e20000100a00 */
[----:B------:R-:W-:Y:S01]  /*4b100*/  IMAD.X R18, R19, 0x1, R0, P1 ;  /* 0x0000000113127824 */ /* 0x000fe200008e0600 */
[----:B------:R-:W-:Y:S01]  /*4b110*/  IADD3 R7, P1, R10, R2, RZ ;  /* 0x000000020a077210 */ /* 0x000fe20007f3e0ff */
[----:B------:R-:W-:Y:S01]  /*4b120*/  IMAD.MOV.U32 R226, RZ, RZ, R109 ;  /* 0x000000ffffe27224 */ /* 0x000fe200078e006d */
[----:B------:R1:W5:Y:S01]  /*4b130*/  LDL.LU R108, [R1+0x1cf8] ;  /* 0x001cf800016c7983 */ /* 0x0003620000300800 */
[----:B------:R-:W-:Y:S02]  /*4b140*/  IMAD.MOV.U32 R219, RZ, RZ, R218 ;  /* 0x000000ffffdb7224 */ /* 0x000fe400078e00da */
[----:B------:R-:W-:Y:S01]  /*4b150*/  IMAD.MOV.U32 R218, RZ, RZ, R110 ;  /* 0x000000ffffda7224 */ /* 0x000fe200078e006e */
[----:B------:R1:W-:Y:S01]  /*4b160*/  STL.64 [R1+0xe18], R8 ;  /* 0x000e180801007387 */ /* 0x0003e20000100a00 */
[----:B------:R-:W-:Y:S01]  /*4b170*/  IMAD.MOV.U32 R211, RZ, RZ, R210 ;  /* 0x000000ffffd37224 */ /* 0x000fe200078e00d2 */
[----:B------:R-:W-:Y:S01]  /*4b180*/  MOV R195, R194 ;  /* 0x000000c200c37202 */ /* 0x000fe20000000f00 */
[----:B------:R-:W-:Y:S01]  /*4b190*/  IMAD.MOV.U32 R210, RZ, RZ, R111 ;  /* 0x000000ffffd27224 */ /* 0x000fe200078e006f */
[----:B------:R1:W5:Y:S01]  /*4b1a0*/  LDL.LU R109, [R1+0x1cf4] ;  /* 0x001cf400016d7983 */ /* 0x0003620000300800 */
[----:B------:R-:W-:-:S02]  /*4b1b0*/  IMAD.MOV.U32 R203, RZ, RZ, R202 ;  /* 0x000000ffffcb7224 */ /* 0x000fc400078e00ca */
[----:B------:R-:W-:Y:S01]  /*4b1c0*/  IMAD.MOV.U32 R202, RZ, RZ, R112 ;  /* 0x000000ffffca7224 */ /* 0x000fe200078e0070 */
[----:B------:R1:W5:Y:S01]  /*4b1d0*/  LDL.LU R110, [R1+0x1cf0] ;  /* 0x001cf000016e7983 */ /* 0x0003620000300800 */
[----:B------:R-:W-:Y:S02]  /*4b1e0*/  IMAD.MOV.U32 R194, RZ, RZ, R113 ;  /* 0x000000ffffc27224 */ /* 0x000fe400078e0071 */
[----:B------:R-:W-:Y:S01]  /*4b1f0*/  IMAD.MOV.U32 R187, RZ, RZ, R186 ;  /* 0x000000ffffbb7224 */ /* 0x000fe200078e00ba */
[----:B------:R1:W5:Y:S01]  /*4b200*/  LDL.LU R111, [R1+0x1cec] ;  /* 0x001cec00016f7983 */ /* 0x0003620000300800 */
[----:B------:R-:W-:Y:S02]  /*4b210*/  IMAD.MOV.U32 R186, RZ, RZ, R114 ;  /* 0x000000ffffba7224 */ /* 0x000fe400078e0072 */
[----:B------:R-:W-:Y:S01]  /*4b220*/  IMAD.MOV.U32 R179, RZ, RZ, R178 ;  /* 0x000000ffffb37224 */ /* 0x000fe200078e00b2 */
[----:B------:R1:W5:Y:S01]  /*4b230*/  LDL.LU R112, [R1+0x1ce8] ;  /* 0x001ce80001707983 */ /* 0x0003620000300800 */
[----:B------:R-:W-:-:S02]  /*4b240*/  IMAD.X R10, R11, 0x1, R0, P1 ;  /* 0x000000010b0a7824 */ /* 0x000fc400008e0600 */
[----:B------:R-:W-:Y:S01]  /*4b250*/  IMAD.MOV.U32 R178, RZ, RZ, R115 ;  /* 0x000000ffffb27224 */ /* 0x000fe200078e0073 */
[----:B------:R1:W5:Y:S01]  /*4b260*/  LDL.LU R113, [R1+0x1ce4] ;  /* 0x001ce40001717983 */ /* 0x0003620000300800 */
[----:B------:R-:W-:Y:S01]  /*4b270*/  IMAD.MOV.U32 R171, RZ, RZ, R170 ;  /* 0x000000ffffab7224 */ /* 0x000fe200078e00aa */
[----:B------:R-:W-:Y:S01]  /*4b280*/  MOV R155, R154 ;  /* 0x0000009a009b7202 */ /* 0x000fe20000000f00 */
[----:B------:R-:W-:Y:S01]  /*4b290*/  IMAD.MOV.U32 R170, RZ, RZ, R116 ;  /* 0x000000ffffaa7224 */ /* 0x000fe200078e0074 */
[----:B------:R1:W5:Y:S01]  /*4b2a0*/  LDL.LU R114, [R1+0x1ce0] ;  /* 0x001ce00001727983 */ /* 0x0003620000300800 */
[----:B------:R-:W-:Y:S02]  /*4b2b0*/  IMAD.MOV.U32 R163, RZ, RZ, R162 ;  /* 0x000000ffffa37224 */ /* 0x000fe400078e00a2 */
        /* <DEDUP_REMOVED lines=8> */
[----:B------:R-:W-:-:S03]  /*4b340*/  IMAD.MOV.U32 R10, RZ, RZ, R7 ;  /* 0x000000ffff0a7224 */ /* 0x000fc600078e0007 */
[----:B------:R1:W5:Y:S04]  /*4b350*/  LDL.LU R118, [R1+0x1cd0] ;  /* 0x001cd00001767983 */ /* 0x0003680000300800 */
[----:B------:R1:W5:Y:S04]  /*4b360*/  LDL.LU R119, [R1+0x1ccc] ;  /* 0x001ccc0001777983 */ /* 0x0003680000300800 */
[----:B------:R1:W5:Y:S04]  /*4b370*/  LDL.LU R7, [R1+0x1cc8] ;  /* 0x001cc80001077983 */ /* 0x0003680000300800 */
        /* <DEDUP_REMOVED lines=10> */
[----:B--2---:R2:W5:Y:S04]  /*4b420*/  LDL.LU.64 R140, [R1+0x1c70] ;  /* 0x001c7000018c7983 */ /* 0x0045680000300a00 */
[----:B------:R2:W5:Y:S04]  /*4b430*/  LDL.LU.64 R142, [R1+0x1c68] ;  /* 0x001c6800018e7983 */ /* 0x0005680000300a00 */
[----:B---3--:R2:W5:Y:S04]  /*4b440*/  LDL.LU.64 R144, [R1+0x1c60] ;  /* 0x001c600001907983 */ /* 0x0085680000300a00 */
[----:B----4-:R2:W5:Y:S04]  /*4b450*/  LDL.LU.64 R146, [R1+0x1c58] ;  /* 0x001c580001927983 */ /* 0x0105680000300a00 */
[----:B-1----:R2:W5:Y:S04]  /*4b460*/  LDL.LU.64 R148, [R1+0x1c50] ;  /* 0x001c500001947983 */ /* 0x0025680000300a00 */
[----:B------:R2:W5:Y:S04]  /*4b470*/  LDL.LU.64 R150, [R1+0x1c48] ;  /* 0x001c480001967983 */ /* 0x0005680000300a00 */
[----:B------:R2:W5:Y:S04]  /*4b480*/  LDL.LU.64 R8, [R1+0x1c40] ;  /* 0x001c400001087983 */ /* 0x0005680000300a00 */
[----:B------:R2:W-:Y:S04]  /*4b490*/  LDGSTS.E [R5+0x14700], desc[UR4][R250.64], P0 ;  /* 0x14700000fa057fae */ /* 0x0005e80008121844 */
[----:B------:R2:W-:Y:S01]  /*4b4a0*/  LDGSTS.E [R5+0x14b00], desc[UR4][R242.64], P0 ;  /* 0x14b00000f2057fae */ /* 0x0005e20008121844 */
[----:B------:R-:W-:-:S03]  /*4b4b0*/  UIADD3 UR7, UR7, 0x1, URZ ;  /* 0x0000000107077890 */ /* 0x000fc6000fffe03f */
[----:B------:R2:W-:Y:S04]  /*4b4c0*/  LDGSTS.E [R5+0x14f00], desc[UR4][R234.64], P0 ;  /* 0x14f00000ea057fae */ /* 0x0005e80008121844 */
[----:B------:R2:W-:Y:S04]  /*4b4d0*/  LDGSTS.E [R5+0x15300], desc[UR4][R226.64], P0 ;  /* 0x15300000e2057fae */ /* 0x0005e80008121844 */
[----:B------:R2:W-:Y:S04]  /*4b4e0*/  LDGSTS.E [R5+0x15700], desc[UR4][R218.64], P0 ;  /* 0x15700000da057fae */ /* 0x0005e80008121844 */
[----:B------:R2:W-:Y:S01]  /*4b4f0*/  LDGSTS.E [R5+0x15b00], desc[UR4][R210.64], P0 ;  /* 0x15b00000d2057fae */ /* 0x0005e20008121844 */
[----:B------:R-:W-:-:S03]  /*4b500*/  UISETP.NE.U32.AND UP0, UPT, UR7, UR11, UPT ;  /* 0x0000000b0700728c */ /* 0x000fc6000bf05070 */
        /* <DEDUP_REMOVED lines=9> */
[----:B------:R-:W-:-:S03]  /*4b5a0*/  PLOP3.LUT P0, PT, PT, PT, UP0, 0x80, 0x0 ;  /* 0x000000000000781c */ /* 0x000fc60003f0f008 */
[----:B------:R-:W0:Y:S10]  /*4b5b0*/  LDGDEPBAR ;  /* 0x00000000000079af */ /* 0x000e340000000000 */
[----:B--2---:R-:W-:Y:S05]  /*4b5c0*/  @P0 BRA `(.L_x_1) ;  /* 0xfffffebc00e80947 */ /* 0x004fea000383ffff */
.L_x_0:
[----:B------:R1:W-:Y:S01]  /*4b5d0*/  STL [R1+0x1d48], R91 ;  /* 0x001d485b01007387 */ /* 0x0003e20000100800 */
[----:B------:R-:W-:-:S04]  /*4b5e0*/  DEPBAR.LE SB0, 0x0 ;  /* 0x000080000000791a */ /* 0x000fc80000000000 */
[----:B------:R2:W-:Y:S01]  /*4b5f0*/  STL [R1+0x1d44], R90 ;  /* 0x001d445a01007387 */ /* 0x0005e20000100800 */
[----:B------:R-:W-:Y:S01]  /*4b600*/  ULDC.64 UR12, c[0x0][0x228] ;  /* 0x00008a00000c7ab9 */ /* 0x000fe20000000a00 */
[----:B-----5:R-:W-:Y:S01]  /*4b610*/  VIADD R3, R7, 0x104 ;  /* 0x0000010407037836 */ /* 0x020fe20000000000 */
[----:B------:R-:W-:Y:S01]  /*4b620*/  ULDC.64 UR6, c[0x0][0x228] ;  /* 0x00008a0000067ab9 */ /* 0x000fe20000000a00 */
[----:B------:R3:W-:Y:S01]  /*4b630*/  STL [R1+0x1d40], R89 ;  /* 0x001d405901007387 */ /* 0x0007e20000100800 */
[----:B------:R-:W-:Y:S01]  /*4b640*/  ULDC.64 UR8, c[0x0][0x228] ;  /* 0x00008a0000087ab9 */ /* 0x000fe20000000a00 */
[----:B------:R-:W-:Y:S01]  /*4b650*/  ULDC.64 UR10, c[0x0][0x228] ;  /* 0x00008a00000a7ab9 */ /* 0x000fe20000000a00 */
[----:B------:R-:W-:Y:S01]  /*4b660*/  ISETP.GE.AND P3, PT, R3, UR7, PT ;  /* 0x0000000703007c0c */ /* 0x000fe2000bf66270 */
[----:B------:R4:W-:Y:S01]  /*4b670*/  STL [R1+0x1d3c], R88 ;  /* 0x001d3c5801007387 */ /* 0x0009e20000100800 */
[----:B------:R-:W-:Y:S01]  /*4b680*/  ULDC UR7, c[0x0][0x248] ;  /* 0x0000920000077ab9 */ /* 0x000fe20000000800 */
[----:B------:R-:W-:Y:S01]  /*4b690*/  VIADD R3, R7, 0x102 ;  /* 0x0000010207037836 */ /* 0x000fe20000000000 */
[----:B------:R-:W1:Y:S01]  /*4b6a0*/  S2R R0, SR_TID.X ;  /* 0x0000000000007919 */ /* 0x000e620000002100 */
[----:B------:R-:W-:Y:S01]  /*4b6b0*/  LOP3.LUT R20, R20, 0xffefffff, RZ, 0xc0, !PT ;  /* 0xffefffff14147812 */ /* 0x000fe200078ec0ff */
[----:B------:R-:W-:-:S02]  /*4b6c0*/  ULDC UR26, c[0x0][0x248] ;  /* 0x00009200001a7ab9 */ /* 0x000fc40000000800 */
[----:B------:R-:W-:Y:S01]  /*4b6d0*/  ISETP.GE.AND P1, PT, R3, UR11, PT ;  /* 0x0000000b03007c0c */ /* 0x000fe2000bf26270 */
[----:B------:R4:W-:Y:S01]  /*4b6e0*/  STL [R1+0x1d38], R87 ;  /* 0x001d385701007387 */ /* 0x0009e20000100800 */
[----:B------:R-:W-:Y:S01]  /*4b6f0*/  ULDC UR11, c[0x0][0x248] ;  /* 0x00009200000b7ab9 */ /* 0x000fe20000000800 */
[----:B------:R-:W-:Y:S01]  /*4b700*/  ULDC.64 UR30, c[0x0][0x228] ;  /* 0x00008a00001e7ab9 */ /* 0x000fe20000000a00 */
[----:B------:R-:W-:Y:S01]  /*4b710*/  ULDC UR27, c[0x0][0x248] ;  /* 0x00009200001b7ab9 */ /* 0x000fe20000000800 */
[----:B------:R4:W-:Y:S01]  /*4b720*/  STL [R1+0x1d34], R86 ;  /* 0x001d345601007387 */ /* 0x0009e20000100800 */
[----:B------:R-:W-:Y:S01]  /*4b730*/  ULDC.64 UR36, c[0x0][0x228] ;  /* 0x00008a0000247ab9 */ /* 0x000fe20000000a00 */
[----:B------:R-:W-:Y:S01]  /*4b740*/  ULDC UR28, c[0x0][0x248] ;  /* 0x00009200001c7ab9 */ /* 0x000fe20000000800 */
[----:B------:R-:W-:Y:S01]  /*4b750*/  ULDC.64 UR34, c[0x0][0x228] ;  /* 0x00008a0000227ab9 */ /* 0x000fe20000000a00 */
[----:B------:R4:W-:Y:S01]  /*4b760*/  STL [R1+0x1d30], R85 ;  /* 0x001d305501007387 */ /* 0x0009e20000100800 */
[----:B------:R-:W-:Y:S01]  /*4b770*/  ULDC.64 UR40, c[0x0][0x228] ;  /* 0x00008a0000287ab9 */ /* 0x000fe20000000a00 */
[----:B------:R-:W-:Y:S01]  /*4b780*/  ULDC.64 UR38, c[0x0][0x228] ;  /* 0x00008a0000267ab9 */ /* 0x000fe20000000a00 */
[----:B------:R-:W-:Y:S01]  /*4b790*/  ULDC UR33, c[0x0][0x248] ;  /* 0x0000920000217ab9 */ /* 0x000fe20000000800 */
[----:B------:R4:W-:Y:S01]  /*4b7a0*/  STL [R1+0x1d2c], R84 ;  /* 0x001d2c5401007387 */ /* 0x0009e20000100800 */
[----:B------:R-:W-:Y:S01]  /*4b7b0*/  ULDC UR32, c[0x0][0x248] ;  /* 0x0000920000207ab9 */ /* 0x000fe20000000800 */
[----:B------:R-:W-:Y:S01]  /*4b7c0*/  ULDC UR57, c[0x0][0x228] ;  /* 0x00008a0000397ab9 */ /* 0x000fe20000000800 */
        /* <DEDUP_REMOVED lines=14> */
[C---:B-1----:R-:W-:Y:S01]  /*4b8b0*/  IMAD.SHL.U32 R5, R0.reuse, 0x40, RZ ;  /* 0x0000004000057824 */ /* 0x042fe200078e00ff */
[----:B------:R-:W-:Y:S01]  /*4b8c0*/  ULDC UR48, c[0x0][0x228] ;  /* 0x00008a0000307ab9 */ /* 0x000fe20000000800 */
[C---:B------:R-:W-:Y:S01]  /*4b8d0*/  IMAD.SHL.U32 R2, R0.reuse, 0x10, RZ ;  /* 0x0000001000027824 */ /* 0x040fe200078e00ff */
[----:B------:R1:W-:Y:S01]  /*4b8e0*/  STL [R1+0x1d18], R79 ;  /* 0x001d184f01007387 */ /* 0x0003e20000100800 */
[----:B------:R-:W-:Y:S01]  /*4b8f0*/  IMAD.SHL.U32 R0, R0, 0x8, RZ ;  /* 0x0000000800007824 */ /* 0x000fe200078e00ff */
[----:B------:R-:W-:Y:S01]  /*4b900*/  LOP3.LUT R5, R5, 0x400, RZ, 0xc0, !PT ;  /* 0x0000040005057812 */ /* 0x000fe200078ec0ff */
[----:B------:R-:W-:Y:S01]  /*4b910*/  ULDC UR50, c[0x0][0x228] ;  /* 0x00008a0000327ab9 */ /* 0x000fe20000000800 */
[----:B------:R1:W-:Y:S01]  /*4b920*/  STL [R1+0x1d14], R78 ;  /* 0x001d144e01007387 */ /* 0x0003e20000100800 */
[----:B------:R-:W-:Y:S01]  /*4b930*/  LOP3.LUT R2, R2, 0xf0, RZ, 0xc0, !PT ;  /* 0x000000f002027812 */ /* 0x000fe200078ec0ff */
[----:B------:R-:W-:Y:S01]  /*4b940*/  ULDC UR52, c[0x0][0x228] ;  /* 0x00008a0000347ab9 */ /* 0x000fe20000000800 */
[----:B------:R-:W-:Y:S01]  /*4b950*/  LOP3.LUT R4, R0, 0x300, RZ, 0xc0, !PT ;  /* 0x0000030000047812 */ /* 0x000fe200078ec0ff */
[----:B------:R1:W-:Y:S01]  /*4b960*/  STL [R1+0x1d10], R77 ;  /* 0x001d104d01007387 */ /* 0x0003e20000100800 */
[----:B------:R-:W-:Y:S01]  /*4b970*/  IADD3 R0, R5, UR61, R2 ;  /* 0x0000003d05007c10 */ /* 0x000fe2000fffe002 */
[----:B------:R-:W-:Y:S01]  /*4b980*/  ULDC UR54, c[0x0][0x228] ;  /* 0x00008a0000367ab9 */ /* 0x000fe20000000800 */
[C---:B------:R-:W-:Y:S01]  /*4b990*/  IADD3 R2, R7.reuse, 0x103, RZ ;  /* 0x0000010307027810 */ /* 0x040fe20007ffe0ff */
[----:B------:R1:W-:Y:S01]  /*4b9a0*/  STL [R1+0x1d0c], R76 ;  /* 0x001d0c4c01007387 */ /* 0x0003e20000100800 */
[----:B------:R-:W-:Y:S01]  /*4b9b0*/  ULDC UR22, c[0x0][0x228] ;  /* 0x00008a0000167ab9 */ /* 0x000fe20000000800 */
[----:B------:R-:W-:Y:S01]  /*4b9c0*/  IMAD.IADD R0, R0, 0x1, R4 ;  /* 0x0000000100007824 */ /* 0x000fe200078e0204 */
[----:B------:R-:W-:Y:S01]  /*4b9d0*/  ISETP.GE.AND P2, PT, R2, UR13, PT ;  /* 0x0000000d02007c0c */ /* 0x000fe2000bf46270 */
[----:B------:R1:W-:Y:S01]  /*4b9e0*/  STL [R1+0x1d08], R75 ;  /* 0x001d084b01007387 */ /* 0x0003e20000100800 */
[C---:B------:R-:W-:Y:S01]  /*4b9f0*/  VIADD R2, R7.reuse, 0x101 ;  /* 0x0000010107027836 */ /* 0x040fe20000000000 */
[----:B------:R-:W-:Y:S01]  /*4ba00*/  ULDC UR42, c[0x0][0x228] ;  /* 0x00008a00002a7ab9 */ /* 0x000fe20000000800 */
[----:B------:R-:W-:Y:S01]  /*4ba10*/  ULDC UR20, c[0x0][0x228] ;  /* 0x00008a0000147ab9 */ /* 0x000fe20000000800 */
[----:B------:R1:W-:Y:S01]  /*4ba20*/  STL [R1+0x1d04], R74 ;  /* 0x001d044a01007387 */ /* 0x0003e20000100800 */
[----:B------:R-:W-:Y:S01]  /*4ba30*/  ULDC UR25, c[0x0][0x228] ;  /* 0x00008a0000197ab9 */ /* 0x000fe20000000800 */
[----:B------:R-:W-:Y:S01]  /*4ba40*/  ISETP.GE.AND P0, PT, R2, UR9, PT ;  /* 0x0000000902007c0c */ /* 0x000fe2000bf06270 */
        /* <DEDUP_REMOVED lines=16> */
[----:B------:R-:W1:Y:S01]  /*4bb50*/  S2R R5, SR_TID.X ;  /* 0x0000000000057919 */ /* 0x000e620000002100 */
[----:B------:R-:W-:Y:S01]  /*4bb60*/  BAR.SYNC.DEFER_BLOCKING 0x0 ;  /* 0x0000000000007b1d */ /* 0x000fe20000010000 */
[----:B------:R-:W-:-:S05]  /*4bb70*/  IMAD R2, R7, UR7, RZ ;  /* 0x0000000707027c24 */ /* 0x000fca000f8e02ff */
[----:B------:R-:W-:Y:S01]  /*4bb80*/  ULDC UR7, c[0x0][0x248] ;  /* 0x0000920000077ab9 */ /* 0x000fe20000000800 */
[----:B------:R-:W-:Y:S01]  /*4bb90*/  ULDC UR9, c[0x0][0x248] ;  /* 0x0000920000097ab9 */ /* 0x000fe20000000800 */
[----:B------:R1:W-:Y:S01]  /*4bba0*/  STL [R1+0x1cf0], R69 ;  /* 0x001cf04501007387 */ /* 0x0003e20000100800 */
[----:B------:R-:W-:Y:S01]  /*4bbb0*/  ISETP.LT.AND P4, PT, R9, UR12, !P3 ;  /* 0x0000000c09007c0c */ /* 0x000fe2000df81270 */
[C---:B------:R-:W-:Y:S02]  /*4bbc0*/  VIADD R91, R7.reuse, 0x100 ;  /* 0x00000100075b7836 */ /* 0x040fe40000000000 */
[C---:B--2---:R-:W-:Y:S01]  /*4bbd0*/  VIADD R90, R7.reuse, 0xff ;  /* 0x000000ff075a7836 */ /* 0x044fe20000000000 */
[----:B------:R2:W-:Y:S01]  /*4bbe0*/  STL [R1+0x1cec], R68 ;  /* 0x001cec4401007387 */ /* 0x0005e20000100800 */
[C---:B---3--:R-:W-:Y:S02]  /*4bbf0*/  VIADD R89, R7.reuse, 0xfe ;  /* 0x000000fe07597836 */ /* 0x048fe40000000000 */
[C---:B----4-:R-:W-:Y:S01]  /*4bc00*/  VIADD R88, R7.reuse, 0xfd ;  /* 0x000000fd07587836 */ /* 0x050fe20000000000 */
[----:B------:R3:W-:Y:S01]  /*4bc10*/  STL [R1+0x1ce8], R67 ;  /* 0x001ce84301007387 */ /* 0x0007e20000100800 */
[C---:B------:R-:W-:Y:S01]  /*4bc20*/  VIADD R87, R7.reuse, 0xfc ;  /* 0x000000fc07577836 */ /* 0x040fe20000000000 */
[C---:B------:R-:W-:Y:S01]  /*4bc30*/  IADD3 R86, R7.reuse, 0xfb, RZ ;  /* 0x000000fb07567810 */ /* 0x040fe20007ffe0ff */
[C---:B------:R-:W-:Y:S01]  /*4bc40*/  VIADD R85, R7.reuse, 0xfa ;  /* 0x000000fa07557836 */ /* 0x040fe20000000000 */
[----:B------:R4:W-:Y:S01]  /*4bc50*/  STL [R1+0x1ce4], R66 ;  /* 0x001ce44201007387 */ /* 0x0009e20000100800 */
[----:B------:R-:W-:Y:S01]  /*4bc60*/  VIADD R84, R7, 0xf9 ;  /* 0x000000f907547836 */ /* 0x000fe20000000000 */
[----:B------:R-:W-:Y:S01]  /*4bc70*/  LOP3.LUT R19, R19, 0x7fffffff, RZ, 0xc0, !PT ;  /* 0x7fffffff13137812 */ /* 0x000fe200078ec0ff */
[C---:B------:R-:W-:Y:S01]  /*4bc80*/  VIADD R83, R7.reuse, 0xf8 ;  /* 0x000000f807537836 */ /* 0x040fe20000000000 */
[----:B------:R-:W-:Y:S01]  /*4bc90*/  STL [R1+0x1ce0], R65 ;  /* 0x001ce04101007387 */ /* 0x000fe20000100800 */
[----:B------:R-:W-:-:S02]  /*4bca0*/  VIADD R82, R7, 0xf7 ;  /* 0x000000f707527836 */ /* 0x000fc40000000000 */
[----:B------:R-:W-:Y:S01]  /*4bcb0*/  VIADD R81, R7, 0xf6 ;  /* 0x000000f607517836 */ /* 0x000fe20000000000 */
[----:B------:R-:W-:Y:S01]  /*4bcc0*/  STL [R1+0x1cdc], R64 ;  /* 0x001cdc4001007387 */ /* 0x000fe20000100800 */
[----:B-1----:R-:W-:Y:S02]  /*4bcd0*/  LOP3.LUT R5, R5, 0x7f, RZ, 0xc0, !PT ;  /* 0x0000007f05057812 */ /* 0x002fe400078ec0ff */
[C---:B------:R-:W-:Y:S01]  /*4bce0*/  IADD3 R80, R7.reuse, 0xf5, RZ ;  /* 0x000000f507507810 */ /* 0x040fe20007ffe0ff */
[----:B------:R-:W-:Y:S01]  /*4bcf0*/  STL [R1+0x1cd8], R63 ;  /* 0x001cd83f01007387 */ /* 0x000fe20000100800 */
[C---:B------:R-:W-:Y:S01]  /*4bd00*/  VIADD R79, R7.reuse, 0xf4 ;  /* 0x000000f4074f7836 */ /* 0x040fe20000000000 */
[----:B------:R-:W-:Y:S01]  /*4bd10*/  LOP3.LUT R18, R18, 0x7fffffff, RZ, 0xc0, !PT ;  /* 0x7fffffff12127812 */ /* 0x000fe200078ec0ff */
[C---:B------:R-:W-:Y:S01]  /*4bd20*/  VIADD R78, R7.reuse, 0xf3 ;  /* 0x000000f3074e7836 */ /* 0x040fe20000000000 */
[----:B------:R-:W-:Y:S01]  /*4bd30*/  STL [R1+0x1cd4], R62 ;  /* 0x001cd43e01007387 */ /* 0x000fe20000100800 */
[C---:B------:R-:W-:Y:S01]  /*4bd40*/  VIADD R77, R7.reuse, 0xf2 ;  /* 0x000000f2074d7836 */ /* 0x040fe20000000000 */
[----:B------:R-:W-:Y:S01]  /*4bd50*/  ULDC UR13, c[0x0][0x228] ;  /* 0x00008a00000d7ab9 */ /* 0x000fe20000000800 */
[C---:B------:R-:W-:Y:S01]  /*4bd60*/  VIADD R76, R7.reuse, 0xf1 ;  /* 0x000000f1074c7836 */ /* 0x040fe20000000000 */
[----:B------:R-:W-:Y:S01]  /*4bd70*/  STL [R1+0x1cd0], R61 ;  /* 0x001cd03d01007387 */ /* 0x000fe20000100800 */
[C---:B------:R-:W-:Y:S01]  /*4bd80*/  VIADD R75, R7.reuse, 0xf0 ;  /* 0x000000f0074b7836 */ /* 0x040fe20000000000 */
[C---:B------:R-:W-:Y:S01]  /*4bd90*/  IADD3 R74, R7.reuse, 0xef, RZ ;  /* 0x000000ef074a7810 */ /* 0x040fe20007ffe0ff */
[C---:B------:R-:W-:Y:S01]  /*4bda0*/  VIADD R73, R7.reuse, 0xee ;  /* 0x000000ee07497836 */ /* 0x040fe20000000000 */
[----:B------:R-:W-:Y:S01]  /*4bdb0*/  STL [R1+0x1ccc], R60 ;  /* 0x001ccc3c01007387 */ /* 0x000fe20000100800 */
[----:B------:R-:W-:Y:S01]  /*4bdc0*/  VIADD R72, R7, 0xed ;  /* 0x000000ed07487836 */ /* 0x000fe20000000000 */
[----:B------:R-:W-:-:S02]  /*4bdd0*/  ULDC UR12, c[0x0][0x228] ;  /* 0x00008a00000c7ab9 */ /* 0x000fc40000000800 */
[----:B------:R-:W-:Y:S04]  /*4bde0*/  STL [R1+0x1cc8], R59 ;  /* 0x001cc83b01007387 */ /* 0x000fe80000100800 */
        /* <DEDUP_REMOVED lines=35> */
[----:B------:R-:W4:Y:S04]  /*4c020*/  LDL.LU R152, [R1+0xc00] ;  /* 0x000c000001987983 */ /* 0x000f280000300800 */
[----:B------:R-:W4:Y:S04]  /*4c030*/  LDL.LU R153, [R1+0xc08] ;  /* 0x000c080001997983 */ /* 0x000f280000300800 */
[----:B------:R-:W4:Y:S04]  /*4c040*/  LDL.LU R154, [R1+0x800] ;  /* 0x00080000019a7983 */ /* 0x000f280000300800 */
[----:B------:R-:W4:Y:S01]  /*4c050*/  LDL.LU R155, [R1+0x808] ;  /* 0x00080800019b7983 */ /* 0x000f220000300800 */
[----:B------:R-:W-:Y:S01]  /*4c060*/  LEA R21, R5, UR61, 0x4 ;  /* 0x0000003d05157c11 */ /* 0x000fe2000f8e20ff */
[----:B------:R-:W-:Y:S01]  /*4c070*/  ULDC UR61, c[0x0][0x248] ;  /* 0x00009200003d7ab9 */ /* 0x000fe20000000800 */
[----:B------:R-:W-:Y:S01]  /*4c080*/  @P4 LOP3.LUT R20, R20, 0x100000, RZ, 0xfc, !PT ;  /* 0x0010000014144812 */ /* 0x000fe200078efcff */
[----:B------:R-:W4:Y:S01]  /*4c090*/  LDL.LU R156, [R1+0x400] ;  /* 0x00040000019c7983 */ /* 0x000f220000300800 */
[----:B------:R-:W-:Y:S01]  /*4c0a0*/  ISETP.LT.AND P3, PT, R8, UR10, !P3 ;  /* 0x0000000a08007c0c */ /* 0x000fe2000df61270 */
[----:B------:R-:W-:-:S02]  /*4c0b0*/  VIADD R71, R7, 0xec ;  /* 0x000000ec07477836 */ /* 0x000fc40000000000 */
[C---:B------:R-:W-:Y:S01]  /*4c0c0*/  VIADD R70, R7.reuse, 0xeb ;  /* 0x000000eb07467836 */ /* 0x040fe20000000000 */
[----:B------:R-:W4:Y:S01]  /*4c0d0*/  LDL.LU R157, [R1+0x408] ;  /* 0x00040800019d7983 */ /* 0x000f220000300800 */
[C---:B------:R-:W-:Y:S01]  /*4c0e0*/  VIADD R69, R7.reuse, 0xea ;  /* 0x000000ea07457836 */ /* 0x040fe20000000000 */
[C---:B--2---:R-:W-:Y:S01]  /*4c0f0*/  IADD3 R68, R7.reuse, 0xe9, RZ ;  /* 0x000000e907447810 */ /* 0x044fe20007ffe0ff */
[C---:B---3--:R-:W-:Y:S01]  /*4c100*/  VIADD R67, R7.reuse, 0xe8 ;  /* 0x000000e807437836 */ /* 0x048fe20000000000 */
[----:B------:R-:W2:Y:S01]  /*4c110*/  LDL.LU R158, [R1] ;  /* 0x00000000019e7983 */ /* 0x000ea20000300800 */
[----:B----4-:R-:W-:Y:S01]  /*4c120*/  VIADD R66, R7, 0xe7 ;  /* 0x000000e707427836 */ /* 0x010fe20000000000 */
[----:B------:R-:W1:Y:S02]  /*4c130*/  LDC R5, c[0x0][0x244] ;  /* 0x00009100ff057b82 */ /* 0x000e640000000800 */
[----:B------:R-:W2:Y:S04]  /*4c140*/  LDL.LU R159, [R1+0x8] ;  /* 0x00000800019f7983 */ /* 0x000ea80000300800 */
[----:B------:R3:W-:Y:S02]  /*4c150*/  STSM.16.M88.4 [R0], R152 ;  /* 0x0000009800007844 */ /* 0x0007e40000000200 */
[----:B------:R-:W-:Y:S06]  /*4c160*/  BAR.SYNC.DEFER_BLOCKING 0x0 ;  /* 0x0000000000007b1d */ /* 0x000fec0000010000 */
[----:B---3--:R-:W3:Y:S04]  /*4c170*/  LDL.LU R152, [R1+0xc04] ;  /* 0x000c040001987983 */ /* 0x008ee80000300800 */
[----:B------:R-:W3:Y:S04]  /*4c180*/  LDL.LU R153, [R1+0xc0c] ;  /* 0x000c0c0001997983 */ /* 0x000ee80000300800 */
[----:B------:R-:W3:Y:S04]  /*4c190*/  LDL.LU R154, [R1+0x804] ;  /* 0x00080400019a7983 */ /* 0x000ee80000300800 */
[----:B------:R-:W4:Y:S01]  /*4c1a0*/  LDS.128 R24, [R21] ;  /* 0x0000000015187984 */ /* 0x000f220000000c00 */
[----:B------:R-:W-:Y:S06]  /*4c1b0*/  BAR.SYNC.DEFER_BLOCKING 0x0 ;  /* 0x0000000000007b1d */ /* 0x000fec0000010000 */
[----:B------:R-:W3:Y:S04]  /*4c1c0*/  LDL.LU R155, [R1+0x80c] ;  /* 0x00080c00019b7983 */ /* 0x000ee80000300800 */
[----:B--2---:R-:W-:Y:S04]  /*4c1d0*/  STSM.16.M88.4 [R0], R156 ;  /* 0x0000009c00007844 */ /* 0x004fe80000000200 */
[----:B----4-:R-:W-:Y:S04]  /*4c1e0*/  STL.64 [R1+0xc00], R24 ;  /* 0x000c001801007387 */ /* 0x010fe80000100a00 */
[----:B------:R-:W-:Y:S01]  /*4c1f0*/  STL.64 [R1+0xc08], R26 ;  /* 0x000c081a01007387 */ /* 0x000fe20000100a00 */
[----:B------:R-:W-:Y:S06]  /*4c200*/  BAR.SYNC.DEFER_BLOCKING 0x0 ;  /* 0x0000000000007b1d */ /* 0x000fec0000010000 */
[----:B------:R-:W2:Y:S02]  /*4c210*/  LDS.128 R24, [R21] ;  /* 0x0000000015187984 */ /* 0x000ea40000000c00 */
[----:B------:R-:W-:Y:S06]  /*4c220*/  BAR.SYNC.DEFER_BLOCKING 0x0 ;  /* 0x0000000000007b1d */ /* 0x000fec0000010000 */
[----:B--2---:R-:W-:Y:S04]  /*4c230*/  STL.64 [R1+0x800], R24 ;  /* 0x0008001801007387 */ /* 0x004fe80000100a00 */
[----:B------:R-:W-:Y:S04]  /*4c240*/  STL.64 [R1+0x808], R26 ;  /* 0x0008081a01007387 */ /* 0x000fe80000100a00 */
[----:B------:R-:W2:Y:S04]  /*4c250*/  LDL.LU R156, [R1+0x404] ;  /* 0x00040400019c7983 */ /* 0x000ea80000300800 */
[----:B------:R-:W2:Y:S04]  /*4c260*/  LDL.LU R157, [R1+0x40c] ;  /* 0x00040c00019d7983 */ /* 0x000ea80000300800 */
[----:B------:R-:W2:Y:S04]  /*4c270*/  LDL.LU R158, [R1+0x4] ;  /* 0x00000400019e7983 */ /* 0x000ea80000300800 */
[----:B------:R-:W2:Y:S04]  /*4c280*/  LDL.LU R159, [R1+0xc] ;  /* 0x00000c00019f7983 */ /* 0x000ea80000300800 */
[----:B---3--:R3:W-:Y:S01]  /*4c290*/  STSM.16.M88.4 [R0], R152 ;  /* 0x0000009800007844 */ /* 0x0087e20000000200 */
[----:B------:R-:W-:Y:S06]  /*4c2a0*/  BAR.SYNC.DEFER_BLOCKING 0x0 ;  /* 0x0000000000007b1d */ /* 0x000fec0000010000 */
[----:B---3--:R-:W3:Y:S04]  /*4c2b0*/  LDL.LU R152, [R1+0xc10] ;  /* 0x000c100001987983 */ /* 0x008ee80000300800 */
[----:B------:R-:W3:Y:S04]  /*4c2c0*/  LDL.LU R153, [R1+0xc18] ;  /* 0x000c180001997983 */ /* 0x000ee80000300800 */
[----:B------:R-:W3:Y:S04]  /*4c2d0*/  LDL.LU R154, [R1+0x810] ;  /* 0x00081000019a7983 */ /* 0x000ee80000300800 */
[----:B------:R-:W4:Y:S01]  /*4c2e0*/  LDS.128 R24, [R21] ;  /* 0x0000000015187984 */ /* 0x000f220000000c00 */
[----:B------:R-:W-:Y:S06]  /*4c2f0*/  BAR.SYNC.DEFER_BLOCKING 0x0 ;  /* 0x0000000000007b1d */ /* 0x000fec0000010000 */
[----:B------:R-:W3:Y:S04]  /*4c300*/  LDL.LU R155, [R1+0x818] ;  /* 0x00081800019b7983 */ /* 0x000ee80000300800 */
[----:B----4-:R-:W-:Y:S04]  /*4c310*/  STL.64 [R1+0x400], R24 ;  /* 0x0004001801007387 */ /* 0x010fe80000100a00 */
[----:B------:R-:W-:Y:S04]  /*4c320*/  STL.64 [R1+0x408], R26 ;  /* 0x0004081a01007387 */ /* 0x000fe80000100a00 */
[----:B--2---:R-:W-:Y:S01]  /*4c330*/  STSM.16.M88.4 [R0], R156 ;  /* 0x0000009c00007844 */ /* 0x004fe20000000200 */
[----:B------:R-:W-:Y:S06]  /*4c340*/  BAR.SYNC.DEFER_BLOCKING 0x0 ;  /* 0x0000000000007b1d */ /* 0x000fec0000010000 */
[----:B------:R-:W2:Y:S02]  /*4c350*/  LDS.128 R24, [R21] ;  /* 0x0000000015187984 */ /* 0x000ea40000000c00 */
[----:B------:R-:W-:Y:S06]  /*4c360*/  BAR.SYNC.DEFER_BLOCKING 0x0 ;  /* 0x0000000000007b1d */ /* 0x000fec0000010000 */
[----:B--2---:R-:W-:Y:S04]  /*4c370*/  STL.64 [R1], R24 ;  /* 0x0000001801007387 */ /* 0x004fe80000100a00 */
        /* <DEDUP_REMOVED lines=50> */
[----:B------:R-:W3:Y:S04]  /*4c6a0*/  LDL.LU R155, [R1+0x82c] ;  /* 0x00082c00019b7983 */ /* 0x000ee80000300800 */
[----:B------:R-:W4:Y:S01]  /*4c6b0*/  LDS.128 R24, [R21] ;  /* 0x0000000015187984 */ /* 0x000f220000000c00 */
[----:B------:R-:W-:Y:S06]  /*4c6c0*/  BAR.SYNC.DEFER_BLOCKING 0x0 ;  /* 0x0000000000007b1d */ /* 0x000fec0000010000 */
        /* <DEDUP_REMOVED lines=66> */
[----:B---3--:R3:W-:Y:S04]  /*4caf0*/  STSM.16.M88.4 [R0], R152 ;  /* 0x0000009800007844 */ /* 0x0087e80000000200 */
[----:B--2---:R-:W-:Y:S04]  /*4cb00*/  STL.64 [R1+0x30], R24 ;  /* 0x0000301801007387 */ /* 0x004fe80000100a00 */
[----:B------:R-:W-:Y:S04]  /*4cb10*/  STL.64 [R1+0x38], R26 ;  /* 0x0000381a01007387 */ /* 0x000fe80000100a00 */
[----:B---3--:R-:W2:Y:S04]  /*4cb20*/  LDL.LU R152, [R1+0x440] ;  /* 0x0004400001987983 */ /* 0x008ea80000300800 */
[----:B------:R-:W2:Y:S04]  /*4cb30*/  LDL.LU R153, [R1+0x448] ;  /* 0x0004480001997983 */ /* 0x000ea80000300800 */
[----:B------:R-:W2:Y:S04]  /*4cb40*/  LDL.LU R154, [R1+0x40] ;  /* 0x00004000019a7983 */ /* 0x000ea80000300800 */
[----:B------:R-:W2:Y:S01]  /*4cb50*/  LDL.LU R155, [R1+0x48] ;  /* 0x00004800019b7983 */ /* 0x000ea20000300800 */
[----:B------:R-:W-:Y:S06]  /*4cb60*/  BAR.SYNC.DEFER_BLOCKING 0x0 ;  /* 0x0000000000007b1d */ /* 0x000fec0000010000 */
[----:B------:R-:W3:Y:S02]  /*4cb70*/  LDS.128 R24, [R21] ;  /* 0x0000000015187984 */ /* 0x000ee40000000c00 */
[----:B------:R-:W-:Y:S06]  /*4cb80*/  BAR.SYNC.DEFER_BLOCKING 0x0 ;  /* 0x0000000000007b1d */ /* 0x000fec0000010000 */
[----:B------:R4:W-:Y:S02]  /*4cb90*/  STL [R1+0x173c], R2 ;  /* 0x00173c0201007387 */ /* 0x0009e40000100800 */
[----:B----4-:R-:W-:Y:S01]  /*4cba0*/  VIADD R2, R2, UR7 ;  /* 0x0000000702027c36 */ /* 0x010fe20008000000 */
[----:B------:R-:W-:Y:S01]  /*4cbb0*/  ULDC UR7, c[0x0][0x248] ;  /* 0x0000920000077ab9 */ /* 0x000fe20000000800 */
[----:B---3--:R-:W-:Y:S04]  /*4cbc0*/  STL.64 [R1+0xe10], R24 ;  /* 0x000e101801007387 */ /* 0x008fe80000100a00 */
[----:B------:R-:W-:Y:S04]  /*4cbd0*/  STL.64 [R1+0xe18], R26 ;  /* 0x000e181a01007387 */ /* 0x000fe80000100a00 */
[----:B--2---:R2:W-:Y:S01]  /*4cbe0*/  STSM.16.M88.4 [R0], R152 ;  /* 0x0000009800007844 */ /* 0x0045e20000000200 */
[----:B------:R-:W-:Y:S06]  /*4cbf0*/  BAR.SYNC.DEFER_BLOCKING 0x0 ;  /* 0x0000000000007b1d */ /* 0x000fec0000010000 */
[----:B--2---:R-:W2:Y:S04]  /*4cc00*/  LDL.LU R152, [R1+0xc44] ;  /* 0x000c440001987983 */ /* 0x004ea80000300800 */
[----:B------:R3:W-:Y:S04]  /*4cc10*/  STL [R1+0x1438], R2 ;  /* 0x0014380201007387 */ /* 0x0007e80000100800 */
[----:B------:R-:W2:Y:S04]  /*4cc20*/  LDL.LU R153, [R1+0xc4c] ;  /* 0x000c4c0001997983 */ /* 0x000ea80000300800 */
[----:B------:R-:W2:Y:S04]  /*4cc30*/  LDL.LU R154, [R1+0x844] ;  /* 0x00084400019a7983 */ /* 0x000ea80000300800 */
[----:B------:R-:W2:Y:S04]  /*4cc40*/  LDL.LU R155, [R1+0x84c] ;  /* 0x00084c00019b7983 */ /* 0x000ea80000300800 */
[----:B------:R-:W4:Y:S01]  /*4cc50*/  LDS.128 R24, [R21] ;  /* 0x0000000015187984 */ /* 0x000f220000000c00 */
[----:B------:R-:W-:Y:S01]  /*4cc60*/  BAR.SYNC.DEFER_BLOCKING 0x0 ;  /* 0x0000000000007b1d */ /* 0x000fe20000010000 */
[----:B---3--:R-:W-:-:S05]  /*4cc70*/  VIADD R2, R2, UR9 ;  /* 0x0000000902027c36 */ /* 0x008fca0008000000 */
[----:B------:R-:W-:Y:S01]  /*4cc80*/  ULDC UR9, c[0x0][0x248] ;  /* 0x0000920000097ab9 */ /* 0x000fe20000000800 */
[----:B------:R3:W-:Y:S02]  /*4cc90*/  STL [R1+0x128c], R2 ;  /* 0x00128c0201007387 */ /* 0x0007e40000100800 */
[----:B---3--:R-:W-:Y:S01]  /*4cca0*/  VIADD R2, R2, UR7 ;  /* 0x0000000702027c36 */ /* 0x008fe20008000000 */
[----:B------:R-:W-:-:S04]  /*4ccb0*/  ULDC UR7, c[0x0][0x248] ;  /* 0x0000920000077ab9 */ /* 0x000fc80000000800 */
[----:B------:R3:W-:Y:S02]  /*4ccc0*/  STL [R1+0xf50], R2 ;  /* 0x000f500201007387 */ /* 0x0007e40000100800 */
[----:B---3--:R-:W-:Y:S01]  /*4ccd0*/  VIADD R2, R2, UR11 ;  /* 0x0000000b02027c36 */ /* 0x008fe20008000000 */
[----:B------:R-:W-:Y:S01]  /*4cce0*/  ULDC UR11, c[0x0][0x248] ;  /* 0x00009200000b7ab9 */ /* 0x000fe20000000800 */
[----:B----4-:R-:W-:Y:S04]  /*4ccf0*/  STL.64 [R1+0x840], R24 ;  /* 0x0008401801007387 */ /* 0x010fe80000100a00 */
        /* <DEDUP_REMOVED lines=16> */
[----:B---3--:R-:W-:Y:S01]  /*4ce00*/  IADD3 R2, R2, UR7, RZ ;  /* 0x0000000702027c10 */ /* 0x008fe2000fffe0ff */
        /* <DEDUP_REMOVED lines=69> */
[----:B---3--:R-:W-:-:S05]  /*4d260*/  IADD3 R2, R2, UR7, RZ ;  /* 0x0000000702027c10 */ /* 0x008fca000fffe0ff */
        /* <DEDUP_REMOVED lines=59> */
[----:B---3--:R-:W-:Y:S01]  /*4d620*/  IADD3 R2, R2, UR7, RZ ;  /* 0x0000000702027c10 */ /* 0x008fe2000fffe0ff */
        /* <DEDUP_REMOVED lines=1065> */
[----:B------:R3:W-:Y:S04]  /*518c0*/  STL [R1+0x1254], R2 ;  /* 0x0012540201007387 */ /* 0x0007e80000100800 */
[----:B----4-:R-:W-:Y:S04]  /*518d0*/  STL.64 [R1+0x940], R24 ;  /* 0x0009401801007387 */ /* 0x010fe80000100a00 */
[----:B------:R-:W-:Y:S01]  /*518e0*/  STL.64 [R1+0x948], R26 ;  /* 0x0009481a01007387 */ /* 0x000fe20000100a00 */
[----:B---3--:R-:W-:Y:S01]  /*518f0*/  VIADD R2, R2, UR11 ;  /* 0x0000000b02027c36 */ /* 0x008fe20008000000 */
[----:B------:R-:W-:-:S04]  /*51900*/  ULDC UR11, c[0x0][0x248] ;  /* 0x00009200000b7ab9 */ /* 0x000fc80000000800 */
[----:B------:R3:W-:Y:S02]  /*51910*/  STL [R1+0x1250], R2 ;  /* 0x0012500201007387 */ /* 0x0007e40000100800 */
[----:B---3--:R-:W-:Y:S01]  /*51920*/  IADD3 R2, R2, UR7, RZ ;  /* 0x0000000702027c10 */ /* 0x008fe2000fffe0ff */
[----:B------:R-:W-:Y:S01]  /*51930*/  ULDC UR7, c[0x0][0x248] ;  /* 0x0000920000077ab9 */ /* 0x000fe20000000800 */
[----:B--2---:R2:W-:Y:S01]  /*51940*/  STSM.16.M88.4 [R0], R152 ;  /* 0x0000009800007844 */ /* 0x0045e20000000200 */
[----:B------:R-:W-:Y:S06]  /*51950*/  BAR.SYNC.DEFER_BLOCKING 0x0 ;  /* 0x0000000000007b1d */ /* 0x000fec0000010000 */
[----:B--2---:R-:W2:Y:S04]  /*51960*/  LDL.LU R152, [R1+0x544] ;  /* 0x0005440001987983 */ /* 0x004ea80000300800 */
[----:B------:R-:W3:Y:S04]  /*51970*/  LDS.128 R24, [R21] ;  /* 0x0000000015187984 */ /* 0x000ee80000000c00 */
[----:B------:R4:W-:Y:S04]  /*51980*/  STL [R1+0x1258], R2 ;  /* 0x0012580201007387 */ /* 0x0009e80000100800 */
[----:B------:R-:W2:Y:S04]  /*51990*/  LDL.LU R153, [R1+0x54c] ;  /* 0x00054c0001997983 */ /* 0x000ea80000300800 */
[----:B------:R-:W2:Y:S01]  /*519a0*/  LDL.LU R154, [R1+0x144] ;  /* 0x00014400019a7983 */ /* 0x000ea20000300800 */
[----:B----4-:R-:W-:Y:S01]  /*519b0*/  VIADD R2, R2, UR9 ;  /* 0x0000000902027c36 */ /* 0x010fe20008000000 */
[----:B------:R-:W-:-:S02]  /*519c0*/  ULDC UR9, c[0x0][0x248] ;  /* 0x0000920000097ab9 */ /* 0x000fc40000000800 */
[----:B------:R-:W2:Y:S04]  /*519d0*/  LDL.LU R155, [R1+0x14c] ;  /* 0x00014c00019b7983 */ /* 0x000ea80000300800 */
[----:B------:R4:W-:Y:S01]  /*519e0*/  STL [R1+0x125c], R2 ;  /* 0x00125c0201007387 */ /* 0x0009e20000100800 */
[----:B------:R-:W-:Y:S01]  /*519f0*/  ISETP.LT.AND P4, PT, R9, UR8, !P2 ;  /* 0x0000000809007c0c */ /* 0x000fe2000d781270 */
[----:B------:R-:W-:Y:S01]  /*51a00*/  ULDC UR8, c[0x0][0x248] ;  /* 0x0000920000087ab9 */ /* 0x000fe20000000800 */
[----:B------:R-:W-:Y:S01]  /*51a10*/  LOP3.LUT R20, R20, 0xfff7ffff, RZ, 0xc0, !PT ;  /* 0xfff7ffff14147812 */ /* 0x000fe200078ec0ff */
[C---:B------:R-:W-:Y:S02]  /*51a20*/  VIADD R65, R7.reuse, 0xe6 ;  /* 0x000000e607417836 */ /* 0x040fe40000000000 */
[----:B------:R-:W-:-:S02]  /*51a30*/  VIADD R64, R7, 0xe5 ;  /* 0x000000e507407836 */ /* 0x000fc40000000000 */
[C---:B------:R-:W-:Y:S01]  /*51a40*/  VIADD R63, R7.reuse, 0xe4 ;  /* 0x000000e4073f7836 */ /* 0x040fe20000000000 */
[C---:B------:R-:W-:Y:S01]  /*51a50*/  IADD3 R62, R7.reuse, 0xe3, RZ ;  /* 0x000000e3073e7810 */ /* 0x040fe20007ffe0ff */
[----:B----4-:R-:W-:Y:S01]  /*51a60*/  VIADD R2, R2, UR7 ;  /* 0x0000000702027c36 */ /* 0x010fe20008000000 */
[----:B------:R-:W-:Y:S01]  /*51a70*/  ULDC UR7, c[0x0][0x244] ;  /* 0x0000910000077ab9 */ /* 0x000fe20000000800 */
[C---:B------:R-:W-:Y:S02]  /*51a80*/  VIADD R61, R7.reuse, 0xe2 ;  /* 0x000000e2073d7836 */ /* 0x040fe40000000000 */
[C---:B------:R-:W-:Y:S01]  /*51a90*/  VIADD R60, R7.reuse, 0xe1 ;  /* 0x000000e1073c7836 */ /* 0x040fe20000000000 */
[----:B------:R4:W-:Y:S01]  /*51aa0*/  STL [R1+0x1264], R2 ;  /* 0x0012640201007387 */ /* 0x0009e20000100800 */
[C---:B------:R-:W-:Y:S02]  /*51ab0*/  VIADD R59, R7.reuse, 0xe0 ;  /* 0x000000e0073b7836 */ /* 0x040fe40000000000 */
[----:B------:R-:W-:-:S02]  /*51ac0*/  VIADD R58, R7, 0xdf ;  /* 0x000000df073a7836 */ /* 0x000fc40000000000 */
[----:B------:R-:W-:Y:S01]  /*51ad0*/  VIADD R57, R7, 0xde ;  /* 0x000000de07397836 */ /* 0x000fe20000000000 */
[----:B---3--:R-:W-:Y:S01]  /*51ae0*/  STL.64 [R1+0x540], R24 ;  /* 0x0005401801007387 */ /* 0x008fe20000100a00 */
[----:B----4-:R-:W-:-:S03]  /*51af0*/  VIADD R2, R2, UR11 ;  /* 0x0000000b02027c36 */ /* 0x010fc60008000000 */
[----:B------:R-:W-:Y:S01]  /*51b00*/  STL.64 [R1+0x548], R26 ;  /* 0x0005481a01007387 */ /* 0x000fe20000100a00 */
[----:B------:R-:W-:Y:S01]  /*51b10*/  IMAD R3, R8, UR7, RZ ;  /* 0x0000000708037c24 */ /* 0x000fe2000f8e02ff */
[----:B------:R-:W-:Y:S01]  /*51b20*/  ULDC UR7, c[0x0][0x248] ;  /* 0x0000920000077ab9 */ /* 0x000fe20000000800 */
[----:B------:R-:W-:Y:S01]  /*51b30*/  @P3 LOP3.LUT R20, R20, 0x80000, RZ, 0xfc, !PT ;  /* 0x0008000014143812 */ /* 0x000fe200078efcff */
[----:B------:R3:W-:Y:S01]  /*51b40*/  STL [R1+0x1260], R2 ;  /* 0x0012600201007387 */ /* 0x0007e20000100800 */
[----:B------:R-:W-:Y:S01]  /*51b50*/  ISETP.LT.AND P2, PT, R8, UR30, !P2 ;  /* 0x0000001e08007c0c */ /* 0x000fe2000d741270 */
[----:B------:R-:W-:Y:S01]  /*51b60*/  ULDC.64 UR10, c[0x0][0x220] ;  /* 0x00008800000a7ab9 */ /* 0x000fe20000000a00 */
[C---:B------:R-:W-:Y:S01]  /*51b70*/  IADD3 R56, R7.reuse, 0xdd, RZ ;  /* 0x000000dd07387810 */ /* 0x040fe20007ffe0ff */
[C---:B------:R-:W-:Y:S02]  /*51b80*/  VIADD R55, R7.reuse, 0xdc ;  /* 0x000000dc07377836 */ /* 0x040fe40000000000 */
[----:B------:R-:W-:-:S02]  /*51b90*/  VIADD R54, R7, 0xdb ;  /* 0x000000db07367836 */ /* 0x000fc40000000000 */
[----:B------:R-:W-:Y:S01]  /*51ba0*/  VIADD R53, R7, 0xda ;  /* 0x000000da07357836 */ /* 0x000fe20000000000 */
[----:B------:R-:W-:Y:S01]  /*51bb0*/  LOP3.LUT R17, R17, 0x7fffffff, RZ, 0xc0, !PT ;  /* 0x7fffffff11117812 */ /* 0x000fe200078ec0ff */
[----:B---3--:R-:W-:Y:S01]  /*51bc0*/  VIADD R2, R2, UR9 ;  /* 0x0000000902027c36 */ /* 0x008fe20008000000 */
[----:B------:R-:W-:Y:S01]  /*51bd0*/  ULDC UR9, c[0x0][0x248] ;  /* 0x0000920000097ab9 */ /* 0x000fe20000000800 */
[C---:B------:R-:W-:Y:S02]  /*51be0*/  VIADD R52, R7.reuse, 0xd9 ;  /* 0x000000d907347836 */ /* 0x040fe40000000000 */
[C---:B------:R-:W-:Y:S01]  /*51bf0*/  VIADD R51, R7.reuse, 0xd8 ;  /* 0x000000d807337836 */ /* 0x040fe20000000000 */
[----:B------:R-:W-:Y:S01]  /*51c00*/  IADD3 R50, R7, 0xd7, RZ ;  /* 0x000000d707327810 */ /* 0x000fe20007ffe0ff */
[----:B------:R-:W-:Y:S01]  /*51c10*/  VIADD R4, R2, UR9 ;  /* 0x0000000902047c36 */ /* 0x000fe20008000000 */
[----:B------:R-:W-:Y:S01]  /*51c20*/  STL [R1+0x1268], R2 ;  /* 0x0012680201007387 */ /* 0x000fe20000100800 */
[----:B------:R-:W-:Y:S01]  /*51c30*/  LOP3.LUT R20, R20, 0xfffbffff, RZ, 0xc0, !PT ;  /* 0xfffbffff14147812 */ /* 0x000fe200078ec0ff */
[----:B-1----:R-:W-:Y:S01]  /*51c40*/  IMAD R5, R5, 0x80, R3 ;  /* 0x0000008005057824 */ /* 0x002fe200078e0203 */
[----:B------:R-:W-:Y:S01]  /*51c50*/  ULDC UR9, c[0x0][0x228] ;  /* 0x00008a0000097ab9 */ /* 0x000fe20000000800 */
[----:B------:R1:W-:Y:S01]  /*51c60*/  STL [R1+0x126c], R4 ;  /* 0x00126c0401007387 */ /* 0x0003e20000100800 */
[----:B------:R-:W-:-:S02]  /*51c70*/  VIADD R49, R7, 0xd6 ;  /* 0x000000d607317836 */ /* 0x000fc40000000000 */
[C---:B------:R-:W-:Y:S02]  /*51c80*/  VIADD R48, R7.reuse, 0xd5 ;  /* 0x000000d507307836 */ /* 0x040fe40000000000 */
[C---:B------:R-:W-:Y:S02]  /*51c90*/  VIADD R47, R7.reuse, 0xd4 ;  /* 0x000000d4072f7836 */ /* 0x040fe40000000000 */
[C---:B------:R-:W-:Y:S02]  /*51ca0*/  VIADD R46, R7.reuse, 0xd3 ;  /* 0x000000d3072e7836 */ /* 0x040fe40000000000 */
[C---:B------:R-:W-:Y:S01]  /*51cb0*/  VIADD R45, R7.reuse, 0xd2 ;  /* 0x000000d2072d7836 */ /* 0x040fe20000000000 */
[C---:B------:R-:W-:Y:S01]  /*51cc0*/  IADD3 R44, R7.reuse, 0xd1, RZ ;  /* 0x000000d1072c7810 */ /* 0x040fe20007ffe0ff */
[----:B-1----:R-:W-:Y:S01]  /*51cd0*/  VIADD R4, R4, UR7 ;  /* 0x0000000704047c36 */ /* 0x002fe20008000000 */
[----:B------:R-:W-:Y:S01]  /*51ce0*/  ULDC UR7, c[0x0][0x248] ;  /* 0x0000920000077ab9 */ /* 0x000fe20000000800 */
[----:B------:R-:W-:-:S02]  /*51cf0*/  VIADD R43, R7, 0xd0 ;  /* 0x000000d0072b7836 */ /* 0x000fc40000000000 */
[C---:B------:R-:W-:Y:S02]  /*51d00*/  VIADD R42, R7.reuse, 0xcf ;  /* 0x000000cf072a7836 */ /* 0x040fe40000000000 */
[C---:B------:R-:W-:Y:S02]  /*51d10*/  VIADD R41, R7.reuse, 0xce ;  /* 0x000000ce07297836 */ /* 0x040fe40000000000 */
[C---:B------:R-:W-:Y:S02]  /*51d20*/  VIADD R40, R7.reuse, 0xcd ;  /* 0x000000cd07287836 */ /* 0x040fe40000000000 */
[C---:B------:R-:W-:Y:S01]  /*51d30*/  VIADD R39, R7.reuse, 0xcc ;  /* 0x000000cc07277836 */ /* 0x040fe20000000000 */
[----:B------:R-:W-:Y:S01]  /*51d40*/  IADD3 R38, R7, 0xcb, RZ ;  /* 0x000000cb07267810 */ /* 0x000fe20007ffe0ff */
[----:B------:R-:W-:Y:S01]  /*51d50*/  VIADD R22, R4, UR7 ;  /* 0x0000000704167c36 */ /* 0x000fe20008000000 */
[----:B------:R-:W-:Y:S01]  /*51d60*/  STL [R1+0x1270], R4 ;  /* 0x0012700401007387 */ /* 0x000fe20000100800 */
[----:B------:R-:W-:-:S03]  /*51d70*/  ULDC UR7, c[0x0][0x248] ;  /* 0x0000920000077ab9 */ /* 0x000fc60000000800 */
[----:B------:R1:W-:Y:S01]  /*51d80*/  STL [R1+0x1274], R22 ;  /* 0x0012741601007387 */ /* 0x0003e20000100800 */
[C---:B------:R-:W-:Y:S01]  /*51d90*/  VIADD R37, R7.reuse, 0xca ;  /* 0x000000ca07257836 */ /* 0x040fe20000000000 */
[----:B------:R-:W-:Y:S01]  /*51da0*/  LOP3.LUT R16, R16, 0x7fffffff, RZ, 0xc0, !PT ;  /* 0x7fffffff10107812 */ /* 0x000fe200078ec0ff */
        /* <DEDUP_REMOVED lines=8> */
[C---:B------:R-:W-:Y:S01]  /*51e30*/  VIADD R30, R7.reuse, 0xc3 ;  /* 0x000000c3071e7836 */ /* 0x040fe20000000000 */
[----:B------:R1:W-:Y:S01]  /*51e40*/  STL [R1+0x1278], R22 ;  /* 0x0012781601007387 */ /* 0x0003e20000100800 */
[C---:B------:R-:W-:Y:S02]  /*51e50*/  VIADD R29, R7.reuse, 0xc2 ;  /* 0x000000c2071d7836 */ /* 0x040fe40000000000 */
[C---:B------:R-:W-:Y:S02]  /*51e60*/  VIADD R28, R7.reuse, 0xc1 ;  /* 0x000000c1071c7836 */ /* 0x040fe40000000000 */
[C---:B------:R-:W-:Y:S02]  /*51e70*/  VIADD R252, R7.reuse, 0xbd ;  /* 0x000000bd07fc7836 */ /* 0x040fe40000000000 */
[C---:B------:R-:W-:Y:S02]  /*51e80*/  VIADD R251, R7.reuse, 0xbc ;  /* 0x000000bc07fb7836 */ /* 0x040fe40000000000 */
[C---:B------:R-:W-:Y:S01]  /*51e90*/  VIADD R250, R7.reuse, 0xbb ;  /* 0x000000bb07fa7836 */ /* 0x040fe20000000000 */
[----:B-1----:R-:W-:Y:S01]  /*51ea0*/  IADD3 R22, R22, UR7, RZ ;  /* 0x0000000716167c10 */ /* 0x002fe2000fffe0ff */
[----:B------:R-:W-:Y:S01]  /*51eb0*/  ULDC UR7, c[0x0][0x248] ;  /* 0x0000920000077ab9 */ /* 0x000fe20000000800 */
[----:B------:R-:W-:Y:S01]  /*51ec0*/  VIADD R249, R7, 0xba ;  /* 0x000000ba07f97836 */ /* 0x000fe20000000000 */
[----:B------:R-:W-:-:S02]  /*51ed0*/  LOP3.LUT R15, R15, 0x7fffffff, RZ, 0xc0, !PT ;  /* 0x7fffffff0f0f7812 */ /* 0x000fc400078ec0ff */
[C---:B------:R-:W-:Y:S01]  /*51ee0*/  IADD3 R248, R7.reuse, 0xb9, RZ ;  /* 0x000000b907f87810 */ /* 0x040fe20007ffe0ff */
[----:B------:R1:W-:Y:S01]  /*51ef0*/  STL [R1+0x127c], R22 ;  /* 0x00127c1601007387 */ /* 0x0003e20000100800 */
[C---:B------:R-:W-:Y:S02]  /*51f00*/  VIADD R247, R7.reuse, 0xb8 ;  /* 0x000000b807f77836 */ /* 0x040fe40000000000 */
        /* <DEDUP_REMOVED lines=12> */
[C---:B------:R-:W-:Y:S01]  /*51fd0*/  VIADD R237, R7.reuse, 0xae ;  /* 0x000000ae07ed7836 */ /* 0x040fe20000000000 */
[C---:B------:R-:W-:Y:S01]  /*51fe0*/  IADD3 R236, R7.reuse, 0xad, RZ ;  /* 0x000000ad07ec7810 */ /* 0x040fe20007ffe0ff */
[C---:B------:R-:W-:Y:S02]  /*51ff0*/  VIADD R235, R7.reuse, 0xac ;  /* 0x000000ac07eb7836 */ /* 0x040fe40000000000 */
[----:B------:R-:W-:-:S02]  /*52000*/  VIADD R234, R7, 0xab ;  /* 0x000000ab07ea7836 */ /* 0x000fc40000000000 */
[C---:B------:R-:W-:Y:S01]  /*52010*/  VIADD R233, R7.reuse, 0xaa ;  /* 0x000000aa07e97836 */ /* 0x040fe20000000000 */
[----:B------:R-:W-:Y:S01]  /*52020*/  LOP3.LUT R14, R14, 0x7fffffff, RZ, 0xc0, !PT ;  /* 0x7fffffff0e0e7812 */ /* 0x000fe200078ec0ff */
[----:B-1----:R-:W-:Y:S01]  /*52030*/  VIADD R22, R22, UR7 ;  /* 0x0000000716167c36 */ /* 0x002fe20008000000 */
[----:B------:R-:W-:Y:S01]  /*52040*/  ULDC UR7, c[0x0][0x248] ;  /* 0x0000920000077ab9 */ /* 0x000fe20000000800 */
[C---:B------:R-:W-:Y:S02]  /*52050*/  VIADD R232, R7.reuse, 0xa9 ;  /* 0x000000a907e87836 */ /* 0x040fe40000000000 */
[C---:B------:R-:W-:Y:S01]  /*52060*/  VIADD R231, R7.reuse, 0xa8 ;  /* 0x000000a807e77836 */ /* 0x040fe20000000000 */
[----:B------:R1:W-:Y:S01]  /*52070*/  STL [R1+0x1284], R22 ;  /* 0x0012841601007387 */ /* 0x0003e20000100800 */
[C---:B------:R-:W-:Y:S01]  /*52080*/  IADD3 R230, R7.reuse, 0xa7, RZ ;  /* 0x000000a707e67810 */ /* 0x040fe20007ffe0ff */
[C---:B------:R-:W-:Y:S02]  /*52090*/  VIADD R229, R7.reuse, 0xa6 ;  /* 0x000000a607e57836 */ /* 0x040fe40000000000 */
[----:B------:R-:W-:-:S02]  /*520a0*/  VIADD R228, R7, 0xa5 ;  /* 0x000000a507e47836 */ /* 0x000fc40000000000 */
[C---:B------:R-:W-:Y:S02]  /*520b0*/  VIADD R227, R7.reuse, 0xa4 ;  /* 0x000000a407e37836 */ /* 0x040fe40000000000 */
[C---:B------:R-:W-:Y:S02]  /*520c0*/  VIADD R226, R7.reuse, 0xa3 ;  /* 0x000000a307e27836 */ /* 0x040fe40000000000 */
[C---:B------:R-:W-:Y:S01]  /*520d0*/  VIADD R225, R7.reuse, 0xa2 ;  /* 0x000000a207e17836 */ /* 0x040fe20000000000 */
[C---:B------:R-:W-:Y:S01]  /*520e0*/  IADD3 R224, R7.reuse, 0xa1, RZ ;  /* 0x000000a107e07810 */ /* 0x040fe20007ffe0ff */
[----:B-1----:R-:W-:Y:S01]  /*520f0*/  VIADD R22, R22, UR7 ;  /* 0x0000000716167c36 */ /* 0x002fe20008000000 */
[----:B------:R-:W-:Y:S01]  /*52100*/  ULDC UR7, c[0x0][0x248] ;  /* 0x0000920000077ab9 */ /* 0x000fe20000000800 */
[C---:B------:R-:W-:Y:S02]  /*52110*/  VIADD R223, R7.reuse, 0xa0 ;  /* 0x000000a007df7836 */ /* 0x040fe40000000000 */
[C---:B------:R-:W-:Y:S01]  /*52120*/  VIADD R222, R7.reuse, 0x9f ;  /* 0x0000009f07de7836 */ /* 0x040fe20000000000 */
[----:B------:R1:W-:Y:S01]  /*52130*/  STL [R1+0x1288], R22 ;  /* 0x0012881601007387 */ /* 0x0003e20000100800 */
[----:B------:R-:W-:-:S02]  /*52140*/  VIADD R221, R7, 0x9e ;  /* 0x0000009e07dd7836 */ /* 0x000fc40000000000 */
[C---:B------:R-:W-:Y:S02]  /*52150*/  VIADD R220, R7.reuse, 0x9d ;  /* 0x0000009d07dc7836 */ /* 0x040fe40000000000 */
[C---:B------:R-:W-:Y:S01]  /*52160*/  VIADD R219, R7.reuse, 0x9c ;  /* 0x0000009c07db7836 */ /* 0x040fe20000000000 */
[C---:B------:R-:W-:Y:S01]  /*52170*/  IADD3 R218, R7.reuse, 0x9b, RZ ;  /* 0x0000009b07da7810 */ /* 0x040fe20007ffe0ff */
[----:B------:R-:W-:Y:S01]  /*52180*/  VIADD R217, R7, 0x9a ;  /* 0x0000009a07d97836 */ /* 0x000fe20000000000 */
[----:B------:R-:W-:Y:S01]  /*52190*/  LOP3.LUT R13, R13, 0x7fffffff, RZ, 0xc0, !PT ;  /* 0x7fffffff0d0d7812 */ /* 0x000fe200078ec0ff */
[C---:B------:R-:W-:Y:S02]  /*521a0*/  VIADD R216, R7.reuse, 0x99 ;  /* 0x0000009907d87836 */ /* 0x040fe40000000000 */
[C---:B------:R-:W-:Y:S02]  /*521b0*/  VIADD R215, R7.reuse, 0x98 ;  /* 0x0000009807d77836 */ /* 0x040fe40000000000 */
[----:B------:R-:W-:-:S02]  /*521c0*/  VIADD R214, R7, 0x97 ;  /* 0x0000009707d67836 */ /* 0x000fc40000000000 */
[C---:B------:R-:W-:Y:S01]  /*521d0*/  VIADD R213, R7.reuse, 0x96 ;  /* 0x0000009607d57836 */ /* 0x040fe20000000000 */
[C---:B------:R-:W-:Y:S01]  /*521e0*/  IADD3 R212, R7.reuse, 0x95, RZ ;  /* 0x0000009507d47810 */ /* 0x040fe20007ffe0ff */
[----:B-1----:R-:W-:Y:S01]  /*521f0*/  VIADD R22, R22, UR7 ;  /* 0x0000000716167c36 */ /* 0x002fe20008000000 */
[----:B------:R-:W-:Y:S01]  /*52200*/  ULDC UR7, c[0x0][0x248] ;  /* 0x0000920000077ab9 */ /* 0x000fe20000000800 */
[C---:B------:R-:W-:Y:S02]  /*52210*/  VIADD R211, R7.reuse, 0x94 ;  /* 0x0000009407d37836 */ /* 0x040fe40000000000 */
[C---:B------:R-:W-:Y:S01]  /*52220*/  VIADD R210, R7.reuse, 0x93 ;  /* 0x0000009307d27836 */ /* 0x040fe20000000000 */
[----:B------:R1:W-:Y:S01]  /*52230*/  STL [R1+0x1290], R22 ;  /* 0x0012901601007387 */ /* 0x0003e20000100800 */
[C---:B------:R-:W-:Y:S02]  /*52240*/  VIADD R209, R7.reuse, 0x92 ;  /* 0x0000009207d17836 */ /* 0x040fe40000000000 */
[----:B------:R-:W-:-:S02]  /*52250*/  VIADD R208, R7, 0x91 ;  /* 0x0000009107d07836 */ /* 0x000fc40000000000 */
[C---:B------:R-:W-:Y:S01]  /*52260*/  VIADD R207, R7.reuse, 0x90 ;  /* 0x0000009007cf7836 */ /* 0x040fe20000000000 */
[C---:B------:R-:W-:Y:S01]  /*52270*/  IADD3 R206, R7.reuse, 0x8f, RZ ;  /* 0x0000008f07ce7810 */ /* 0x040fe20007ffe0ff */
[C---:B------:R-:W-:Y:S02]  /*52280*/  VIADD R205, R7.reuse, 0x8e ;  /* 0x0000008e07cd7836 */ /* 0x040fe40000000000 */
[C---:B------:R-:W-:Y:S02]  /*52290*/  VIADD R204, R7.reuse, 0x8d ;  /* 0x0000008d07cc7836 */ /* 0x040fe40000000000 */
[C---:B------:R-:W-:Y:S02]  /*522a0*/  VIADD R203, R7.reuse, 0x8c ;  /* 0x0000008c07cb7836 */ /* 0x040fe40000000000 */
[C---:B------:R-:W-:Y:S02]  /*522b0*/  VIADD R202, R7.reuse, 0x8b ;  /* 0x0000008b07ca7836 */ /* 0x040fe40000000000 */
[C---:B------:R-:W-:Y:S01]  /*522c0*/  VIADD R201, R7.reuse, 0x8a ;  /* 0x0000008a07c97836 */ /* 0x040fe20000000000 */
[----:B------:R-:W-:Y:S01]  /*522d0*/  LOP3.LUT R12, R12, 0x7fffffff, RZ, 0xc0, !PT ;  /* 0x7fffffff0c0c7812 */ /* 0x000fe200078ec0ff */
[----:B-1----:R-:W-:Y:S01]  /*522e0*/  VIADD R22, R22, UR7 ;  /* 0x0000000716167c36 */ /* 0x002fe20008000000 */
[----:B------:R-:W-:Y:S01]  /*522f0*/  ULDC UR7, c[0x0][0x248] ;  /* 0x0000920000077ab9 */ /* 0x000fe20000000800 */
[C---:B------:R-:W-:Y:S01]  /*52300*/  IADD3 R200, R7.reuse, 0x89, RZ ;  /* 0x0000008907c87810 */ /* 0x040fe20007ffe0ff */
        /* <DEDUP_REMOVED lines=18> */
[----:B------:R-:W-:Y:S01]  /*52430*/  VIADD R185, R7, 0x7a ;  /* 0x0000007a07b97836 */ /* 0x000fe20000000000 */
[----:B------:R-:W-:Y:S01]  /*52440*/  LOP3.LUT R11, R11, 0x7fffffff, RZ, 0xc0, !PT ;  /* 0x7fffffff0b0b7812 */ /* 0x000fe200078ec0ff */
        /* <DEDUP_REMOVED lines=18> */
[C---:B------:R-:W-:Y:S01]  /*52570*/  VIADD R169, R7.reuse, 0x6a ;  /* 0x0000006a07a97836 */ /* 0x040fe20000000000 */
[----:B------:R-:W-:Y:S01]  /*52580*/  LOP3.LUT R10, R10, 0x7fffffff, RZ, 0xc0, !PT ;  /* 0x7fffffff0a0a7812 */ /* 0x000fe200078ec0ff */
        /* <DEDUP_REMOVED lines=11> */
[C---:B------:R-:W-:Y:S01]  /*52640*/  VIADD R160, R7.reuse, 0x61 ;  /* 0x0000006107a07836 */ /* 0x040fe20000000000 */
[C---:B------:R-:W-:Y:S01]  /*52650*/  IADD3 R158, R7.reuse, 0x5f, RZ ;  /* 0x0000005f079e7810 */ /* 0x040fe20007ffe0ff */
[----:B------:R-:W-:Y:S01]  /*52660*/  VIADD R159, R7, 0x60 ;  /* 0x00000060079f7836 */ /* 0x000fe20000000000 */
[----:B------:R-:W-:Y:S01]  /*52670*/  BAR.SYNC.DEFER_BLOCKING 0x0 ;  /* 0x0000000000007b1d */ /* 0x000fe20000010000 */
[----:B-1----:R-:W-:-:S05]  /*52680*/  VIADD R22, R22, UR7 ;  /* 0x0000000716167c36 */ /* 0x002fca0008000000 */
[----:B------:R-:W-:Y:S01]  /*52690*/  ULDC UR7, c[0x0][0x248] ;  /* 0x0000920000077ab9 */ /* 0x000fe20000000800 */
[----:B------:R1:W-:Y:S02]  /*526a0*/  STL [R1+0x12a4], R22 ;  /* 0x0012a41601007387 */ /* 0x0003e40000100800 */
[----:B-1----:R-:W-:Y:S01]  /*526b0*/  VIADD R22, R22, UR7 ;  /* 0x0000000716167c36 */ /* 0x002fe20008000000 */
[----:B------:R-:W-:-:S04]  /*526c0*/  ULDC UR7, c[0x0][0x248] ;  /* 0x0000920000077ab9 */ /* 0x000fc80000000800 */
        /* <DEDUP_REMOVED lines=221> */
[----:B------:R-:W-:-:S03]  /*534a0*/  ULDC UR7, c[0x0][0x248] ;  /* 0x0000920000077ab9 */ /* 0x000fc60000000800 */
[----:B------:R-:W-:Y:S01]  /*534b0*/  VIADD R24, R22, UR7 ;  /* 0x0000000716187c36 */ /* 0x000fe20008000000 */
[----:B------:R-:W-:Y:S01]  /*534c0*/  STL [R1+0x13d0], R22 ;  /* 0x0013d01601007387 */ /* 0x000fe20000100800 */
[----:B------:R-:W-:-:S03]  /*534d0*/  ULDC UR7, c[0x0][0x248] ;  /* 0x0000920000077ab9 */ /* 0x000fc60000000800 */
        /* <DEDUP_REMOVED lines=16> */
[----:B-1----:R-:W-:Y:S01]  /*535e0*/  IADD3 R24, R24, UR7, RZ ;  /* 0x0000000718187c10 */ /* 0x002fe2000fffe0ff */
        /* <DEDUP_REMOVED lines=51> */
[----:B------:R-:W-:Y:S01]  /*53920*/  @P4 LOP3.LUT R20, R20, 0x40000, RZ, 0xfc, !PT ;  /* 0x0004000014144812 */ /* 0x000fe200078efcff */
[----:B------:R-:W-:-:S03]  /*53930*/  ULDC UR7, c[0x0][0x228] ;  /* 0x00008a0000077ab9 */ /* 0x000fc60000000800 */
        /* <DEDUP_REMOVED lines=18> */
[----:B------:R1:W-:Y:S01]  /*53a60*/  STL [R1+0x144c], R24 ;  /* 0x00144c1801007387 */ /* 0x0003e20000100800 */
[----:B------:R-:W-:Y:S01]  /*53a70*/  LOP3.LUT R20, R20, 0xfffdffff, RZ, 0xc0, !PT ;  /* 0xfffdffff14147812 */ /* 0x000fe200078ec0ff */
[----:B-1----:R-:W-:Y:S01]  /*53a80*/  VIADD R24, R24, UR26 ;  /* 0x0000001a18187c36 */ /* 0x002fe20008000000 */
[----:B------:R-:W-:-:S04]  /*53a90*/  ULDC UR26, c[0x0][0x248] ;  /* 0x00009200001a7ab9 */ /* 0x000fc80000000800 */
[----:B------:R1:W-:Y:S01]  /*53aa0*/  STL [R1+0x1450], R24 ;  /* 0x0014501801007387 */ /* 0x0003e20000100800 */
[----:B------:R-:W-:Y:S02]  /*53ab0*/  @P2 LOP3.LUT R20, R20, 0x20000, RZ, 0xfc, !PT ;  /* 0x0002000014142812 */ /* 0x000fe400078efcff */
[----:B------:R-:W-:Y:S01]  /*53ac0*/  ISETP.LT.AND P2, PT, R9, UR36, !P1 ;  /* 0x0000002409007c0c */ /* 0x000fe2000cf41270 */
[----:B-1----:R-:W-:Y:S01]  /*53ad0*/  VIADD R24, R24, UR26 ;  /* 0x0000001a18187c36 */ /* 0x002fe20008000000 */
[----:B------:R-:W-:Y:S01]  /*53ae0*/  LOP3.LUT R20, R20, 0xfffeffff, RZ, 0xc0, !PT ;  /* 0xfffeffff14147812 */ /* 0x000fe200078ec0ff */
[----:B------:R-:W-:-:S03]  /*53af0*/  ULDC UR26, c[0x0][0x248] ;  /* 0x00009200001a7ab9 */ /* 0x000fc60000000800 */
[----:B------:R1:W-:Y:S02]  /*53b00*/  STL [R1+0x1454], R24 ;  /* 0x0014541801007387 */ /* 0x0003e40000100800 */
[----:B-1----:R-:W-:-:S05]  /*53b10*/  VIADD R24, R24, UR27 ;  /* 0x0000001b18187c36 */ /* 0x002fca0008000000 */
[----:B------:R1:W-:Y:S01]  /*53b20*/  STL [R1+0x1458], R24 ;  /* 0x0014581801007387 */ /* 0x0003e20000100800 */
[----:B------:R-:W-:Y:S02]  /*53b30*/  @P2 LOP3.LUT R20, R20, 0x10000, RZ, 0xfc, !PT ;  /* 0x0001000014142812 */ /* 0x000fe400078efcff */
[----:B-1----:R-:W-:Y:S01]  /*53b40*/  IADD3 R24, R24, UR28, RZ ;  /* 0x0000001c18187c10 */ /* 0x002fe2000fffe0ff */
[----:B------:R-:W-:Y:S02]  /*53b50*/  ULDC.64 UR28, c[0x0][0x228] ;  /* 0x00008a00001c7ab9 */ /* 0x000fe40000000a00 */
[----:B------:R-:W-:Y:S02]  /*53b60*/  ISETP.LT.AND P1, PT, R8, UR28, !P1 ;  /* 0x0000001c08007c0c */ /* 0x000fe4000cf21270 */
[----:B------:R-:W-:Y:S01]  /*53b70*/  LOP3.LUT R20, R20, 0xffff7fff, RZ, 0xc0, !PT ;  /* 0xffff7fff14147812 */ /* 0x000fe200078ec0ff */
[----:B------:R1:W-:Y:S02]  /*53b80*/  STL [R1+0x145c], R24 ;  /* 0x00145c1801007387 */ /* 0x0003e40000100800 */
[----:B-1----:R-:W-:Y:S01]  /*53b90*/  VIADD R24, R24, UR26 ;  /* 0x0000001a18187c36 */ /* 0x002fe20008000000 */
[----:B------:R-:W-:-:S07]  /*53ba0*/  ULDC.64 UR26, c[0x0][0x228] ;  /* 0x00008a00001a7ab9 */ /* 0x000fce0000000a00 */
[----:B------:R-:W-:Y:S02]  /*53bb0*/  @P1 LOP3.LUT R20, R20, 0x8000, RZ, 0xfc, !PT ;  /* 0x0000800014141812 */ /* 0x000fe400078efcff */
[----:B------:R-:W-:Y:S01]  /*53bc0*/  ISETP.LT.AND P1, PT, R9, UR26, !P0 ;  /* 0x0000001a09007c0c */ /* 0x000fe2000c721270 */
[----:B------:R1:W-:Y:S01]  /*53bd0*/  STL [R1+0x1460], R24 ;  /* 0x0014601801007387 */ /* 0x0003e20000100800 */
[----:B------:R-:W-:Y:S01]  /*53be0*/  ISETP.LT.AND P0, PT, R8, UR34, !P0 ;  /* 0x0000002208007c0c */ /* 0x000fe2000c701270 */
[----:B------:R-:W-:Y:S01]  /*53bf0*/  ULDC UR26, c[0x0][0x248] ;  /* 0x00009200001a7ab9 */ /* 0x000fe20000000800 */
[----:B------:R-:W-:-:S09]  /*53c00*/  LOP3.LUT R20, R20, 0xffffbfff, RZ, 0xc0, !PT ;  /* 0xffffbfff14147812 */ /* 0x000fd200078ec0ff */
[----:B------:R-:W-:-:S04]  /*53c10*/  @P1 LOP3.LUT R20, R20, 0x4000, RZ, 0xfc, !PT ;  /* 0x0000400014141812 */ /* 0x000fc800078efcff */
[----:B------:R-:W-:-:S04]  /*53c20*/  LOP3.LUT R20, R20, 0xffffdfff, RZ, 0xc0, !PT ;  /* 0xffffdfff14147812 */ /* 0x000fc800078ec0ff */
[----:B------:R-:W-:Y:S02]  /*53c30*/  @P0 LOP3.LUT R20, R20, 0x2000, RZ, 0xfc, !PT ;  /* 0x0000200014140812 */ /* 0x000fe400078efcff */
[----:B------:R-:W-:Y:S01]  /*53c40*/  ISETP.GE.AND P0, PT, R91, UR31, PT ;  /* 0x0000001f5b007c0c */ /* 0x000fe2000bf06270 */
[----:B-1----:R-:W-:Y:S01]  /*53c50*/  VIADD R24, R24, UR33 ;  /* 0x0000002118187c36 */ /* 0x002fe20008000000 */
[----:B------:R-:W-:Y:S01]  /*53c60*/  LOP3.LUT R20, R20, 0xffffefff, RZ, 0xc0, !PT ;  /* 0xffffefff14147812 */ /* 0x000fe200078ec0ff */
[----:B------:R-:W-:Y:S01]  /*53c70*/  ULDC.64 UR30, c[0x0][0x228] ;  /* 0x00008a00001e7ab9 */ /* 0x000fe20000000a00 */
[----:B------:R-:W-:Y:S02]  /*53c80*/  ISETP.LT.AND P1, PT, R9, UR40, !P0 ;  /* 0x0000002809007c0c */ /* 0x000fe4000c721270 */
[----:B------:R-:W-:Y:S01]  /*53c90*/  ISETP.LT.AND P0, PT, R8, UR38, !P0 ;  /* 0x0000002608007c0c */ /* 0x000fe2000c701270 */
[----:B------:R1:W-:Y:S10]  /*53ca0*/  STL [R1+0x1464], R24 ;  /* 0x0014641801007387 */ /* 0x0003f40000100800 */
[----:B------:R-:W-:-:S04]  /*53cb0*/  @P1 LOP3.LUT R20, R20, 0x1000, RZ, 0xfc, !PT ;  /* 0x0000100014141812 */ /* 0x000fc800078efcff */
[----:B------:R-:W-:Y:S01]  /*53cc0*/  LOP3.LUT R20, R20, 0xfffff7ff, RZ, 0xc0, !PT ;  /* 0xfffff7ff14147812 */ /* 0x000fe200078ec0ff */
[----:B-1----:R-:W-:Y:S01]  /*53cd0*/  VIADD R24, R24, UR32 ;  /* 0x0000002018187c36 */ /* 0x002fe20008000000 */
[----:B------:R-:W-:Y:S02]  /*53ce0*/  ULDC.64 UR32, c[0x0][0x228] ;  /* 0x00008a0000207ab9 */ /* 0x000fe40000000a00 */
[----:B------:R-:W-:Y:S02]  /*53cf0*/  @P0 LOP3.LUT R20, R20, 0x800, RZ, 0xfc, !PT ;  /* 0x0000080014140812 */ /* 0x000fe400078efcff */
[----:B------:R-:W-:Y:S01]  /*53d00*/  ISETP.GE.AND P0, PT, R90, UR37, PT ;  /* 0x000000255a007c0c */ /* 0x000fe2000bf06270 */
[----:B------:R-:W-:-:S03]  /*53d10*/  ULDC.64 UR36, c[0x0][0x228] ;  /* 0x00008a0000247ab9 */ /* 0x000fc60000000a00 */
[----:B------:R-:W-:Y:S02]  /*53d20*/  ISETP.LT.AND P1, PT, R9, UR32, !P0 ;  /* 0x0000002009007c0c */ /* 0x000fe4000c721270 */
[----:B------:R-:W-:Y:S02]  /*53d30*/  ISETP.LT.AND P0, PT, R8, UR30, !P0 ;  /* 0x0000001e08007c0c */ /* 0x000fe4000c701270 */
[----:B------:R-:W-:-:S09]  /*53d40*/  LOP3.LUT R20, R20, 0xfffffbff, RZ, 0xc0, !PT ;  /* 0xfffffbff14147812 */ /* 0x000fd200078ec0ff */
[----:B------:R-:W-:-:S04]  /*53d50*/  @P1 LOP3.LUT R20, R20, 0x400, RZ, 0xfc, !PT ;  /* 0x0000040014141812 */ /* 0x000fc800078efcff */
[----:B------:R-:W-:-:S04]  /*53d60*/  LOP3.LUT R20, R20, 0xfffffdff, RZ, 0xc0, !PT ;  /* 0xfffffdff14147812 */ /* 0x000fc800078ec0ff */
[----:B------:R-:W-:Y:S02]  /*53d70*/  @P0 LOP3.LUT R20, R20, 0x200, RZ, 0xfc, !PT ;  /* 0x0000020014140812 */ /* 0x000fe400078efcff */
[----:B------:R-:W-:Y:S01]  /*53d80*/  ISETP.GE.AND P0, PT, R89, UR29, PT ;  /* 0x0000001d59007c0c */ /* 0x000fe2000bf06270 */
[----:B------:R-:W-:-:S03]  /*53d90*/  ULDC.64 UR28, c[0x0][0x228] ;  /* 0x00008a00001c7ab9 */ /* 0x000fc60000000a00 */
[----:B------:R-:W-:Y:S01]  /*53da0*/  ISETP.LT.AND P1, PT, R9, UR57, !P0 ;  /* 0x0000003909007c0c */ /* 0x000fe2000c721270 */
[----:B------:R1:W-:Y:S01]  /*53db0*/  STL [R1+0x1468], R24 ;  /* 0x0014681801007387 */ /* 0x0003e20000100800 */
[----:B------:R-:W-:Y:S01]  /*53dc0*/  ISETP.LT.AND P0, PT, R8, UR36, !P0 ;  /* 0x0000002408007c0c */ /* 0x000fe2000c701270 */
[----:B------:R-:W-:Y:S01]  /*53dd0*/  ULDC UR57, c[0x0][0x228] ;  /* 0x00008a0000397ab9 */ /* 0x000fe20000000800 */
[----:B------:R-:W-:Y:S01]  /*53de0*/  LOP3.LUT R20, R20, 0xfffffeff, RZ, 0xc0, !PT ;  /* 0xfffffeff14147812 */ /* 0x000fe200078ec0ff */
[----:B------:R-:W3:Y:S08]  /*53df0*/  LDL.LU R91, [R1+0x1d48] ;  /* 0x001d4800015b7983 */ /* 0x000ef00000300800 */
[----:B------:R-:W-:-:S04]  /*53e00*/  @P1 LOP3.LUT R20, R20, 0x100, RZ, 0xfc, !PT ;  /* 0x0000010014141812 */ /* 0x000fc800078efcff */
[----:B------:R-:W-:-:S04]  /*53e10*/  LOP3.LUT R20, R20, 0xffffff7f, RZ, 0xc0, !PT ;  /* 0xffffff7f14147812 */ /* 0x000fc800078ec0ff */
[----:B------:R-:W-:Y:S02]  /*53e20*/  @P0 LOP3.LUT R20, R20, 0x80, RZ, 0xfc, !PT ;  /* 0x0000008014140812 */ /* 0x000fe400078efcff */
[----:B------:R-:W-:-:S04]  /*53e30*/  ISETP.GE.AND P0, PT, R88, UR27, PT ;  /* 0x0000001b58007c0c */ /* 0x000fc8000bf06270 */
[----:B------:R-:W-:Y:S01]  /*53e40*/  ISETP.LT.AND P1, PT, R9, UR55, !P0 ;  /* 0x0000003709007c0c */ /* 0x000fe2000c721270 */
[----:B-1----:R-:W-:Y:S01]  /*53e50*/  VIADD R24, R24, UR61 ;  /* 0x0000003d18187c36 */ /* 0x002fe20008000000 */
[----:B------:R-:W-:Y:S01]  /*53e60*/  ISETP.LT.AND P0, PT, R8, UR28, !P0 ;  /* 0x0000001c08007c0c */ /* 0x000fe2000c701270 */
[----:B------:R-:W-:Y:S01]  /*53e70*/  ULDC UR61, c[0x0][0x228] ;  /* 0x00008a00003d7ab9 */ /* 0x000fe20000000800 */
[----:B------:R-:W-:Y:S01]  /*53e80*/  LOP3.LUT R20, R20, 0xffffffbf, RZ, 0xc0, !PT ;  /* 0xffffffbf14147812 */ /* 0x000fe200078ec0ff */
[----:B------:R-:W-:Y:S01]  /*53e90*/  ULDC UR55, c[0x0][0x228] ;  /* 0x00008a0000377ab9 */ /* 0x000fe20000000800 */
[----:B------:R1:W-:Y:S04]  /*53ea0*/  STL [R1+0x146c], R24 ;  /* 0x00146c1801007387 */ /* 0x0003e80000100800 */
[----:B------:R-:W4:Y:S03]  /*53eb0*/  LDL.LU R90, [R1+0x1d44] ;  /* 0x001d4400015a7983 */ /* 0x000f260000300800 */
[----:B------:R-:W-:-:S04]  /*53ec0*/  @P1 LOP3.LUT R20, R20, 0x40, RZ, 0xfc, !PT ;  /* 0x0000004014141812 */ /* 0x000fc800078efcff */
[----:B------:R-:W-:Y:S01]  /*53ed0*/  LOP3.LUT R20, R20, 0xffffffdf, RZ, 0xc0, !PT ;  /* 0xffffffdf14147812 */ /* 0x000fe200078ec0ff */
[----:B-1----:R-:W-:Y:S01]  /*53ee0*/  VIADD R24, R24, UR26 ;  /* 0x0000001a18187c36 */ /* 0x002fe20008000000 */
[----:B------:R-:W-:Y:S02]  /*53ef0*/  ULDC UR26, c[0x0][0x248] ;  /* 0x00009200001a7ab9 */ /* 0x000fe40000000800 */
[----:B------:R-:W-:Y:S02]  /*53f00*/  @P0 LOP3.LUT R20, R20, 0x20, RZ, 0xfc, !PT ;  /* 0x0000002014140812 */ /* 0x000fe400078efcff */
[----:B------:R-:W-:Y:S01]  /*53f10*/  ISETP.GE.AND P0, PT, R87, UR35, PT ;  /* 0x0000002357007c0c */ /* 0x000fe2000bf06270 */
[----:B------:R1:W-:Y:S01]  /*53f20*/  STL [R1+0x1470], R24 ;  /* 0x0014701801007387 */ /* 0x0003e20000100800 */
[----:B------:R-:W-:Y:S01]  /*53f30*/  LOP3.LUT R20, R20, 0xffffffef, RZ, 0xc0, !PT ;  /* 0xffffffef14147812 */ /* 0x000fe200078ec0ff */
[----:B------:R-:W-:Y:S01]  /*53f40*/  ULDC.64 UR34, c[0x0][0x228] ;  /* 0x00008a0000227ab9 */ /* 0x000fe20000000a00 */
[----:B------:R-:W-:Y:S01]  /*53f50*/  ISETP.LT.AND P1, PT, R9, UR53, !P0 ;  /* 0x0000003509007c0c */ /* 0x000fe2000c721270 */
[----:B------:R-:W3:Y:S01]  /*53f60*/  LDL.LU R89, [R1+0x1d40] ;  /* 0x001d400001597983 */ /* 0x000ee20000300800 */
[----:B------:R-:W-:Y:S01]  /*53f70*/  LEA R2, P3, R3, UR10, 0x2 ;  /* 0x0000000a03027c11 */ /* 0x000fe2000f8610ff */
[C---:B------:R-:W-:Y:S01]  /*53f80*/  VIADD R27, R7.reuse, 0xc0 ;  /* 0x000000c0071b7836 */ /* 0x040fe20000000000 */
[----:B------:R-:W-:Y:S01]  /*53f90*/  IADD3 R26, R7, 0xbf, RZ ;  /* 0x000000bf071a7810 */ /* 0x000fe20007ffe0ff */
[----:B------:R-:W-:Y:S01]  /*53fa0*/  ULDC UR53, c[0x0][0x228] ;  /* 0x00008a0000357ab9 */ /* 0x000fe20000000800 */
[----:B-1----:R-:W-:Y:S01]  /*53fb0*/  VIADD R24, R24, UR26 ;  /* 0x0000001a18187c36 */ /* 0x002fe20008000000 */
[----:B------:R-:W-:-:S04]  /*53fc0*/  ULDC UR26, c[0x0][0x248] ;  /* 0x00009200001a7ab9 */ /* 0x000fc80000000800 */
[----:B------:R1:W-:Y:S02]  /*53fd0*/  STL [R1+0x1474], R24 ;  /* 0x0014741801007387 */ /* 0x0003e40000100800 */
[----:B------:R-:W-:Y:S02]  /*53fe0*/  @P1 LOP3.LUT R20, R20, 0x10, RZ, 0xfc, !PT ;  /* 0x0000001014141812 */ /* 0x000fe400078efcff */
[----:B------:R-:W4:Y:S01]  /*53ff0*/  LDL.LU R88, [R1+0x1d3c] ;  /* 0x001d3c0001587983 */ /* 0x000f220000300800 */
[----:B-1----:R-:W-:Y:S01]  /*54000*/  VIADD R24, R24, UR26 ;  /* 0x0000001a18187c36 */ /* 0x002fe20008000000 */
[----:B------:R-:W-:Y:S02]  /*54010*/  ULDC.64 UR26, c[0x0][0x228] ;  /* 0x00008a00001a7ab9 */ /* 0x000fe40000000a00 */
[----:B------:R-:W-:Y:S01]  /*54020*/  ISETP.LT.AND P0, PT, R8, UR26, !P0 ;  /* 0x0000001a08007c0c */ /* 0x000fe2000c701270 */
[----:B------:R-:W-:Y:S01]  /*54030*/  ULDC UR26, c[0x0][0x248] ;  /* 0x00009200001a7ab9 */ /* 0x000fe20000000800 */
[----:B------:R-:W-:-:S11]  /*54040*/  LOP3.LUT R20, R20, 0xfffffff7, RZ, 0xc0, !PT ;  /* 0xfffffff714147812 */ /* 0x000fd600078ec0ff */
[----:B------:R-:W-:Y:S02]  /*54050*/  @P0 LOP3.LUT R20, R20, 0x8, RZ, 0xfc, !PT ;  /* 0x0000000814140812 */ /* 0x000fe400078efcff */
[----:B------:R-:W-:Y:S01]  /*54060*/  ISETP.GE.AND P0, PT, R86, UR41, PT ;  /* 0x0000002956007c0c */ /* 0x000fe2000bf06270 */
[----:B------:R-:W-:-:S03]  /*54070*/  ULDC.64 UR40, c[0x0][0x228] ;  /* 0x00008a0000287ab9 */ /* 0x000fc60000000a00 */
[----:B------:R-:W-:Y:S01]  /*54080*/  ISETP.LT.AND P1, PT, R9, UR51, !P0 ;  /* 0x0000003309007c0c */ /* 0x000fe2000c721270 */
[----:B------:R1:W-:Y:S01]  /*54090*/  STL [R1+0x1478], R24 ;  /* 0x0014781801007387 */ /* 0x0003e20000100800 */
[----:B------:R-:W-:Y:S01]  /*540a0*/  ISETP.LT.AND P0, PT, R8, UR34, !P0 ;  /* 0x0000002208007c0c */ /* 0x000fe2000c701270 */
[----:B------:R-:W-:Y:S01]  /*540b0*/  VIADD R25, R7, 0xbe ;  /* 0x000000be07197836 */ /* 0x000fe20000000000 */
[----:B------:R-:W-:Y:S01]  /*540c0*/  LOP3.LUT R20, R20, 0xfffffffb, RZ, 0xc0, !PT ;  /* 0xfffffffb14147812 */ /* 0x000fe200078ec0ff */
[----:B------:R-:W3:Y:S01]  /*540d0*/  LDL.LU R87, [R1+0x1d38] ;  /* 0x001d380001577983 */ /* 0x000ee20000300800 */
[----:B------:R-:W-:Y:S01]  /*540e0*/  LEA.HI.X.SX32 R3, R3, UR11, 0x2, P3 ;  /* 0x0000000b03037c11 */ /* 0x000fe200098f16ff */
[----:B------:R-:W-:Y:S01]  /*540f0*/  ULDC.64 UR10, c[0x0][0x220] ;  /* 0x00008800000a7ab9 */ /* 0x000fe20000000a00 */
[----:B------:R-:W-:-:S05]  /*54100*/  ULDC UR51, c[0x0][0x228] ;  /* 0x00008a0000337ab9 */ /* 0x000fca0000000800 */
[----:B------:R-:W-:-:S04]  /*54110*/  @P1 LOP3.LUT R20, R20, 0x4, RZ, 0xfc, !PT ;  /* 0x0000000414141812 */ /* 0x000fc800078efcff */
[----:B------:R-:W-:-:S04]  /*54120*/  LOP3.LUT R20, R20, 0xfffffffd, RZ, 0xc0, !PT ;  /* 0xfffffffd14147812 */ /* 0x000fc800078ec0ff */
[----:B------:R-:W-:Y:S02]  /*54130*/  @P0 LOP3.LUT R20, R20, 0x2, RZ, 0xfc, !PT ;  /* 0x0000000214140812 */ /* 0x000fe400078efcff */
[----:B------:R-:W-:Y:S01]  /*54140*/  ISETP.GE.AND P0, PT, R85, UR39, PT ;  /* 0x0000002755007c0c */ /* 0x000fe2000bf06270 */
[----:B------:R-:W-:-:S03]  /*54150*/  ULDC.64 UR38, c[0x0][0x228] ;  /* 0x00008a0000267ab9 */ /* 0x000fc60000000a00 */
[----:B------:R-:W-:Y:S01]  /*54160*/  ISETP.LT.AND P1, PT, R9, UR49, !P0 ;  /* 0x0000003109007c0c */ /* 0x000fe2000c721270 */
[----:B-1----:R-:W-:Y:S01]  /*54170*/  VIADD R24, R24, UR26 ;  /* 0x0000001a18187c36 */ /* 0x002fe20008000000 */
[----:B------:R-:W-:Y:S01]  /*54180*/  ISETP.LT.AND P0, PT, R8, UR40, !P0 ;  /* 0x0000002808007c0c */ /* 0x000fe2000c701270 */
[----:B------:R-:W-:Y:S01]  /*54190*/  ULDC UR26, c[0x0][0x248] ;  /* 0x00009200001a7ab9 */ /* 0x000fe20000000800 */
[----:B------:R-:W-:Y:S01]  /*541a0*/  LOP3.LUT R20, R20, 0xfffffffe, RZ, 0xc0, !PT ;  /* 0xfffffffe14147812 */ /* 0x000fe200078ec0ff */
[----:B------:R-:W-:-:S10]  /*541b0*/  ULDC UR49, c[0x0][0x228] ;  /* 0x00008a0000317ab9 */ /* 0x000fd40000000800 */
[----:B------:R-:W-:Y:S02]  /*541c0*/  @P0 LOP3.LUT R19, R19, 0x80000000, RZ, 0xfc, !PT ;  /* 0x8000000013130812 */ /* 0x000fe400078efcff */
[----:B------:R-:W-:Y:S01]  /*541d0*/  ISETP.GE.AND P0, PT, R84, UR33, PT ;  /* 0x0000002154007c0c */ /* 0x000fe2000bf06270 */
[----:B------:R-:W-:Y:S01]  /*541e0*/  ULDC.64 UR32, c[0x0][0x228] ;  /* 0x00008a0000207ab9 */ /* 0x000fe20000000a00 */
[----:B------:R-:W-:Y:S02]  /*541f0*/  @P1 LOP3.LUT R20, R20, 0x1, RZ, 0xfc, !PT ;  /* 0x0000000114141812 */ /* 0x000fe400078efcff */
[----:B------:R-:W-:Y:S01]  /*54200*/  ISETP.LT.AND P1, PT, R9, UR47, !P0 ;  /* 0x0000002f09007c0c */ /* 0x000fe2000c721270 */
[----:B------:R1:W-:Y:S01]  /*54210*/  STL [R1+0x147c], R24 ;  /* 0x00147c1801007387 */ /* 0x0003e20000100800 */
[----:B------:R-:W-:Y:S01]  /*54220*/  ISETP.LT.AND P0, PT, R8, UR38, !P0 ;  /* 0x0000002608007c0c */ /* 0x000fe2000c701270 */
[----:B------:R-:W-:Y:S01]  /*54230*/  ULDC UR47, c[0x0][0x228] ;  /* 0x00008a00002f7ab9 */ /* 0x000fe20000000800 */
[----:B------:R-:W-:Y:S01]  /*54240*/  LOP3.LUT R19, R19, 0xbfffffff, RZ, 0xc0, !PT ;  /* 0xbfffffff13137812 */ /* 0x000fe200078ec0ff */
[----:B------:R-:W4:Y:S08]  /*54250*/  LDL.LU R86, [R1+0x1d34] ;  /* 0x001d340001567983 */ /* 0x000f300000300800 */
[----:B------:R-:W-:-:S04]  /*54260*/  @P1 LOP3.LUT R19, R19, 0x40000000, RZ, 0xfc, !PT ;  /* 0x4000000013131812 */ /* 0x000fc800078efcff */
[----:B------:R-:W-:-:S04]  /*54270*/  LOP3.LUT R19, R19, 0xdfffffff, RZ, 0xc0, !PT ;  /* 0xdfffffff13137812 */ /* 0x000fc800078ec0ff */
[----:B------:R-:W-:Y:S02]  /*54280*/  @P0 LOP3.LUT R19, R19, 0x20000000, RZ, 0xfc, !PT ;  /* 0x2000000013130812 */ /* 0x000fe400078efcff */
[----:B------:R-:W-:Y:S01]  /*54290*/  ISETP.GE.AND P0, PT, R83, UR31, PT ;  /* 0x0000001f53007c0c */ /* 0x000fe2000bf06270 */
[----:B------:R-:W-:-:S03]  /*542a0*/  ULDC.64 UR30, c[0x0][0x228] ;  /* 0x00008a00001e7ab9 */ /* 0x000fc60000000a00 */
[----:B------:R-:W-:Y:S01]  /*542b0*/  ISETP.LT.AND P1, PT, R9, UR45, !P0 ;  /* 0x0000002d09007c0c */ /* 0x000fe2000c721270 */
[----:B------:R-:W-:Y:S01]  /*542c0*/  ULDC UR45, c[0x0][0x228] ;  /* 0x00008a00002d7ab9 */ /* 0x000fe20000000800 */
        /* <DEDUP_REMOVED lines=23> */
[----:B------:R-:W-:-:S04]  /*54440*/  ISETP.GE.AND P0, PT, R80, UR27, PT ;  /* 0x0000001b50007c0c */ /* 0x000fc8000bf06270 */
[----:B------:R-:W-:Y:S01]  /*54450*/  ISETP.LT.AND P1, PT, R9, UR44, !P0 ;  /* 0x0000002c09007c0c */ /* 0x000fe2000c721270 */
[----:B------:R-:W-:Y:S01]  /*54460*/  ULDC UR44, c[0x0][0x228] ;  /* 0x00008a00002c7ab9 */ /* 0x000fe20000000800 */
[----:B-1----:R-:W-:Y:S01]  /*54470*/  IADD3 R24, R24, UR26, RZ ;  /* 0x0000001a18187c10 */ /* 0x002fe2000fffe0ff */
[----:B------:R-:W-:Y:S01]  /*54480*/  ULDC UR26, c[0x0][0x248] ;  /* 0x00009200001a7ab9 */ /* 0x000fe20000000800 */
[----:B------:R-:W-:Y:S02]  /*54490*/  ISETP.LT.AND P0, PT, R8, UR28, !P0 ;  /* 0x0000001c08007c0c */ /* 0x000fe4000c701270 */
[----:B------:R-:W-:Y:S01]  /*544a0*/  LOP3.LUT R19, R19, 0xffbfffff, RZ, 0xc0, !PT ;  /* 0xffbfffff13137812 */ /* 0x000fe200078ec0ff */
[----:B------:R1:W-:Y:S04]  /*544b0*/  STL [R1+0x1480], R24 ;  /* 0x0014801801007387 */ /* 0x0003e80000100800 */
[----:B------:R-:W3:Y:S02]  /*544c0*/  LDL.LU R85, [R1+0x1d30] ;  /* 0x001d300001557983 */ /* 0x000ee40000300800 */
[----:B------:R-:W-:Y:S01]  /*544d0*/  @P1 LOP3.LUT R19, R19, 0x400000, RZ, 0xfc, !PT ;  /* 0x0040000013131812 */ /* 0x000fe200078efcff */
[----:B-1----:R-:W-:Y:S01]  /*544e0*/  VIADD R24, R24, UR26 ;  /* 0x0000001a18187c36 */ /* 0x002fe20008000000 */
[----:B------:R-:W-:-:S02]  /*544f0*/  ULDC UR26, c[0x0][0x248] ;  /* 0x00009200001a7ab9 */ /* 0x000fc40000000800 */
[----:B------:R-:W-:Y:S02]  /*54500*/  LOP3.LUT R19, R19, 0xffdfffff, RZ, 0xc0, !PT ;  /* 0xffdfffff13137812 */ /* 0x000fe400078ec0ff */
[----:B------:R1:W-:Y:S02]  /*54510*/  STL [R1+0x1484], R24 ;  /* 0x0014841801007387 */ /* 0x0003e40000100800 */
[----:B------:R-:W-:Y:S02]  /*54520*/  @P0 LOP3.LUT R19, R19, 0x200000, RZ, 0xfc, !PT ;  /* 0x0020000013130812 */ /* 0x000fe400078efcff */
[----:B------:R-:W-:Y:S01]  /*54530*/  ISETP.GE.AND P0, PT, R79, UR35, PT ;  /* 0x000000234f007c0c */ /* 0x000fe2000bf06270 */
[----:B------:R-:W4:Y:S01]  /*54540*/  LDL.LU R84, [R1+0x1d2c] ;  /* 0x001d2c0001547983 */ /* 0x000f220000300800 */
[----:B-1----:R-:W-:Y:S01]  /*54550*/  VIADD R24, R24, UR26 ;  /* 0x0000001a18187c36 */ /* 0x002fe20008000000 */
[----:B------:R-:W-:Y:S01]  /*54560*/  ULDC UR26, c[0x0][0x248] ;  /* 0x00009200001a7ab9 */ /* 0x000fe20000000800 */
[----:B------:R-:W-:Y:S01]  /*54570*/  ISETP.LT.AND P1, PT, R9, UR46, !P0 ;  /* 0x0000002e09007c0c */ /* 0x000fe2000c721270 */
[----:B------:R-:W-:Y:S01]  /*54580*/  ULDC.64 UR34, c[0x0][0x228] ;  /* 0x00008a0000227ab9 */ /* 0x000fe20000000a00 */
[----:B------:R-:W-:Y:S01]  /*54590*/  LOP3.LUT R19, R19, 0xffefffff, RZ, 0xc0, !PT ;  /* 0xffefffff13137812 */ /* 0x000fe200078ec0ff */
[----:B------:R1:W-:Y:S01]  /*545a0*/  STL [R1+0x1488], R24 ;  /* 0x0014881801007387 */ /* 0x0003e20000100800 */
[----:B------:R-:W-:Y:S01]  /*545b0*/  LEA R4, P3, R5, UR10, 0x2 ;  /* 0x0000000a05047c11 */ /* 0x000fe2000f8610ff */
[----:B------:R-:W-:Y:S01]  /*545c0*/  ULDC UR10, c[0x0][0x228] ;  /* 0x00008a00000a7ab9 */ /* 0x000fe20000000800 */
[----:B------:R-:W-:Y:S01]  /*545d0*/  ULDC UR46, c[0x0][0x228] ;  /* 0x00008a00002e7ab9 */ /* 0x000fe20000000800 */
[----:B------:R-:W3:Y:S01]  /*545e0*/  LDL.LU R83, [R1+0x1d28] ;  /* 0x001d280001537983 */ /* 0x000ee20000300800 */
[----:B-1----:R-:W-:Y:S01]  /*545f0*/  VIADD R24, R24, UR26 ;  /* 0x0000001a18187c36 */ /* 0x002fe20008000000 */
[----:B------:R-:W-:-:S04]  /*54600*/  ULDC UR26, c[0x0][0x248] ;  /* 0x00009200001a7ab9 */ /* 0x000fc80000000800 */
[----:B------:R1:W-:Y:S01]  /*54610*/  STL [R1+0x148c], R24 ;  /* 0x00148c1801007387 */ /* 0x0003e20000100800 */
[----:B------:R-:W-:-:S03]  /*54620*/  @P1 LOP3.LUT R19, R19, 0x100000, RZ, 0xfc, !PT ;  /* 0x0010000013131812 */ /* 0x000fc600078efcff */
[----:B------:R-:W4:Y:S01]  /*54630*/  LDL.LU R82, [R1+0x1d24] ;  /* 0x001d240001527983 */ /* 0x000f220000300800 */
[----:B-1----:R-:W-:Y:S01]  /*54640*/  VIADD R24, R24, UR26 ;  /* 0x0000001a18187c36 */ /* 0x002fe20008000000 */
[----:B------:R-:W-:Y:S02]  /*54650*/  ULDC.64 UR26, c[0x0][0x228] ;  /* 0x00008a00001a7ab9 */ /* 0x000fe40000000a00 */
[----:B------:R-:W-:Y:S02]  /*54660*/  ISETP.LT.AND P0, PT, R8, UR26, !P0 ;  /* 0x0000001a08007c0c */ /* 0x000fe4000c701270 */
[----:B------:R-:W-:-:S11]  /*54670*/  LOP3.LUT R19, R19, 0xfff7ffff, RZ, 0xc0, !PT ;  /* 0xfff7ffff13137812 */ /* 0x000fd600078ec0ff */
        /* <DEDUP_REMOVED lines=19> */
[----:B------:R-:W-:-:S08]  /*547b0*/  ULDC UR50, c[0x0][0x228] ;  /* 0x00008a0000327ab9 */ /* 0x000fd00000000800 */
        /* <DEDUP_REMOVED lines=69> */
[----:B-1----:R-:W-:Y:S01]  /*54c10*/  VIADD R24, R24, UR19 ;  /* 0x0000001318187c36 */ /* 0x002fe20008000000 */
[----:B------:R-:W-:Y:S01]  /*54c20*/  LOP3.LUT R19, R19, 0xfffffffe, RZ, 0xc0, !PT ;  /* 0xfffffffe13137812 */ /* 0x000fe200078ec0ff */
[----:B------:R-:W-:Y:S01]  /*54c30*/  ULDC UR19, c[0x0][0x248] ;  /* 0x0000920000137ab9 */ /* 0x000fe20000000800 */
[----:B------:R-:W-:Y:S01]  /*54c40*/  ISETP.LT.AND P1, PT, R9, UR24, !P0 ;  /* 0x0000001809007c0c */ /* 0x000fe2000c721270 */
[----:B------:R-:W-:Y:S01]  /*54c50*/  ULDC.64 UR24, c[0x0][0x228] ;  /* 0x00008a0000187ab9 */ /* 0x000fe20000000a00 */
[----:B------:R-:W-:Y:S01]  /*54c60*/  ISETP.LT.AND P0, PT, R8, UR40, !P0 ;  /* 0x0000002808007c0c */ /* 0x000fe2000c701270 */
[----:B------:R-:W-:-:S12]  /*54c70*/  ULDC.64 UR38, c[0x0][0x228] ;  /* 0x00008a0000267ab9 */ /* 0x000fd80000000a00 */
        /* <DEDUP_REMOVED lines=20> */
[----:B------:R-:W-:-:S10]  /*54dc0*/  ULDC.64 UR30, c[0x0][0x228] ;  /* 0x00008a00001e7ab9 */ /* 0x000fd40000000a00 */
[----:B------:R-:W-:-:S04]  /*54dd0*/  @P1 LOP3.LUT R18, R18, 0x10000000, RZ, 0xfc, !PT ;  /* 0x1000000012121812 */ /* 0x000fc800078efcff */
[----:B------:R-:W-:-:S04]  /*54de0*/  LOP3.LUT R18, R18, 0xf7ffffff, RZ, 0xc0, !PT ;  /* 0xf7ffffff12127812 */ /* 0x000fc800078ec0ff */
[----:B------:R-:W-:Y:S02]  /*54df0*/  @P0 LOP3.LUT R18, R18, 0x8000000, RZ, 0xfc, !PT ;  /* 0x0800000012120812 */ /* 0x000fe400078efcff */
[----:B------:R-:W-:Y:S01]  /*54e00*/  ISETP.GE.AND P0, PT, R66, UR37, PT ;  /* 0x0000002542007c0c */ /* 0x000fe2000bf06270 */
[----:B------:R1:W-:Y:S01]  /*54e10*/  STL [R1+0x14a0], R24 ;  /* 0x0014a01801007387 */ /* 0x0003e20000100800 */
[----:B------:R-:W-:Y:S01]  /*54e20*/  LOP3.LUT R18, R18, 0xfbffffff, RZ, 0xc0, !PT ;  /* 0xfbffffff12127812 */ /* 0x000fe200078ec0ff */
[----:B------:R-:W-:Y:S01]  /*54e30*/  ULDC.64 UR36, c[0x0][0x228] ;  /* 0x00008a0000247ab9 */ /* 0x000fe20000000a00 */
[----:B------:R-:W-:Y:S01]  /*54e40*/  ISETP.LT.AND P1, PT, R9, UR13, !P0 ;  /* 0x0000000d09007c0c */ /* 0x000fe2000c721270 */
[----:B------:R-:W3:Y:S01]  /*54e50*/  LDL.LU R77, [R1+0x1d10] ;  /* 0x001d1000014d7983 */ /* 0x000ee20000300800 */
[----:B------:R-:W-:Y:S01]  /*54e60*/  ISETP.LT.AND P0, PT, R8, UR20, !P0 ;  /* 0x0000001408007c0c */ /* 0x000fe2000c701270 */
[----:B------:R-:W-:Y:S02]  /*54e70*/  ULDC UR13, c[0x0][0x248] ;  /* 0x00009200000d7ab9 */ /* 0x000fe40000000800 */
[----:B------:R-:W4:Y:S08]  /*54e80*/  LDL.LU R76, [R1+0x1d0c] ;  /* 0x001d0c00014c7983 */ /* 0x000f300000300800 */
[----:B------:R-:W-:-:S04]  /*54e90*/  @P1 LOP3.LUT R18, R18, 0x4000000, RZ, 0xfc, !PT ;  /* 0x0400000012121812 */ /* 0x000fc800078efcff */
[----:B------:R-:W-:Y:S02]  /*54ea0*/  LOP3.LUT R18, R18, 0xfdffffff, RZ, 0xc0, !PT ;  /* 0xfdffffff12127812 */ /* 0x000fe400078ec0ff */
[----:B-1----:R-:W-:Y:S01]  /*54eb0*/  IADD3 R24, R24, UR19, RZ ;  /* 0x0000001318187c10 */ /* 0x002fe2000fffe0ff */
[----:B------:R-:W-:Y:S01]  /*54ec0*/  ULDC UR19, c[0x0][0x248] ;  /* 0x0000920000137ab9 */ /* 0x000fe20000000800 */
[----:B------:R-:W-:Y:S02]  /*54ed0*/  @P0 LOP3.LUT R18, R18, 0x2000000, RZ, 0xfc, !PT ;  /* 0x0200000012120812 */ /* 0x000fe400078efcff */
[----:B------:R-:W-:Y:S01]  /*54ee0*/  ISETP.GE.AND P0, PT, R65, UR29, PT ;  /* 0x0000001d41007c0c */ /* 0x000fe2000bf06270 */
[----:B------:R1:W-:Y:S01]  /*54ef0*/  STL [R1+0x14a4], R24 ;  /* 0x0014a41801007387 */ /* 0x0003e20000100800 */
[----:B------:R-:W-:Y:S01]  /*54f00*/  LOP3.LUT R18, R18, 0xfeffffff, RZ, 0xc0, !PT ;  /* 0xfeffffff12127812 */ /* 0x000fe200078ec0ff */
[----:B------:R-:W-:Y:S01]  /*54f10*/  ULDC.64 UR28, c[0x0][0x228] ;  /* 0x00008a00001c7ab9 */ /* 0x000fe20000000a00 */
[----:B------:R-:W-:Y:S01]  /*54f20*/  ISETP.LT.AND P1, PT, R9, UR18, !P0 ;  /* 0x0000001209007c0c */ /* 0x000fe2000c721270 */
[----:B------:R-:W3:Y:S01]  /*54f30*/  LDL.LU R75, [R1+0x1d08] ;  /* 0x001d0800014b7983 */ /* 0x000ee20000300800 */
[----:B-1----:R-:W-:Y:S01]  /*54f40*/  VIADD R24, R24, UR19 ;  /* 0x0000001318187c36 */ /* 0x002fe20008000000 */
[----:B------:R-:W-:Y:S01]  /*54f50*/  ULDC UR19, c[0x0][0x248] ;  /* 0x0000920000137ab9 */ /* 0x000fe20000000800 */
[----:B------:R-:W-:-:S03]  /*54f60*/  ISETP.LT.AND P0, PT, R8, UR30, !P0 ;  /* 0x0000001e08007c0c */ /* 0x000fc6000c701270 */
[----:B------:R1:W-:Y:S06]  /*54f70*/  STL [R1+0x14a8], R24 ;  /* 0x0014a81801007387 */ /* 0x0003ec0000100800 */
[----:B------:R-:W-:Y:S01]  /*54f80*/  @P1 LOP3.LUT R18, R18, 0x1000000, RZ, 0xfc, !PT ;  /* 0x0100000012121812 */ /* 0x000fe200078efcff */
[----:B------:R-:W4:Y:S01]  /*54f90*/  LDL.LU R74, [R1+0x1d04] ;  /* 0x001d0400014a7983 */ /* 0x000f220000300800 */
[----:B-1----:R-:W-:Y:S01]  /*54fa0*/  VIADD R24, R24, UR19 ;  /* 0x0000001318187c36 */ /* 0x002fe20008000000 */
[----:B------:R-:W-:-:S04]  /*54fb0*/  ULDC UR19, c[0x0][0x248] ;  /* 0x0000920000137ab9 */ /* 0x000fc80000000800 */
[----:B------:R1:W-:Y:S01]  /*54fc0*/  STL [R1+0x14ac], R24 ;  /* 0x0014ac1801007387 */ /* 0x0003e20000100800 */
[----:B------:R-:W-:-:S03]  /*54fd0*/  LOP3.LUT R18, R18, 0xff7fffff, RZ, 0xc0, !PT ;  /* 0xff7fffff12127812 */ /* 0x000fc600078ec0ff */
[----:B------:R-:W3:Y:S01]  /*54fe0*/  LDL.LU R73, [R1+0x1d00] ;  /* 0x001d000001497983 */ /* 0x000ee20000300800 */
[----:B-1----:R-:W-:Y:S01]  /*54ff0*/  VIADD R24, R24, UR19 ;  /* 0x0000001318187c36 */ /* 0x002fe20008000000 */
[----:B------:R-:W-:Y:S01]  /*55000*/  ULDC UR19, c[0x0][0x248] ;  /* 0x0000920000137ab9 */ /* 0x000fe20000000800 */
[----:B------:R-:W-:-:S03]  /*55010*/  @P0 LOP3.LUT R18, R18, 0x800000, RZ, 0xfc, !PT ;  /* 0x0080000012120812 */ /* 0x000fc600078efcff */
[----:B------:R1:W-:Y:S01]  /*55020*/  STL [R1+0x14b0], R24 ;  /* 0x0014b01801007387 */ /* 0x0003e20000100800 */
[----:B------:R-:W-:Y:S01]  /*55030*/  ISETP.GE.AND P0, PT, R64, UR27, PT ;  /* 0x0000001b40007c0c */ /* 0x000fe2000bf06270 */
[----:B------:R-:W-:Y:S01]  /*55040*/  ULDC.64 UR26, c[0x0][0x228] ;  /* 0x00008a00001a7ab9 */ /* 0x000fe20000000a00 */
[----:B------:R-:W-:Y:S01]  /*55050*/  LEA.HI.X.SX32 R5, R5, UR11, 0x2, P3 ;  /* 0x0000000b05057c11 */ /* 0x000fe200098f16ff */
[----:B------:R-:W4:Y:S01]  /*55060*/  LDL.LU R72, [R1+0x1cfc] ;  /* 0x001cfc0001487983 */ /* 0x000f220000300800 */
[----:B------:R-:W-:Y:S01]  /*55070*/  ULDC UR11, c[0x0][0x228] ;  /* 0x00008a00000b7ab9 */ /* 0x000fe20000000800 */
[----:B-1----:R-:W-:Y:S01]  /*55080*/  VIADD R24, R24, UR19 ;  /* 0x0000001318187c36 */ /* 0x002fe20008000000 */
[----:B------:R-:W-:Y:S01]  /*55090*/  ULDC UR19, c[0x0][0x248] ;  /* 0x0000920000137ab9 */ /* 0x000fe20000000800 */
[----:B------:R-:W-:Y:S01]  /*550a0*/  ISETP.LT.AND P1, PT, R9, UR11, !P0 ;  /* 0x0000000b09007c0c */ /* 0x000fe2000c721270 */
[----:B------:R-:W-:Y:S02]  /*550b0*/  ULDC UR11, c[0x0][0x248] ;  /* 0x00009200000b7ab9 */ /* 0x000fe40000000800 */
[----:B------:R1:W-:Y:S04]  /*550c0*/  STL [R1+0x14b4], R24 ;  /* 0x0014b41801007387 */ /* 0x0003e80000100800 */
[----:B------:R-:W3:Y:S01]  /*550d0*/  LDL.LU R71, [R1+0x1cf8] ;  /* 0x001cf80001477983 */ /* 0x000ee20000300800 */
[----:B-1----:R-:W-:Y:S01]  /*550e0*/  VIADD R24, R24, UR19 ;  /* 0x0000001318187c36 */ /* 0x002fe20008000000 */
[----:B------:R-:W-:-:S04]  /*550f0*/  ULDC UR19, c[0x0][0x248] ;  /* 0x0000920000137ab9 */ /* 0x000fc80000000800 */
[----:B------:R1:W-:Y:S01]  /*55100*/  STL [R1+0x14b8], R24 ;  /* 0x0014b81801007387 */ /* 0x0003e20000100800 */
[----:B------:R-:W-:-:S03]  /*55110*/  LOP3.LUT R18, R18, 0xffbfffff, RZ, 0xc0, !PT ;  /* 0xffbfffff12127812 */ /* 0x000fc600078ec0ff */
[----:B------:R-:W4:Y:S01]  /*55120*/  LDL.LU R70, [R1+0x1cf4] ;  /* 0x001cf40001467983 */ /* 0x000f220000300800 */
[----:B-1----:R-:W-:Y:S01]  /*55130*/  VIADD R24, R24, UR19 ;  /* 0x0000001318187c36 */ /* 0x002fe20008000000 */
[----:B------:R-:W-:Y:S02]  /*55140*/  ULDC.64 UR18, c[0x0][0x228] ;  /* 0x00008a0000127ab9 */ /* 0x000fe40000000a00 */
[----:B------:R-:W-:Y:S02]  /*55150*/  ISETP.LT.AND P0, PT, R8, UR18, !P0 ;  /* 0x0000001208007c0c */ /* 0x000fe4000c701270 */
[----:B------:R-:W-:-:S04]  /*55160*/  @P1 LOP3.LUT R18, R18, 0x400000, RZ, 0xfc, !PT ;  /* 0x0040000012121812 */ /* 0x000fc800078efcff */
[----:B------:R-:W-:-:S07]  /*55170*/  LOP3.LUT R18, R18, 0xffdfffff, RZ, 0xc0, !PT ;  /* 0xffdfffff12127812 */ /* 0x000fce00078ec0ff */
[----:B------:R-:W-:Y:S02]  /*55180*/  @P0 LOP3.LUT R18, R18, 0x200000, RZ, 0xfc, !PT ;  /* 0x0020000012120812 */ /* 0x000fe400078efcff */
[----:B------:R-:W-:Y:S01]  /*55190*/  ISETP.GE.AND P0, PT, R63, UR35, PT ;  /* 0x000000233f007c0c */ /* 0x000fe2000bf06270 */
[----:B------:R1:W-:Y:S01]  /*551a0*/  STL [R1+0x14bc], R24 ;  /* 0x0014bc1801007387 */ /* 0x0003e20000100800 */
[----:B------:R-:W-:Y:S01]  /*551b0*/  LOP3.LUT R18, R18, 0xffefffff, RZ, 0xc0, !PT ;  /* 0xffefffff12127812 */ /* 0x000fe200078ec0ff */
[----:B------:R-:W-:Y:S01]  /*551c0*/  ULDC.64 UR34, c[0x0][0x228] ;  /* 0x00008a0000227ab9 */ /* 0x000fe20000000a00 */
[----:B------:R-:W-:Y:S01]  /*551d0*/  ISETP.LT.AND P1, PT, R9, UR16, !P0 ;  /* 0x0000001009007c0c */ /* 0x000fe2000c721270 */
[----:B------:R-:W3:Y:S01]  /*551e0*/  LDL.LU R69, [R1+0x1cf0] ;  /* 0x001cf00001457983 */ /* 0x000ee20000300800 */
[----:B------:R-:W-:-:S11]  /*551f0*/  ISETP.LT.AND P0, PT, R8, UR26, !P0 ;  /* 0x0000001a08007c0c */ /* 0x000fd6000c701270 */
[----:B------:R-:W-:-:S04]  /*55200*/  @P1 LOP3.LUT R18, R18, 0x100000, RZ, 0xfc, !PT ;  /* 0x0010000012121812 */ /* 0x000fc800078efcff */
[----:B------:R-:W-:-:S04]  /*55210*/  LOP3.LUT R18, R18, 0xfff7ffff, RZ, 0xc0, !PT ;  /* 0xfff7ffff12127812 */ /* 0x000fc800078ec0ff */
[----:B------:R-:W-:Y:S02]  /*55220*/  @P0 LOP3.LUT R18, R18, 0x80000, RZ, 0xfc, !PT ;  /* 0x0008000012120812 */ /* 0x000fe400078efcff */
[----:B------:R-:W-:Y:S01]  /*55230*/  ISETP.GE.AND P0, PT, R62, UR41, PT ;  /* 0x000000293e007c0c */ /* 0x000fe2000bf06270 */
[----:B-1----:R-:W-:Y:S01]  /*55240*/  VIADD R24, R24, UR17 ;  /* 0x0000001118187c36 */ /* 0x002fe20008000000 */
[----:B------:R-:W-:Y:S01]  /*55250*/  ULDC UR17, c[0x0][0x248] ;  /* 0x0000920000117ab9 */ /* 0x000fe20000000800 */
[----:B------:R-:W-:Y:S01]  /*55260*/  LOP3.LUT R18, R18, 0xfffbffff, RZ, 0xc0, !PT ;  /* 0xfffbffff12127812 */ /* 0x000fe200078ec0ff */
[----:B------:R-:W-:Y:S01]  /*55270*/  ULDC.64 UR40, c[0x0][0x228] ;  /* 0x00008a0000287ab9 */ /* 0x000fe20000000a00 */
[----:B------:R-:W-:Y:S01]  /*55280*/  ISETP.LT.AND P1, PT, R9, UR9, !P0 ;  /* 0x0000000909007c0c */ /* 0x000fe2000c721270 */
[----:B------:R1:W-:Y:S01]  /*55290*/  STL [R1+0x14c0], R24 ;  /* 0x0014c01801007387 */ /* 0x0003e20000100800 */
[----:B------:R-:W-:-:S03]  /*552a0*/  ULDC UR9, c[0x0][0x228] ;  /* 0x00008a0000097ab9 */ /* 0x000fc60000000800 */
[----:B------:R-:W4:Y:S01]  /*552b0*/  LDL.LU R68, [R1+0x1cec] ;  /* 0x001cec0001447983 */ /* 0x000f220000300800 */
[----:B-1----:R-:W-:Y:S01]  /*552c0*/  VIADD R24, R24, UR17 ;  /* 0x0000001118187c36 */ /* 0x002fe20008000000 */
[----:B------:R-:W-:Y:S02]  /*552d0*/  ULDC.64 UR16, c[0x0][0x228] ;  /* 0x00008a0000107ab9 */ /* 0x000fe40000000a00 */
[----:B------:R-:W-:Y:S01]  /*552e0*/  ISETP.LT.AND P0, PT, R8, UR16, !P0 ;  /* 0x0000001008007c0c */ /* 0x000fe2000c701270 */
[----:B------:R-:W-:-:S03]  /*552f0*/  ULDC UR16, c[0x0][0x248] ;  /* 0x0000920000107ab9 */ /* 0x000fc60000000800 */
[----:B------:R-:W-:-:S04]  /*55300*/  @P1 LOP3.LUT R18, R18, 0x40000, RZ, 0xfc, !PT ;  /* 0x0004000012121812 */ /* 0x000fc800078efcff */
[----:B------:R-:W-:-:S05]  /*55310*/  LOP3.LUT R18, R18, 0xfffdffff, RZ, 0xc0, !PT ;  /* 0xfffdffff12127812 */ /* 0x000fca00078ec0ff */
        /* <DEDUP_REMOVED lines=8> */
[----:B------:R-:W-:Y:S01]  /*553a0*/  ULDC UR10, c[0x0][0x228] ;  /* 0x00008a00000a7ab9 */ /* 0x000fe20000000800 */
[----:B-1----:R-:W-:Y:S01]  /*553b0*/  IADD3 R24, R24, UR15, RZ ;  /* 0x0000000f18187c10 */ /* 0x002fe2000fffe0ff */
[----:B------:R-:W-:-:S04]  /*553c0*/  ULDC UR15, c[0x0][0x248] ;  /* 0x00009200000f7ab9 */ /* 0x000fc80000000800 */
[----:B------:R1:W-:Y:S04]  /*553d0*/  STL [R1+0x14c8], R24 ;  /* 0x0014c81801007387 */ /* 0x0003e80000100800 */
[----:B------:R-:W-:Y:S01]  /*553e0*/  @P1 LOP3.LUT R18, R18, 0x10000, RZ, 0xfc, !PT ;  /* 0x0001000012121812 */ /* 0x000fe200078efcff */
[----:B------:R-:W4:Y:S03]  /*553f0*/  LDL.LU R66, [R1+0x1ce4] ;  /* 0x001ce40001427983 */ /* 0x000f260000300800 */
[----:B------:R-:W-:Y:S01]  /*55400*/  LOP3.LUT R18, R18, 0xffff7fff, RZ, 0xc0, !PT ;  /* 0xffff7fff12127812 */ /* 0x000fe200078ec0ff */
[----:B-1----:R-:W-:-:S03]  /*55410*/  VIADD R24, R24, UR15 ;  /* 0x0000000f18187c36 */ /* 0x002fc60008000000 */
[----:B------:R-:W-:Y:S02]  /*55420*/  @P0 LOP3.LUT R18, R18, 0x8000, RZ, 0xfc, !PT ;  /* 0x0000800012120812 */ /* 0x000fe400078efcff */
[----:B------:R-:W-:Y:S01]  /*55430*/  ISETP.GE.AND P0, PT, R60, UR33, PT ;  /* 0x000000213c007c0c */ /* 0x000fe2000bf06270 */
[----:B------:R-:W-:Y:S01]  /*55440*/  ULDC.64 UR32, c[0x0][0x228] ;  /* 0x00008a0000207ab9 */ /* 0x000fe20000000a00 */
[----:B------:R1:W-:Y:S02]  /*55450*/  STL [R1+0x14cc], R24 ;  /* 0x0014cc1801007387 */ /* 0x0003e40000100800 */
[----:B------:R-:W-:Y:S01]  /*55460*/  ISETP.LT.AND P1, PT, R9, UR14, !P0 ;  /* 0x0000000e09007c0c */ /* 0x000fe2000c721270 */
[----:B------:R-:W-:Y:S01]  /*55470*/  ULDC UR14, c[0x0][0x248] ;  /* 0x00009200000e7ab9 */ /* 0x000fe20000000800 */
[----:B------:R-:W3:Y:S01]  /*55480*/  LDL.LU R65, [R1+0x1ce0] ;  /* 0x001ce00001417983 */ /* 0x000ee20000300800 */
[----:B-1----:R-:W-:Y:S01]  /*55490*/  VIADD R24, R24, UR13 ;  /* 0x0000000d18187c36 */ /* 0x002fe20008000000 */
[----:B------:R-:W-:-:S04]  /*554a0*/  ULDC UR13, c[0x0][0x248] ;  /* 0x00009200000d7ab9 */ /* 0x000fc80000000800 */
[----:B------:R1:W-:Y:S01]  /*554b0*/  STL [R1+0x14d0], R24 ;  /* 0x0014d01801007387 */ /* 0x0003e20000100800 */
[----:B------:R-:W-:-:S03]  /*554c0*/  ISETP.LT.AND P0, PT, R8, UR24, !P0 ;  /* 0x0000001808007c0c */ /* 0x000fc6000c701270 */
[----:B------:R-:W4:Y:S01]  /*554d0*/  LDL.LU R64, [R1+0x1cdc] ;  /* 0x001cdc0001407983 */ /* 0x000f220000300800 */
[----:B-1----:R-:W-:Y:S01]  /*554e0*/  VIADD R24, R24, UR13 ;  /* 0x0000000d18187c36 */ /* 0x002fe20008000000 */
[----:B------:R-:W-:Y:S01]  /*554f0*/  LOP3.LUT R18, R18, 0xffffbfff, RZ, 0xc0, !PT ;  /* 0xffffbfff12127812 */ /* 0x000fe200078ec0ff */
[----:B------:R-:W-:-:S03]  /*55500*/  ULDC UR13, c[0x0][0x248] ;  /* 0x00009200000d7ab9 */ /* 0x000fc60000000800 */
[----:B------:R1:W-:Y:S01]  /*55510*/  STL [R1+0x14d4], R24 ;  /* 0x0014d41801007387 */ /* 0x0003e20000100800 */
[----:B------:R-:W-:-:S03]  /*55520*/  @P1 LOP3.LUT R18, R18, 0x4000, RZ, 0xfc, !PT ;  /* 0x0000400012121812 */ /* 0x000fc600078efcff */
[----:B------:R-:W3:Y:S01]  /*55530*/  LDL.LU R63, [R1+0x1cd8] ;  /* 0x001cd800013f7983 */ /* 0x000ee20000300800 */
[----:B-1----:R-:W-:Y:S01]  /*55540*/  VIADD R24, R24, UR11 ;  /* 0x0000000b18187c36 */ /* 0x002fe20008000000 */
[----:B------:R-:W-:Y:S01]  /*55550*/  LOP3.LUT R18, R18, 0xffffdfff, RZ, 0xc0, !PT ;  /* 0xffffdfff12127812 */ /* 0x000fe200078ec0ff */
[----:B------:R-:W-:-:S03]  /*55560*/  ULDC UR11, c[0x0][0x228] ;  /* 0x00008a00000b7ab9 */ /* 0x000fc60000000800 */
[----:B------:R1:W-:Y:S04]  /*55570*/  STL [R1+0x14d8], R24 ;  /* 0x0014d81801007387 */ /* 0x0003e80000100800 */
[----:B------:R-:W4:Y:S01]  /*55580*/  LDL.LU R62, [R1+0x1cd4] ;  /* 0x001cd400013e7983 */ /* 0x000f220000300800 */
[----:B-1----:R-:W-:Y:S01]  /*55590*/  VIADD R24, R24, UR13 ;  /* 0x0000000d18187c36 */ /* 0x002fe20008000000 */
[----:B------:R-:W-:Y:S01]  /*555a0*/  ULDC UR13, c[0x0][0x248] ;  /* 0x00009200000d7ab9 */ /* 0x000fe20000000800 */
[----:B------:R-:W-:-:S03]  /*555b0*/  @P0 LOP3.LUT R18, R18, 0x2000, RZ, 0xfc, !PT ;  /* 0x0000200012120812 */ /* 0x000fc600078efcff */
[----:B------:R1:W-:Y:S01]  /*555c0*/  STL [R1+0x14dc], R24 ;  /* 0x0014dc1801007387 */ /* 0x0003e20000100800 */
[----:B------:R-:W-:Y:S01]  /*555d0*/  ISETP.GE.AND P0, PT, R59, UR21, PT ;  /* 0x000000153b007c0c */ /* 0x000fe2000bf06270 */
[----:B------:R-:W-:Y:S02]  /*555e0*/  ULDC.64 UR20, c[0x0][0x228] ;  /* 0x00008a0000147ab9 */ /* 0x000fe40000000a00 */
[----:B------:R-:W3:Y:S01]  /*555f0*/  LDL.LU R61, [R1+0x1cd0] ;  /* 0x001cd000013d7983 */ /* 0x000ee20000300800 */
[----:B-1----:R-:W-:Y:S01]  /*55600*/  VIADD R24, R24, UR13 ;  /* 0x0000000d18187c36 */ /* 0x002fe20008000000 */
[----:B------:R-:W-:Y:S01]  /*55610*/  ULDC UR13, c[0x0][0x248] ;  /* 0x00009200000d7ab9 */ /* 0x000fe20000000800 */
[----:B------:R-:W-:Y:S01]  /*55620*/  ISETP.LT.AND P1, PT, R9, UR23, !P0 ;  /* 0x0000001709007c0c */ /* 0x000fe2000c721270 */
[----:B------:R-:W-:Y:S02]  /*55630*/  ULDC.64 UR22, c[0x0][0x228] ;  /* 0x00008a0000167ab9 */ /* 0x000fe40000000a00 */
[----:B------:R1:W-:Y:S04]  /*55640*/  STL [R1+0x14e0], R24 ;  /* 0x0014e01801007387 */ /* 0x0003e80000100800 */
        /* <DEDUP_REMOVED lines=20> */
[----:B------:R-:W4:Y:S01]  /*55790*/  LDL.LU R58, [R1+0x1cc4] ;  /* 0x001cc400013a7983 */ /* 0x000f220000300800 */
[----:B------:R-:W-:-:S07]  /*557a0*/  ULDC UR7, c[0x0][0x228] ;  /* 0x00008a0000077ab9 */ /* 0x000fce0000000800 */
[----:B------:R-:W-:-:S04]  /*557b0*/  @P1 LOP3.LUT R18, R18, 0x400, RZ, 0xfc, !PT ;  /* 0x0000040012121812 */ /* 0x000fc800078efcff */
[----:B------:R-:W-:-:S04]  /*557c0*/  LOP3.LUT R18, R18, 0xfffffdff, RZ, 0xc0, !PT ;  /* 0xfffffdff12127812 */ /* 0x000fc800078ec0ff */
[----:B------:R-:W-:Y:S02]  /*557d0*/  @P0 LOP3.LUT R18, R18, 0x200, RZ, 0xfc, !PT ;  /* 0x0000020012120812 */ /* 0x000fe400078efcff */
[----:B------:R-:W-:Y:S01]  /*557e0*/  ISETP.GE.AND P0, PT, R57, UR19, PT ;  /* 0x0000001339007c0c */ /* 0x000fe2000bf06270 */
[----:B------:R-:W-:-:S03]  /*557f0*/  ULDC.64 UR18, c[0x0][0x228] ;  /* 0x00008a0000127ab9 */ /* 0x000fc60000000a00 */
[----:B------:R-:W-:Y:S01]  /*55800*/  ISETP.LT.AND P1, PT, R9, UR12, !P0 ;  /* 0x0000000c09007c0c */ /* 0x000fe2000c721270 */
[----:B------:R-:W-:Y:S01]  /*55810*/  ULDC UR12, c[0x0][0x228] ;  /* 0x00008a00000c7ab9 */ /* 0x000fe20000000800 */
[----:B------:R-:W-:Y:S01]  /*55820*/  ISETP.LT.AND P0, PT, R8, UR22, !P0 ;  /* 0x0000001608007c0c */ /* 0x000fe2000c701270 */
[----:B------:R-:W-:Y:S01]  /*55830*/  ULDC UR22, c[0x0][0x248] ;  /* 0x0000920000167ab9 */ /* 0x000fe20000000800 */
        /* <DEDUP_REMOVED lines=15> */
[----:B------:R-:W-:-:S03]  /*55930*/  ULDC UR17, c[0x0][0x248] ;  /* 0x0000920000117ab9 */ /* 0x000fc60000000800 */
        /* <DEDUP_REMOVED lines=22> */
[----:B------:R-:W-:-:S11]  /*55aa0*/  LOP3.LUT R18, R18, 0xfffffffe, RZ, 0xc0, !PT ;  /* 0xfffffffe12127812 */ /* 0x000fd600078ec0ff */
[----:B------:R-:W-:Y:S02]  /*55ab0*/  @P0 LOP3.LUT R17, R17, 0x80000000, RZ, 0xfc, !PT ;  /* 0x8000000011110812 */ /* 0x000fe400078efcff */
[----:B------:R-:W-:Y:S01]  /*55ac0*/  ISETP.GE.AND P0, PT, R52, UR15, PT ;  /* 0x0000000f34007c0c */ /* 0x000fe2000bf06270 */
[----:B------:R-:W-:Y:S01]  /*55ad0*/  ULDC UR15, c[0x0][0x228] ;  /* 0x00008a00000f7ab9 */ /* 0x000fe20000000800 */
[----:B------:R-:W-:Y:S02]  /*55ae0*/  @P1 LOP3.LUT R18, R18, 0x1, RZ, 0xfc, !PT ;  /* 0x0000000112121812 */ /* 0x000fe400078efcff */
        /* <DEDUP_REMOVED lines=24> */
[----:B------:R-:W4:Y:S01]  /*55c70*/  LDL.LU R56, [R1+0x1cbc] ;  /* 0x001cbc0001387983 */ /* 0x000f220000300800 */
[----:B-1----:R-:W-:Y:S01]  /*55c80*/  VIADD R24, R24, UR16 ;  /* 0x0000001018187c36 */ /* 0x002fe20008000000 */
[----:B------:R-:W-:Y:S01]  /*55c90*/  ULDC UR16, c[0x0][0x248] ;  /* 0x0000920000107ab9 */ /* 0x000fe20000000800 */
[----:B------:R-:W-:-:S03]  /*55ca0*/  ISETP.GE.AND P0, PT, R50, UR23, PT ;  /* 0x0000001732007c0c */ /* 0x000fc6000bf06270 */
[----:B------:R1:W-:Y:S01]  /*55cb0*/  STL [R1+0x14f4], R24 ;  /* 0x0014f41801007387 */ /* 0x0003e20000100800 */
[----:B------:R-:W-:Y:S01]  /*55cc0*/  ISETP.LT.AND P1, PT, R9, UR43, !P0 ;  /* 0x0000002b09007c0c */ /* 0x000fe2000c721270 */
[----:B------:R-:W-:Y:S02]  /*55cd0*/  ULDC UR43, c[0x0][0x228] ;  /* 0x00008a00002b7ab9 */ /* 0x000fe40000000800 */
[----:B------:R-:W3:Y:S01]  /*55ce0*/  LDL.LU R55, [R1+0x1cb8] ;  /* 0x001cb80001377983 */ /* 0x000ee20000300800 */
[----:B-1----:R-:W-:Y:S01]  /*55cf0*/  VIADD R24, R24, UR16 ;  /* 0x0000001018187c36 */ /* 0x002fe20008000000 */
[----:B------:R-:W-:Y:S01]  /*55d00*/  ISETP.LT.AND P0, PT, R8, UR34, !P0 ;  /* 0x0000002208007c0c */ /* 0x000fe2000c701270 */
[----:B------:R-:W-:-:S03]  /*55d10*/  ULDC UR16, c[0x0][0x228] ;  /* 0x00008a0000107ab9 */ /* 0x000fc60000000800 */
        /* <DEDUP_REMOVED lines=18> */
[----:B------:R-:W-:Y:S02]  /*55e40*/  ULDC UR19, c[0x0][0x228] ;  /* 0x00008a0000137ab9 */ /* 0x000fe40000000800 */
[----:B------:R-:W3:Y:S01]  /*55e50*/  LDL.LU R51, [R1+0x1ca8] ;  /* 0x001ca80001337983 */ /* 0x000ee20000300800 */
[----:B-1----:R-:W-:Y:S01]  /*55e60*/  VIADD R24, R24, UR20 ;  /* 0x0000001418187c36 */ /* 0x002fe20008000000 */
[----:B------:R-:W-:Y:S01]  /*55e70*/  ISETP.LT.AND P1, PT, R9, UR43, !P0 ;  /* 0x0000002b09007c0c */ /* 0x000fe2000c721270 */
[----:B------:R-:W-:Y:S01]  /*55e80*/  ULDC UR43, c[0x0][0x228] ;  /* 0x00008a00002b7ab9 */ /* 0x000fe20000000800 */
[----:B------:R-:W-:Y:S01]  /*55e90*/  LOP3.LUT R17, R17, 0xfeffffff, RZ, 0xc0, !PT ;  /* 0xfeffffff11117812 */ /* 0x000fe200078ec0ff */
[----:B------:R-:W-:Y:S01]  /*55ea0*/  ULDC UR20, c[0x0][0x228] ;  /* 0x00008a0000147ab9 */ /* 0x000fe20000000800 */
[----:B------:R1:W-:Y:S04]  /*55eb0*/  STL [R1+0x1508], R24 ;  /* 0x0015081801007387 */ /* 0x0003e80000100800 */
[----:B------:R-:W4:Y:S01]  /*55ec0*/  LDL.LU R50, [R1+0x1ca4] ;  /* 0x001ca40001327983 */ /* 0x000f220000300800 */
[----:B-1----:R-:W-:-:S04]  /*55ed0*/  VIADD R24, R24, UR21 ;  /* 0x0000001518187c36 */ /* 0x002fc80008000000 */
[----:B------:R-:W-:Y:S01]  /*55ee0*/  @P1 LOP3.LUT R17, R17, 0x1000000, RZ, 0xfc, !PT ;  /* 0x0100000011111812 */ /* 0x000fe200078efcff */
[----:B------:R-:W-:Y:S01]  /*55ef0*/  ULDC UR21, c[0x0][0x228] ;  /* 0x00008a0000157ab9 */ /* 0x000fe20000000800 */
[----:B------:R1:W-:Y:S02]  /*55f00*/  STL [R1+0x1510], R24 ;  /* 0x0015101801007387 */ /* 0x0003e40000100800 */
[----:B------:R-:W-:Y:S02]  /*55f10*/  LOP3.LUT R17, R17, 0xff7fffff, RZ, 0xc0, !PT ;  /* 0xff7fffff11117812 */ /* 0x000fe400078ec0ff */
[----:B------:R-:W3:Y:S01]  /*55f20*/  LDL.LU R49, [R1+0x1ca0] ;  /* 0x001ca00001317983 */ /* 0x000ee20000300800 */
[----:B-1----:R-:W-:Y:S01]  /*55f30*/  IADD3 R24, R24, UR22, RZ ;  /* 0x0000001618187c10 */ /* 0x002fe2000fffe0ff */
[----:B------:R-:W-:Y:S02]  /*55f40*/  ULDC.64 UR22, c[0x0][0x228] ;  /* 0x00008a0000167ab9 */ /* 0x000fe40000000a00 */
[----:B------:R-:W-:Y:S01]  /*55f50*/  ISETP.LT.AND P0, PT, R8, UR22, !P0 ;  /* 0x0000001608007c0c */ /* 0x000fe2000c701270 */
[----:B------:R-:W-:-:S12]  /*55f60*/  ULDC UR22, c[0x0][0x248] ;  /* 0x0000920000167ab9 */ /* 0x000fd80000000800 */
        /* <DEDUP_REMOVED lines=15> */
[----:B------:R1:W-:Y:S01]  /*56060*/  STL [R1+0x1514], R24 ;  /* 0x0015141801007387 */ /* 0x0003e20000100800 */
[----:B------:R-:W-:Y:S01]  /*56070*/  LOP3.LUT R17, R17, 0xffefffff, RZ, 0xc0, !PT ;  /* 0xffefffff11117812 */ /* 0x000fe200078ec0ff */
[----:B------:R-:W-:Y:S02]  /*56080*/  ULDC UR26, c[0x0][0x248] ;  /* 0x00009200001a7ab9 */ /* 0x000fe40000000800 */
[----:B------:R-:W4:Y:S06]  /*56090*/  LDL.LU R48, [R1+0x1c9c] ;  /* 0x001c9c0001307983 */ /* 0x000f2c0000300800 */
        /* <DEDUP_REMOVED lines=11> */
[----:B------:R-:W3:Y:S03]  /*56150*/  LDL.LU R47, [R1+0x1c98] ;  /* 0x001c9800012f7983 */ /* 0x000ee60000300800 */
        /* <DEDUP_REMOVED lines=8> */
[----:B------:R-:W-:Y:S01]  /*561e0*/  ULDC UR25, c[0x0][0x228] ;  /* 0x00008a0000197ab9 */ /* 0x000fe20000000800 */
[----:B------:R-:W-:Y:S01]  /*561f0*/  ISETP.LT.AND P1, PT, R9, UR43, !P0 ;  /* 0x0000002b09007c0c */ /* 0x000fe2000c721270 */
[----:B------:R-:W4:Y:S01]  /*56200*/  LDL.LU R46, [R1+0x1c94] ;  /* 0x001c9400012e7983 */ /* 0x000f220000300800 */
[----:B------:R-:W-:Y:S01]  /*56210*/  ULDC UR43, c[0x0][0x228] ;  /* 0x00008a00002b7ab9 */ /* 0x000fe20000000800 */
[----:B-1----:R-:W-:Y:S01]  /*56220*/  VIADD R24, R24, UR26 ;  /* 0x0000001a18187c36 */ /* 0x002fe20008000000 */
[----:B------:R-:W-:-:S04]  /*56230*/  ULDC UR26, c[0x0][0x228] ;  /* 0x00008a00001a7ab9 */ /* 0x000fc80000000800 */
[----:B------:R1:W-:Y:S05]  /*56240*/  STL [R1+0x152c], R24 ;  /* 0x00152c1801007387 */ /* 0x0003ea0000100800 */
[----:B------:R-:W-:Y:S01]  /*56250*/  @P1 LOP3.LUT R17, R17, 0x10000, RZ, 0xfc, !PT ;  /* 0x0001000011111812 */ /* 0x000fe200078efcff */
        /* <DEDUP_REMOVED lines=26> */
[----:B------:R1:W-:Y:S01]  /*56400*/  STL [R1+0x1530], R24 ;  /* 0x0015301801007387 */ /* 0x0003e20000100800 */
[----:B------:R-:W-:Y:S01]  /*56410*/  LOP3.LUT R17, R17, 0xfffffbff, RZ, 0xc0, !PT ;  /* 0xfffffbff11117812 */ /* 0x000fe200078ec0ff */
[----:B------:R-:W-:Y:S01]  /*56420*/  ULDC UR23, c[0x0][0x248] ;  /* 0x0000920000177ab9 */ /* 0x000fe20000000800 */
[----:B------:R-:W-:Y:S01]  /*56430*/  ISETP.LT.AND P1, PT, R9, UR43, !P0 ;  /* 0x0000002b09007c0c */ /* 0x000fe2000c721270 */
[----:B------:R-:W-:Y:S01]  /*56440*/  ULDC UR43, c[0x0][0x228] ;  /* 0x00008a00002b7ab9 */ /* 0x000fe20000000800 */
[----:B------:R-:W-:Y:S01]  /*56450*/  ISETP.LT.AND P0, PT, R8, UR34, !P0 ;  /* 0x0000002208007c0c */ /* 0x000fe2000c701270 */
[----:B------:R-:W4:Y:S10]  /*56460*/  LDL.LU R44, [R1+0x1c8c] ;  /* 0x001c8c00012c7983 */ /* 0x000f340000300800 */
        /* <DEDUP_REMOVED lines=19> */
[----:B------:R-:W-:-:S10]  /*565a0*/  ULDC UR27, c[0x0][0x248] ;  /* 0x00009200001b7ab9 */ /* 0x000fd40000000800 */
        /* <DEDUP_REMOVED lines=8> */
[----:B------:R-:W-:Y:S01]  /*56630*/  ULDC UR56, c[0x0][0x228] ;  /* 0x00008a0000387ab9 */ /* 0x000fe20000000800 */
[----:B------:R-:W-:Y:S01]  /*56640*/  ISETP.LT.AND P0, PT, R8, UR42, !P0 ;  /* 0x0000002a08007c0c */ /* 0x000fe2000c701270 */
[----:B------:R-:W3:Y:S10]  /*56650*/  LDL.LU R43, [R1+0x1c88] ;  /* 0x001c8800012b7983 */ /* 0x000ef40000300800 */
        /* <DEDUP_REMOVED lines=12> */
[----:B------:R-:W-:Y:S01]  /*56720*/  @P1 LOP3.LUT R17, R17, 0x4, RZ, 0xfc, !PT ;  /* 0x0000000411111812 */ /* 0x000fe200078efcff */
[----:B-1----:R-:W-:-:S03]  /*56730*/  VIADD R24, R24, UR28 ;  /* 0x0000001c18187c36 */ /* 0x002fc60008000000 */
[----:B------:R-:W-:Y:S01]  /*56740*/  LOP3.LUT R17, R17, 0xfffffffd, RZ, 0xc0, !PT ;  /* 0xfffffffd11117812 */ /* 0x000fe200078ec0ff */
[----:B------:R-:W-:Y:S01]  /*56750*/  ULDC UR28, c[0x0][0x248] ;  /* 0x00009200001c7ab9 */ /* 0x000fe20000000800 */
[----:B------:R1:W-:Y:S02]  /*56760*/  STL [R1+0x1548], R24 ;  /* 0x0015481801007387 */ /* 0x0003e40000100800 */
[----:B------:R-:W-:Y:S02]  /*56770*/  @P0 LOP3.LUT R17, R17, 0x2, RZ, 0xfc, !PT ;  /* 0x0000000211110812 */ /* 0x000fe400078efcff */
[----:B------:R-:W-:Y:S01]  /*56780*/  ISETP.GE.AND P0, PT, R37, UR39, PT ;  /* 0x0000002725007c0c */ /* 0x000fe2000bf06270 */
[----:B------:R-:W3:Y:S01]  /*56790*/  LDL.LU R41, [R1+0x1c80] ;  /* 0x001c800001297983 */ /* 0x000ee20000300800 */
[----:B-1----:R-:W-:Y:S02]  /*567a0*/  VIADD R24, R24, UR23 ;  /* 0x0000001718187c36 */ /* 0x002fe40008000000 */
[----:B------:R-:W-:Y:S01]  /*567b0*/  ISETP.LT.AND P1, PT, R9, UR56, !P0 ;  /* 0x0000003809007c0c */ /* 0x000fe2000c721270 */
[----:B------:R-:W-:Y:S01]  /*567c0*/  ULDC UR56, c[0x0][0x228] ;  /* 0x00008a0000387ab9 */ /* 0x000fe20000000800 */
[----:B------:R-:W-:Y:S01]  /*567d0*/  LOP3.LUT R17, R17, 0xfffffffe, RZ, 0xc0, !PT ;  /* 0xfffffffe11117812 */ /* 0x000fe200078ec0ff */
[----:B------:R-:W-:Y:S01]  /*567e0*/  ULDC.64 UR38, c[0x0][0x228] ;  /* 0x00008a0000267ab9 */ /* 0x000fe20000000a00 */
[----:B------:R1:W-:Y:S01]  /*567f0*/  STL [R1+0x1550], R24 ;  /* 0x0015501801007387 */ /* 0x0003e20000100800 */
[----:B------:R-:W-:-:S03]  /*56800*/  ULDC UR23, c[0x0][0x228] ;  /* 0x00008a0000177ab9 */ /* 0x000fc60000000800 */
[----:B------:R-:W4:Y:S01]  /*56810*/  LDL.LU R40, [R1+0x1c7c] ;  /* 0x001c7c0001287983 */ /* 0x000f220000300800 */
[----:B-1----:R-:W-:Y:S01]  /*56820*/  IADD3 R24, R24, UR28, RZ ;  /* 0x0000001c18187c10 */ /* 0x002fe2000fffe0ff */
[----:B------:R-:W-:Y:S02]  /*56830*/  ULDC.64 UR28, c[0x0][0x228] ;  /* 0x00008a00001c7ab9 */ /* 0x000fe40000000a00 */
[----:B------:R-:W-:Y:S02]  /*56840*/  ISETP.LT.AND P0, PT, R8, UR28, !P0 ;  /* 0x0000001c08007c0c */ /* 0x000fe4000c701270 */
[----:B------:R-:W-:-:S11]  /*56850*/  @P1 LOP3.LUT R17, R17, 0x1, RZ, 0xfc, !PT ;  /* 0x0000000111111812 */ /* 0x000fd600078efcff */
        /* <DEDUP_REMOVED lines=163> */
[----:B------:R-:W4:Y:S10]  /*57290*/  LDL.LU R34, [R1+0x1c64] ;  /* 0x001c640001227983 */ /* 0x000f340000300800 */
[----:B------:R-:W-:-:S02]  /*572a0*/  @P0 LOP3.LUT R15, R15, 0x80000000, RZ, 0xfc, !PT ;  /* 0x800000000f0f0812 */ /* 0x000fc400078efcff */
[----:B------:R-:W-:Y:S01]  /*572b0*/  ISETP.GE.AND P0, PT, R248, UR33, PT ;  /* 0x00000021f8007c0c */ /* 0x000fe2000bf06270 */
[----:B------:R-:W-:Y:S01]  /*572c0*/  ULDC.64 UR32, c[0x0][0x228] ;  /* 0x00008a0000207ab9 */ /* 0x000fe20000000a00 */
[----:B------:R-:W-:Y:S02]  /*572d0*/  @P1 LOP3.LUT R16, R16, 0x1, RZ, 0xfc, !PT ;  /* 0x0000000110101812 */ /* 0x000fe400078efcff */
[----:B------:R-:W-:Y:S01]  /*572e0*/  ISETP.LT.AND P1, PT, R9, UR47, !P0 ;  /* 0x0000002f09007c0c */ /* 0x000fe2000c721270 */
[----:B-1----:R-:W-:Y:S01]  /*572f0*/  VIADD R24, R24, UR27 ;  /* 0x0000001b18187c36 */ /* 0x002fe20008000000 */
[----:B------:R-:W-:Y:S01]  /*57300*/  ISETP.LT.AND P0, PT, R8, UR38, !P0 ;  /* 0x0000002608007c0c */ /* 0x000fe2000c701270 */
[----:B------:R-:W-:Y:S01]  /*57310*/  ULDC UR27, c[0x0][0x248] ;  /* 0x00009200001b7ab9 */ /* 0x000fe20000000800 */
[----:B------:R-:W-:Y:S01]  /*57320*/  LOP3.LUT R15, R15, 0xbfffffff, RZ, 0xc0, !PT ;  /* 0xbfffffff0f0f7812 */ /* 0x000fe200078ec0ff */
[----:B------:R-:W-:Y:S01]  /*57330*/  ULDC UR38, c[0x0][0x228] ;  /* 0x00008a0000267ab9 */ /* 0x000fe20000000800 */
[----:B------:R-:W-:-:S07]  /*57340*/  ULDC UR47, c[0x0][0x228] ;  /* 0x00008a00002f7ab9 */ /* 0x000fce0000000800 */
        /* <DEDUP_REMOVED lines=30> */
[----:B------:R-:W4:Y:S01]  /*57530*/  LDL.LU R32, [R1+0x1c5c] ;  /* 0x001c5c0001207983 */ /* 0x000f220000300800 */
[----:B------:R-:W-:Y:S01]  /*57540*/  ISETP.LT.AND P0, PT, R8, UR40, !P0 ;  /* 0x0000002808007c0c */ /* 0x000fe2000c701270 */
[----:B------:R-:W-:-:S10]  /*57550*/  ULDC UR44, c[0x0][0x228] ;  /* 0x00008a00002c7ab9 */ /* 0x000fd40000000800 */
        /* <DEDUP_REMOVED lines=11> */
[----:B-1----:R-:W-:Y:S01]  /*57610*/  IADD3 R24, R24, UR27, RZ ;  /* 0x0000001b18187c10 */ /* 0x002fe2000fffe0ff */
[----:B------:R-:W-:Y:S01]  /*57620*/  ULDC UR27, c[0x0][0x248] ;  /* 0x00009200001b7ab9 */ /* 0x000fe20000000800 */
[----:B------:R-:W-:Y:S01]  /*57630*/  ISETP.LT.AND P0, PT, R8, UR36, !P0 ;  /* 0x0000002408007c0c */ /* 0x000fe2000c701270 */
[----:B------:R-:W-:-:S02]  /*57640*/  ULDC UR11, c[0x0][0x248] ;  /* 0x00009200000b7ab9 */ /* 0x000fc40000000800 */
[----:B------:R1:W-:Y:S06]  /*57650*/  STL [R1+0x1590], R24 ;  /* 0x0015901801007387 */ /* 0x0003ec0000100800 */
[----:B------:R-:W-:Y:S01]  /*57660*/  @P1 LOP3.LUT R15, R15, 0x400000, RZ, 0xfc, !PT ;  /* 0x004000000f0f1812 */ /* 0x000fe200078efcff */
[----:B-1----:R-:W-:Y:S01]  /*57670*/  VIADD R24, R24, UR27 ;  /* 0x0000001b18187c36 */ /* 0x002fe20008000000 */
[----:B------:R-:W-:-:S04]  /*57680*/  ULDC UR27, c[0x0][0x248] ;  /* 0x00009200001b7ab9 */ /* 0x000fc80000000800 */
[----:B------:R1:W-:Y:S01]  /*57690*/  STL [R1+0x1598], R24 ;  /* 0x0015981801007387 */ /* 0x0003e20000100800 */
[----:B------:R-:W-:-:S03]  /*576a0*/  LOP3.LUT R15, R15, 0xffdfffff, RZ, 0xc0, !PT ;  /* 0xffdfffff0f0f7812 */ /* 0x000fc600078ec0ff */
        /* <DEDUP_REMOVED lines=11> */
[----:B------:R-:W-:Y:S02]  /*57760*/  ULDC UR9, c[0x0][0x248] ;  /* 0x0000920000097ab9 */ /* 0x000fe40000000800 */
[----:B------:R1:W-:Y:S04]  /*57770*/  STL [R1+0x15a4], R24 ;  /* 0x0015a41801007387 */ /* 0x0003e80000100800 */
[----:B------:R-:W4:Y:S01]  /*57780*/  LDL.LU R28, [R1+0x1c4c] ;  /* 0x001c4c00011c7983 */ /* 0x000f220000300800 */
[----:B-1----:R-:W-:Y:S01]  /*57790*/  VIADD R24, R24, UR27 ;  /* 0x0000001b18187c36 */ /* 0x002fe20008000000 */
[----:B------:R-:W-:Y:S01]  /*577a0*/  ULDC UR27, c[0x0][0x248] ;  /* 0x00009200001b7ab9 */ /* 0x000fe20000000800 */
[----:B------:R-:W-:Y:S01]  /*577b0*/  ISETP.LT.AND P0, PT, R8, UR42, !P0 ;  /* 0x0000002a08007c0c */ /* 0x000fe2000c701270 */
[----:B------:R-:W-:-:S02]  /*577c0*/  ULDC UR42, c[0x0][0x228] ;  /* 0x00008a00002a7ab9 */ /* 0x000fc40000000800 */
[----:B------:R1:W-:Y:S01]  /*577d0*/  STL [R1+0x15ac], R24 ;  /* 0x0015ac1801007387 */ /* 0x0003e20000100800 */
[----:B------:R-:W-:-:S03]  /*577e0*/  LOP3.LUT R15, R15, 0xffefffff, RZ, 0xc0, !PT ;  /* 0xffefffff0f0f7812 */ /* 0x000fc600078ec0ff */
[----:B------:R-:W3:Y:S01]  /*577f0*/  LDL.LU R27, [R1+0x1c48] ;  /* 0x001c4800011b7983 */ /* 0x000ee20000300800 */
[----:B-1----:R-:W-:Y:S01]  /*57800*/  VIADD R24, R24, UR27 ;  /* 0x0000001b18187c36 */ /* 0x002fe20008000000 */
[----:B------:R-:W-:Y:S01]  /*57810*/  ULDC UR27, c[0x0][0x248] ;  /* 0x00009200001b7ab9 */ /* 0x000fe20000000800 */
[----:B------:R-:W-:-:S03]  /*57820*/  @P1 LOP3.LUT R15, R15, 0x100000, RZ, 0xfc, !PT ;  /* 0x001000000f0f1812 */ /* 0x000fc600078efcff */
[----:B------:R1:W-:Y:S01]  /*57830*/  STL [R1+0x15b0], R24 ;  /* 0x0015b01801007387 */ /* 0x0003e20000100800 */
[----:B------:R-:W-:-:S03]  /*57840*/  LOP3.LUT R15, R15, 0xfff7ffff, RZ, 0xc0, !PT ;  /* 0xfff7ffff0f0f7812 */ /* 0x000fc600078ec0ff */
[----:B------:R-:W4:Y:S01]  /*57850*/  LDL.LU R26, [R1+0x1c44] ;  /* 0x001c4400011a7983 */ /* 0x000f220000300800 */
[----:B-1----:R-:W-:Y:S01]  /*57860*/  VIADD R24, R24, UR27 ;  /* 0x0000001b18187c36 */ /* 0x002fe20008000000 */
[----:B------:R-:W-:-:S04]  /*57870*/  ULDC UR27, c[0x0][0x248] ;  /* 0x00009200001b7ab9 */ /* 0x000fc80000000800 */
[----:B------:R1:W-:Y:S01]  /*57880*/  STL [R1+0x15bc], R24 ;  /* 0x0015bc1801007387 */ /* 0x0003e20000100800 */
[----:B------:R-:W-:Y:S02]  /*57890*/  @P0 LOP3.LUT R15, R15, 0x80000, RZ, 0xfc, !PT ;  /* 0x000800000f0f0812 */ /* 0x000fe400078efcff */
[----:B------:R-:W-:Y:S01]  /*578a0*/  ISETP.GE.AND P0, PT, R242, UR29, PT ;  /* 0x0000001df2007c0c */ /* 0x000fe2000bf06270 */
[----:B------:R-:W3:Y:S01]  /*578b0*/  LDL.LU R25, [R1+0x1c40] ;  /* 0x001c400001197983 */ /* 0x000ee20000300800 */
[----:B-1----:R-:W-:Y:S01]  /*578c0*/  VIADD R24, R24, UR27 ;  /* 0x0000001b18187c36 */ /* 0x002fe20008000000 */
[----:B------:R-:W-:Y:S01]  /*578d0*/  ULDC UR27, c[0x0][0x248] ;  /* 0x00009200001b7ab9 */ /* 0x000fe20000000800 */
[----:B------:R-:W-:Y:S01]  /*578e0*/  LOP3.LUT R15, R15, 0xfffbffff, RZ, 0xc0, !PT ;  /* 0xfffbffff0f0f7812 */ /* 0x000fe200078ec0ff */
[----:B------:R-:W-:Y:S01]  /*578f0*/  ULDC.64 UR28, c[0x0][0x228] ;  /* 0x00008a00001c7ab9 */ /* 0x000fe20000000a00 */
[----:B------:R-:W-:Y:S01]  /*57900*/  VIADD R252, R24, UR27 ;  /* 0x0000001b18fc7c36 */ /* 0x000fe20008000000 */
[----:B------:R1:W-:Y:S01]  /*57910*/  STL [R1+0x15c0], R24 ;  /* 0x0015c01801007387 */ /* 0x0003e20000100800 */
[----:B------:R-:W-:Y:S01]  /*57920*/  ULDC UR27, c[0x0][0x248] ;  /* 0x00009200001b7ab9 */ /* 0x000fe20000000800 */
[----:B------:R-:W-:-:S02]  /*57930*/  ISETP.LT.AND P1, PT, R9, UR10, !P0 ;  /* 0x0000000a09007c0c */ /* 0x000fc4000c721270 */
[----:B-1----:R-:W4:Y:S04]  /*57940*/  LDL.LU R24, [R1+0x1c3c] ;  /* 0x001c3c0001187983 */ /* 0x002f280000300800 */
[----:B------:R1:W-:Y:S01]  /*57950*/  STL [R1+0x15c8], R252 ;  /* 0x0015c8fc01007387 */ /* 0x0003e20000100800 */
[----:B------:R-:W-:Y:S02]  /*57960*/  ISETP.LT.AND P0, PT, R8, UR30, !P0 ;  /* 0x0000001e08007c0c */ /* 0x000fe4000c701270 */
[----:B-1----:R-:W-:Y:S01]  /*57970*/  IADD3 R252, R252, UR27, RZ ;  /* 0x0000001bfcfc7c10 */ /* 0x002fe2000fffe0ff */
[----:B------:R-:W-:-:S04]  /*57980*/  ULDC UR27, c[0x0][0x248] ;  /* 0x00009200001b7ab9 */ /* 0x000fc80000000800 */
[----:B------:R-:W-:Y:S01]  /*57990*/  VIADD R251, R252, UR27 ;  /* 0x0000001bfcfb7c36 */ /* 0x000fe20008000000 */
[----:B------:R-:W-:Y:S01]  /*579a0*/  ULDC UR27, c[0x0][0x248] ;  /* 0x00009200001b7ab9 */ /* 0x000fe20000000800 */
[----:B------:R-:W-:Y:S02]  /*579b0*/  @P1 LOP3.LUT R15, R15, 0x40000, RZ, 0xfc, !PT ;  /* 0x000400000f0f1812 */ /* 0x000fe400078efcff */
[----:B------:R-:W-:Y:S01]  /*579c0*/  VIADD R250, R251, UR27 ;  /* 0x0000001bfbfa7c36 */ /* 0x000fe20008000000 */
[----:B------:R-:W-:Y:S01]  /*579d0*/  ULDC UR27, c[0x0][0x248] ;  /* 0x00009200001b7ab9 */ /* 0x000fe20000000800 */
[----:B------:R-:W-:Y:S02]  /*579e0*/  LOP3.LUT R15, R15, 0xfffdffff, RZ, 0xc0, !PT ;  /* 0xfffdffff0f0f7812 */ /* 0x000fe400078ec0ff */
[----:B------:R-:W-:Y:S01]  /*579f0*/  VIADD R249, R250, UR27 ;  /* 0x0000001bfaf97c36 */ /* 0x000fe20008000000 */
[----:B------:R-:W-:Y:S01]  /*57a00*/  ULDC UR27, c[0x0][0x248] ;  /* 0x00009200001b7ab9 */ /* 0x000fe20000000800 */
[----:B------:R-:W-:-:S02]  /*57a10*/  @P0 LOP3.LUT R15, R15, 0x20000, RZ, 0xfc, !PT ;  /* 0x000200000f0f0812 */ /* 0x000fc400078efcff */
[----:B------:R-:W-:Y:S01]  /*57a20*/  VIADD R248, R249, UR27 ;  /* 0x0000001bf9f87c36 */ /* 0x000fe20008000000 */
[----:B------:R-:W-:Y:S01]  /*57a30*/  ULDC UR27, c[0x0][0x248] ;  /* 0x00009200001b7ab9 */ /* 0x000fe20000000800 */
[----:B------:R-:W-:Y:S02]  /*57a40*/  ISETP.GE.AND P0, PT, R241, UR39, PT ;  /* 0x00000027f1007c0c */ /* 0x000fe4000bf06270 */
[----:B------:R-:W-:Y:S01]  /*57a50*/  VIADD R247, R248, UR27 ;  /* 0x0000001bf8f77c36 */ /* 0x000fe20008000000 */
[----:B------:R-:W-:Y:S01]  /*57a60*/  ULDC UR27, c[0x0][0x248] ;  /* 0x00009200001b7ab9 */ /* 0x000fe20000000800 */
[----:B------:R-:W-:Y:S02]  /*57a70*/  ISETP.LT.AND P1, PT, R9, UR13, !P0 ;  /* 0x0000000d09007c0c */ /* 0x000fe4000c721270 */
[----:B------:R-:W-:-:S04]  /*57a80*/  VIADD R246, R247, UR27 ;  /* 0x0000001bf7f67c36 */ /* 0x000fc80008000000 */
[----:B------:R-:W-:Y:S01]  /*57a90*/  VIADD R245, R246, UR11 ;  /* 0x0000000bf6f57c36 */ /* 0x000fe20008000000 */
[----:B------:R-:W-:Y:S01]  /*57aa0*/  ULDC.64 UR10, c[0x0][0x228] ;  /* 0x00008a00000a7ab9 */ /* 0x000fe20000000a00 */
[----:B------:R-:W-:Y:S02]  /*57ab0*/  LOP3.LUT R15, R15, 0xfffeffff, RZ, 0xc0, !PT ;  /* 0xfffeffff0f0f7812 */ /* 0x000fe400078ec0ff */
[----:B------:R-:W-:-:S03]  /*57ac0*/  ISETP.LT.AND P0, PT, R8, UR10, !P0 ;  /* 0x0000000a08007c0c */ /* 0x000fc6000c701270 */
[----:B------:R-:W-:-:S04]  /*57ad0*/  @P1 LOP3.LUT R15, R15, 0x10000, RZ, 0xfc, !PT ;  /* 0x000100000f0f1812 */ /* 0x000fc800078efcff */
[----:B------:R-:W-:-:S06]  /*57ae0*/  LOP3.LUT R15, R15, 0xffff7fff, RZ, 0xc0, !PT ;  /* 0xffff7fff0f0f7812 */ /* 0x000fcc00078ec0ff */
        /* <DEDUP_REMOVED lines=12> */
[----:B------:R-:W-:Y:S01]  /*57bb0*/  VIADD R244, R245, UR9 ;  /* 0x00000009f5f47c36 */ /* 0x000fe20008000000 */
        /* <DEDUP_REMOVED lines=10> */
[----:B------:R-:W-:Y:S01]  /*57c60*/  ULDC.64 UR12, c[0x0][0x228] ;  /* 0x00008a00000c7ab9 */ /* 0x000fe20000000a00 */
        /* <DEDUP_REMOVED lines=8> */
[----:B------:R-:W-:Y:S01]  /*57cf0*/  ISETP.LT.AND P0, PT, R8, UR12, !P0 ;  /* 0x0000000c08007c0c */ /* 0x000fe2000c701270 */
[----:B------:R-:W-:Y:S01]  /*57d00*/  ULDC UR12, c[0x0][0x228] ;  /* 0x00008a00000c7ab9 */ /* 0x000fe20000000800 */
[----:B------:R-:W-:-:S09]  /*57d10*/  LOP3.LUT R15, R15, 0xfffffeff, RZ, 0xc0, !PT ;  /* 0xfffffeff0f0f7812 */ /* 0x000fd200078ec0ff */
[----:B------:R-:W-:-:S04]  /*57d20*/  @P1 LOP3.LUT R15, R15, 0x100, RZ, 0xfc, !PT ;  /* 0x000001000f0f1812 */ /* 0x000fc800078efcff */
[----:B------:R-:W-:Y:S02]  /*57d30*/  LOP3.LUT R15, R15, 0xffffff7f, RZ, 0xc0, !PT ;  /* 0xffffff7f0f0f7812 */ /* 0x000fe400078ec0ff */
[----:B------:R-:W-:Y:S01]  /*57d40*/  IADD3 R243, R244, UR9, RZ ;  /* 0x00000009f4f37c10 */ /* 0x000fe2000fffe0ff */
[----:B------:R-:W-:Y:S01]  /*57d50*/  ULDC UR9, c[0x0][0x248] ;  /* 0x0000920000097ab9 */ /* 0x000fe20000000800 */
[----:B------:R-:W-:Y:S02]  /*57d60*/  @P0 LOP3.LUT R15, R15, 0x80, RZ, 0xfc, !PT ;  /* 0x000000800f0f0812 */ /* 0x000fe400078efcff */
[----:B------:R-:W-:Y:S01]  /*57d70*/  ISETP.GE.AND P0, PT, R236, UR43, PT ;  /* 0x0000002bec007c0c */ /* 0x000fe2000bf06270 */
[----:B------:R-:W-:Y:S01]  /*57d80*/  VIADD R242, R243, UR9 ;  /* 0x00000009f3f27c36 */ /* 0x000fe20008000000 */
[----:B------:R-:W-:Y:S01]  /*57d90*/  ULDC UR9, c[0x0][0x248] ;  /* 0x0000920000097ab9 */ /* 0x000fe20000000800 */
[----:B------:R-:W-:Y:S01]  /*57da0*/  LOP3.LUT R15, R15, 0xffffffbf, RZ, 0xc0, !PT ;  /* 0xffffffbf0f0f7812 */ /* 0x000fe200078ec0ff */
[----:B------:R-:W-:Y:S01]  /*57db0*/  ULDC UR43, c[0x0][0x22c] ;  /* 0x00008b00002b7ab9 */ /* 0x000fe20000000800 */
[----:B------:R-:W-:Y:S01]  /*57dc0*/  ISETP.LT.AND P1, PT, R9, UR16, !P0 ;  /* 0x0000001009007c0c */ /* 0x000fe2000c721270 */
[----:B------:R-:W-:Y:S01]  /*57dd0*/  VIADD R241, R242, UR9 ;  /* 0x00000009f2f17c36 */ /* 0x000fe20008000000 */
[----:B------:R-:W-:Y:S01]  /*57de0*/  ULDC.64 UR8, c[0x0][0x228] ;  /* 0x00008a0000087ab9 */ /* 0x000fe20000000a00 */
[----:B------:R-:W-:Y:S01]  /*57df0*/  ULDC UR16, c[0x0][0x248] ;  /* 0x0000920000107ab9 */ /* 0x000fe20000000800 */
[----:B------:R-:W-:-:S09]  /*57e00*/  ISETP.LT.AND P0, PT, R8, UR8, !P0 ;  /* 0x0000000808007c0c */ /* 0x000fd2000c701270 */
        /* <DEDUP_REMOVED lines=25> */
[----:B------:R-:W-:Y:S01]  /*57fa0*/  ULDC.64 UR14, c[0x0][0x228] ;  /* 0x00008a00000e7ab9 */ /* 0x000fe20000000a00 */
[----:B------:R-:W-:Y:S01]  /*57fb0*/  ISETP.LT.AND P0, PT, R8, UR10, !P0 ;  /* 0x0000000a08007c0c */ /* 0x000fe2000c701270 */
[----:B------:R-:W-:Y:S01]  /*57fc0*/  VIADD R239, R240, UR7 ;  /* 0x00000007f0ef7c36 */ /* 0x000fe20008000000 */
[----:B------:R-:W-:Y:S01]  /*57fd0*/  LOP3.LUT R15, R15, 0xfffffffe, RZ, 0xc0, !PT ;  /* 0xfffffffe0f0f7812 */ /* 0x000fe200078ec0ff */
[----:B------:R-:W-:Y:S01]  /*57fe0*/  ULDC UR7, c[0x0][0x248] ;  /* 0x0000920000077ab9 */ /* 0x000fe20000000800 */
[----:B------:R-:W-:-:S09]  /*57ff0*/  ULDC UR10, c[0x0][0x22c] ;  /* 0x00008b00000a7ab9 */ /* 0x000fd20000000800 */
[----:B------:R-:W-:Y:S02]  /*58000*/  @P0 LOP3.LUT R14, R14, 0x80000000, RZ, 0xfc, !PT ;  /* 0x800000000e0e0812 */ /* 0x000fe400078efcff */
[----:B------:R-:W-:Y:S01]  /*58010*/  ISETP.GE.AND P0, PT, R232, UR33, PT ;  /* 0x00000021e8007c0c */ /* 0x000fe2000bf06270 */
[----:B------:R-:W-:Y:S01]  /*58020*/  ULDC.64 UR32, c[0x0][0x228] ;  /* 0x00008a0000207ab9 */ /* 0x000fe20000000a00 */
[----:B------:R-:W-:Y:S02]  /*58030*/  @P1 LOP3.LUT R15, R15, 0x1, RZ, 0xfc, !PT ;  /* 0x000000010f0f1812 */ /* 0x000fe400078efcff */
        /* <DEDUP_REMOVED lines=14> */
[----:B------:R-:W-:-:S07]  /*58120*/  ULDC UR14, c[0x0][0x228] ;  /* 0x00008a00000e7ab9 */ /* 0x000fce0000000800 */
[----:B------:R-:W-:-:S04]  /*58130*/  @P1 LOP3.LUT R14, R14, 0x10000000, RZ, 0xfc, !PT ;  /* 0x100000000e0e1812 */ /* 0x000fc800078efcff */
[----:B------:R-:W-:-:S04]  /*58140*/  LOP3.LUT R14, R14, 0xf7ffffff, RZ, 0xc0, !PT ;  /* 0xf7ffffff0e0e7812 */ /* 0x000fc800078ec0ff */
[----:B------:R-:W-:Y:S02]  /*58150*/  @P0 LOP3.LUT R14, R14, 0x8000000, RZ, 0xfc, !PT ;  /* 0x080000000e0e0812 */ /* 0x000fe400078efcff */
[----:B------:R-:W-:Y:S01]  /*58160*/  ISETP.GE.AND P0, PT, R230, UR13, PT ;  /* 0x0000000de6007c0c */ /* 0x000fe2000bf06270 */
[----:B------:R-:W-:Y:S01]  /*58170*/  VIADD R237, R238, UR7 ;  /* 0x00000007eeed7c36 */ /* 0x000fe20008000000 */
        /* <DEDUP_REMOVED lines=10> */
[----:B------:R-:W-:-:S03]  /*58220*/  ULDC.64 UR8, c[0x0][0x228] ;  /* 0x00008a0000087ab9 */ /* 0x000fc60000000a00 */
[----:B------:R-:W-:Y:S02]  /*58230*/  ISETP.LT.AND P1, PT, R9, UR22, !P0 ;  /* 0x0000001609007c0c */ /* 0x000fe4000c721270 */
        /* <DEDUP_REMOVED lines=29> */
[----:B------:R-:W-:-:S03]  /*58410*/  ULDC UR11, c[0x0][0x248] ;  /* 0x00009200000b7ab9 */ /* 0x000fc60000000800 */
        /* <DEDUP_REMOVED lines=87> */
[----:B------:R-:W-:-:S11]  /*58990*/  LOP3.LUT R14, R14, 0xfffffffe, RZ, 0xc0, !PT ;  /* 0xfffffffe0e0e7812 */ /* 0x000fd600078ec0ff */
[----:B------:R-:W-:Y:S02]  /*589a0*/  @P0 LOP3.LUT R13, R13, 0x80000000, RZ, 0xfc, !PT ;  /* 0x800000000d0d0812 */ /* 0x000fe400078efcff */
[----:B------:R-:W-:Y:S01]  /*589b0*/  ISETP.GE.AND P0, PT, R216, UR21, PT ;  /* 0x00000015d8007c0c */ /* 0x000fe2000bf06270 */
[----:B------:R-:W-:Y:S01]  /*589c0*/  ULDC UR21, c[0x0][0x22c] ;  /* 0x00008b0000157ab9 */ /* 0x000fe20000000800 */
[----:B------:R-:W-:Y:S02]  /*589d0*/  @P1 LOP3.LUT R14, R14, 0x1, RZ, 0xfc, !PT ;  /* 0x000000010e0e1812 */ /* 0x000fe400078efcff */
        /* <DEDUP_REMOVED lines=71> */
[----:B------:R-:W-:Y:S01]  /*58e50*/  ULDC.64 UR36, c[0x0][0x228] ;  /* 0x00008a0000247ab9 */ /* 0x000fe20000000a00 */
[----:B------:R-:W-:Y:S01]  /*58e60*/  ISETP.LT.AND P1, PT, R9, UR46, !P0 ;  /* 0x0000002e09007c0c */ /* 0x000fe2000c721270 */
[----:B------:R-:W-:Y:S01]  /*58e70*/  VIADD R232, R233, UR7 ;  /* 0x00000007e9e87c36 */ /* 0x000fe20008000000 */
[----:B------:R-:W-:Y:S01]  /*58e80*/  ULDC UR7, c[0x0][0x248] ;  /* 0x0000920000077ab9 */ /* 0x000fe20000000800 */
[----:B------:R-:W-:Y:S01]  /*58e90*/  ISETP.LT.AND P0, PT, R8, UR32, !P0 ;  /* 0x0000002008007c0c */ /* 0x000fe2000c701270 */
[----:B------:R-:W-:Y:S01]  /*58ea0*/  ULDC UR46, c[0x0][0x228] ;  /* 0x00008a00002e7ab9 */ /* 0x000fe20000000800 */
[----:B------:R-:W-:Y:S01]  /*58eb0*/  VIADD R231, R232, UR7 ;  /* 0x00000007e8e77c36 */ /* 0x000fe20008000000 */
[----:B------:R-:W-:Y:S01]  /*58ec0*/  ULDC UR7, c[0x0][0x248] ;  /* 0x0000920000077ab9 */ /* 0x000fe20000000800 */
[----:B------:R-:W-:-:S02]  /*58ed0*/  ULDC UR32, c[0x0][0x228] ;  /* 0x00008a0000207ab9 */ /* 0x000fc40000000800 */
[----:B------:R-:W-:Y:S01]  /*58ee0*/  VIADD R230, R231, UR7 ;  /* 0x00000007e7e67c36 */ /* 0x000fe20008000000 */
[----:B------:R-:W-:-:S03]  /*58ef0*/  ULDC UR7, c[0x0][0x248] ;  /* 0x0000920000077ab9 */ /* 0x000fc60000000800 */
[----:B------:R-:W-:Y:S01]  /*58f00*/  @P1 LOP3.LUT R13, R13, 0x10000, RZ, 0xfc, !PT ;  /* 0x000100000d0d1812 */ /* 0x000fe200078efcff */
[----:B------:R-:W-:Y:S01]  /*58f10*/  VIADD R229, R230, UR7 ;  /* 0x00000007e6e57c36 */ /* 0x000fe20008000000 */
[----:B------:R-:W-:Y:S02]  /*58f20*/  ULDC UR7, c[0x0][0x228] ;  /* 0x00008a0000077ab9 */ /* 0x000fe40000000800 */
[----:B------:R-:W-:Y:S01]  /*58f30*/  LOP3.LUT R13, R13, 0xffff7fff, RZ, 0xc0, !PT ;  /* 0xffff7fff0d0d7812 */ /* 0x000fe200078ec0ff */
[----:B------:R-:W-:Y:S01]  /*58f40*/  VIADD R228, R229, UR8 ;  /* 0x00000008e5e47c36 */ /* 0x000fe20008000000 */
[----:B------:R-:W-:Y:S02]  /*58f50*/  ULDC UR8, c[0x0][0x248] ;  /* 0x0000920000087ab9 */ /* 0x000fe40000000800 */
[----:B------:R-:W-:Y:S02]  /*58f60*/  @P0 LOP3.LUT R13, R13, 0x8000, RZ, 0xfc, !PT ;  /* 0x000080000d0d0812 */ /* 0x000fe400078efcff */
[----:B------:R-:W-:Y:S01]  /*58f70*/  ISETP.GE.AND P0, PT, R208, UR31, PT ;  /* 0x0000001fd0007c0c */ /* 0x000fe2000bf06270 */
[----:B------:R-:W-:Y:S01]  /*58f80*/  VIADD R227, R228, UR8 ;  /* 0x00000008e4e37c36 */ /* 0x000fe20008000000 */
[----:B------:R-:W-:Y:S01]  /*58f90*/  LOP3.LUT R13, R13, 0xffffbfff, RZ, 0xc0, !PT ;  /* 0xffffbfff0d0d7812 */ /* 0x000fe200078ec0ff */
[----:B------:R-:W-:Y:S01]  /*58fa0*/  ULDC.64 UR30, c[0x0][0x228] ;  /* 0x00008a00001e7ab9 */ /* 0x000fe20000000a00 */
[----:B------:R-:W-:Y:S01]  /*58fb0*/  ISETP.LT.AND P1, PT, R9, UR46, !P0 ;  /* 0x0000002e09007c0c */ /* 0x000fe2000c721270 */
[----:B------:R-:W-:Y:S01]  /*58fc0*/  VIADD R226, R227, UR11 ;  /* 0x0000000be3e27c36 */ /* 0x000fe20008000000 */
[----:B------:R-:W-:Y:S01]  /*58fd0*/  ULDC UR11, c[0x0][0x248] ;  /* 0x00009200000b7ab9 */ /* 0x000fe20000000800 */
[----:B------:R-:W-:Y:S01]  /*58fe0*/  ISETP.LT.AND P0, PT, R8, UR36, !P0 ;  /* 0x0000002408007c0c */ /* 0x000fe2000c701270 */
[----:B------:R-:W-:Y:S01]  /*58ff0*/  ULDC UR46, c[0x0][0x228] ;  /* 0x00008a00002e7ab9 */ /* 0x000fe20000000800 */
[----:B------:R-:W-:Y:S01]  /*59000*/  ULDC UR36, c[0x0][0x228] ;  /* 0x00008a0000247ab9 */ /* 0x000fe20000000800 */
[----:B------:R-:W-:Y:S01]  /*59010*/  IADD3 R225, R226, UR11, RZ ;  /* 0x0000000be2e17c10 */ /* 0x000fe2000fffe0ff */
[----:B------:R-:W-:Y:S01]  /*59020*/  ULDC UR8, c[0x0][0x22c] ;  /* 0x00008b0000087ab9 */ /* 0x000fe20000000800 */
[----:B------:R-:W-:-:S03]  /*59030*/  ULDC UR11, c[0x0][0x228] ;  /* 0x00008a00000b7ab9 */ /* 0x000fc60000000800 */
        /* <DEDUP_REMOVED lines=9> */
[----:B------:R-:W-:Y:S01]  /*590d0*/  ISETP.GE.AND P0, PT, R207, UR29, PT ;  /* 0x0000001dcf007c0c */ /* 0x000fe2000bf06270 */
[----:B------:R-:W-:Y:S01]  /*590e0*/  VIADD R221, R222, UR15 ;  /* 0x0000000fdedd7c36 */ /* 0x000fe20008000000 */
[----:B------:R-:W-:Y:S01]  /*590f0*/  LOP3.LUT R13, R13, 0xffffefff, RZ, 0xc0, !PT ;  /* 0xffffefff0d0d7812 */ /* 0x000fe200078ec0ff */
[----:B------:R-:W-:Y:S01]  /*59100*/  ULDC.64 UR28, c[0x0][0x228] ;  /* 0x00008a00001c7ab9 */ /* 0x000fe20000000a00 */
[----:B------:R-:W-:Y:S01]  /*59110*/  ISETP.LT.AND P1, PT, R9, UR46, !P0 ;  /* 0x0000002e09007c0c */ /* 0x000fe2000c721270 */
[----:B------:R-:W-:Y:S01]  /*59120*/  VIADD R220, R221, UR16 ;  /* 0x00000010dddc7c36 */ /* 0x000fe20008000000 */
[----:B------:R-:W-:Y:S01]  /*59130*/  ISETP.LT.AND P0, PT, R8, UR30, !P0 ;  /* 0x0000001e08007c0c */ /* 0x000fe2000c701270 */
[----:B------:R-:W-:Y:S01]  /*59140*/  ULDC UR30, c[0x0][0x248] ;  /* 0x00009200001e7ab9 */ /* 0x000fe20000000800 */
[----:B------:R-:W-:Y:S01]  /*59150*/  ULDC UR15, c[0x0][0x22c] ;  /* 0x00008b00000f7ab9 */ /* 0x000fe20000000800 */
[----:B------:R-:W-:Y:S01]  /*59160*/  VIADD R219, R220, UR20 ;  /* 0x00000014dcdb7c36 */ /* 0x000fe20008000000 */
[----:B------:R-:W-:Y:S01]  /*59170*/  ULDC UR16, c[0x0][0x228] ;  /* 0x00008a0000107ab9 */ /* 0x000fe20000000800 */
[----:B------:R-:W-:Y:S01]  /*59180*/  ULDC UR20, c[0x0][0x228] ;  /* 0x00008a0000147ab9 */ /* 0x000fe20000000800 */
[----:B------:R-:W-:Y:S01]  /*59190*/  ULDC UR46, c[0x0][0x22c] ;  /* 0x00008b00002e7ab9 */ /* 0x000fe20000000800 */
[----:B------:R-:W-:Y:S01]  /*591a0*/  VIADD R218, R219, UR22 ;  /* 0x00000016dbda7c36 */ /* 0x000fe20008000000 */
[----:B------:R-:W-:-:S03]  /*591b0*/  ULDC UR22, c[0x0][0x248] ;  /* 0x0000920000167ab9 */ /* 0x000fc60000000800 */
[----:B------:R-:W-:Y:S01]  /*591c0*/  @P1 LOP3.LUT R13, R13, 0x1000, RZ, 0xfc, !PT ;  /* 0x000010000d0d1812 */ /* 0x000fe200078efcff */
[----:B------:R-:W-:Y:S01]  /*591d0*/  VIADD R217, R218, UR22 ;  /* 0x00000016dad97c36 */ /* 0x000fe20008000000 */
[----:B------:R-:W-:Y:S02]  /*591e0*/  ULDC UR22, c[0x0][0x228] ;  /* 0x00008a0000167ab9 */ /* 0x000fe40000000800 */
[----:B------:R-:W-:Y:S02]  /*591f0*/  LOP3.LUT R13, R13, 0xfffff7ff, RZ, 0xc0, !PT ;  /* 0xfffff7ff0d0d7812 */ /* 0x000fe400078ec0ff */
[----:B------:R-:W-:Y:S01]  /*59200*/  IADD3 R216, R217, UR24, RZ ;  /* 0x00000018d9d87c10 */ /* 0x000fe2000fffe0ff */
[----:B------:R-:W-:Y:S01]  /*59210*/  ULDC UR24, c[0x0][0x248] ;  /* 0x0000920000187ab9 */ /* 0x000fe20000000800 */
[----:B------:R-:W-:Y:S02]  /*59220*/  @P0 LOP3.LUT R13, R13, 0x800, RZ, 0xfc, !PT ;  /* 0x000008000d0d0812 */ /* 0x000fe400078efcff */
[----:B------:R-:W-:Y:S01]  /*59230*/  ISETP.GE.AND P0, PT, R206, UR27, PT ;  /* 0x0000001bce007c0c */ /* 0x000fe2000bf06270 */
[----:B------:R-:W-:Y:S01]  /*59240*/  VIADD R215, R216, UR24 ;  /* 0x00000018d8d77c36 */ /* 0x000fe20008000000 */
[----:B------:R-:W-:Y:S01]  /*59250*/  LOP3.LUT R13, R13, 0xfffffbff, RZ, 0xc0, !PT ;  /* 0xfffffbff0d0d7812 */ /* 0x000fe200078ec0ff */
[----:B------:R-:W-:Y:S01]  /*59260*/  ULDC UR24, c[0x0][0x22c] ;  /* 0x00008b0000187ab9 */ /* 0x000fe20000000800 */
        /* <DEDUP_REMOVED lines=16> */
[----:B------:R-:W-:Y:S01]  /*59370*/  @P0 LOP3.LUT R13, R13, 0x200, RZ, 0xfc, !PT ;  /* 0x000002000d0d0812 */ /* 0x000fe200078efcff */
[----:B------:R-:W-:Y:S01]  /*59380*/  VIADD R209, R210, UR26 ;  /* 0x0000001ad2d17c36 */ /* 0x000fe20008000000 */
[----:B------:R-:W-:Y:S01]  /*59390*/  ISETP.GE.AND P0, PT, R205, UR41, PT ;  /* 0x00000029cd007c0c */ /* 0x000fe2000bf06270 */
[----:B------:R-:W-:-:S02]  /*593a0*/  ULDC UR26, c[0x0][0x248] ;  /* 0x00009200001a7ab9 */ /* 0x000fc40000000800 */
[----:B------:R-:W-:Y:S01]  /*593b0*/  VIADD R208, R209, UR26 ;  /* 0x0000001ad1d07c36 */ /* 0x000fe20008000000 */
[----:B------:R-:W-:Y:S01]  /*593c0*/  ISETP.LT.AND P1, PT, R9, UR40, !P0 ;  /* 0x0000002809007c0c */ /* 0x000fe2000c721270 */
[----:B------:R-:W-:Y:S01]  /*593d0*/  ULDC UR26, c[0x0][0x248] ;  /* 0x00009200001a7ab9 */ /* 0x000fe20000000800 */
[----:B------:R-:W-:Y:S01]  /*593e0*/  LOP3.LUT R13, R13, 0xfffffeff, RZ, 0xc0, !PT ;  /* 0xfffffeff0d0d7812 */ /* 0x000fe200078ec0ff */
[----:B------:R-:W-:Y:S01]  /*593f0*/  ULDC.64 UR40, c[0x0][0x228] ;  /* 0x00008a0000287ab9 */ /* 0x000fe20000000a00 */
[----:B------:R-:W-:Y:S01]  /*59400*/  IADD3 R207, R208, UR26, RZ ;  /* 0x0000001ad0cf7c10 */ /* 0x000fe2000fffe0ff */
[----:B------:R-:W-:Y:S02]  /*59410*/  ULDC.64 UR26, c[0x0][0x228] ;  /* 0x00008a00001a7ab9 */ /* 0x000fe40000000a00 */
[----:B------:R-:W-:Y:S01]  /*59420*/  ISETP.LT.AND P0, PT, R8, UR26, !P0 ;  /* 0x0000001a08007c0c */ /* 0x000fe2000c701270 */
[----:B------:R-:W-:-:S05]  /*59430*/  ULDC UR26, c[0x0][0x228] ;  /* 0x00008a00001a7ab9 */ /* 0x000fca0000000800 */
[----:B------:R-:W-:-:S04]  /*59440*/  @P1 LOP3.LUT R13, R13, 0x100, RZ, 0xfc, !PT ;  /* 0x000001000d0d1812 */ /* 0x000fc800078efcff */
[----:B------:R-:W-:-:S04]  /*59450*/  LOP3.LUT R13, R13, 0xffffff7f, RZ, 0xc0, !PT ;  /* 0xffffff7f0d0d7812 */ /* 0x000fc800078ec0ff */
[----:B------:R-:W-:Y:S02]  /*59460*/  @P0 LOP3.LUT R13, R13, 0x80, RZ, 0xfc, !PT ;  /* 0x000000800d0d0812 */ /* 0x000fe400078efcff */
[----:B------:R-:W-:-:S04]  /*59470*/  ISETP.GE.AND P0, PT, R204, UR39, PT ;  /* 0x00000027cc007c0c */ /* 0x000fc8000bf06270 */
        /* <DEDUP_REMOVED lines=34> */
[----:B------:R-:W-:Y:S01]  /*596a0*/  VIADD R203, R204, UR30 ;  /* 0x0000001ecccb7c36 */ /* 0x000fe20008000000 */
[----:B------:R-:W-:Y:S01]  /*596b0*/  ISETP.LT.AND P0, PT, R8, UR32, !P0 ;  /* 0x0000002008007c0c */ /* 0x000fe2000c701270 */
[----:B------:R-:W-:Y:S01]  /*596c0*/  ULDC UR30, c[0x0][0x248] ;  /* 0x00009200001e7ab9 */ /* 0x000fe20000000800 */
[----:B------:R-:W-:Y:S01]  /*596d0*/  LOP3.LUT R13, R13, 0xfffffffe, RZ, 0xc0, !PT ;  /* 0xfffffffe0d0d7812 */ /* 0x000fe200078ec0ff */
[----:B------:R-:W-:Y:S01]  /*596e0*/  VIADD R202, R203, UR30 ;  /* 0x0000001ecbca7c36 */ /* 0x000fe20008000000 */
[----:B------:R-:W-:Y:S01]  /*596f0*/  ULDC UR30, c[0x0][0x228] ;  /* 0x00008a00001e7ab9 */ /* 0x000fe20000000800 */
[----:B------:R-:W-:Y:S01]  /*59700*/  ULDC.64 UR36, c[0x0][0x228] ;  /* 0x00008a0000247ab9 */ /* 0x000fe20000000a00 */
[----:B------:R-:W-:-:S07]  /*59710*/  ULDC UR32, c[0x0][0x22c] ;  /* 0x00008b0000207ab9 */ /* 0x000fce0000000800 */
[----:B------:R-:W-:Y:S02]  /*59720*/  @P0 LOP3.LUT R12, R12, 0x80000000, RZ, 0xfc, !PT ;  /* 0x800000000c0c0812 */ /* 0x000fe400078efcff */
[----:B------:R-:W-:Y:S02]  /*59730*/  ISETP.GE.AND P0, PT, R200, UR31, PT ;  /* 0x0000001fc8007c0c */ /* 0x000fe4000bf06270 */
[----:B------:R-:W-:Y:S02]  /*59740*/  @P1 LOP3.LUT R13, R13, 0x1, RZ, 0xfc, !PT ;  /* 0x000000010d0d1812 */ /* 0x000fe400078efcff */
[----:B------:R-:W-:Y:S01]  /*59750*/  ISETP.LT.AND P1, PT, R9, UR30, !P0 ;  /* 0x0000001e09007c0c */ /* 0x000fe2000c721270 */
[----:B------:R-:W-:Y:S01]  /*59760*/  ULDC UR30, c[0x0][0x248] ;  /* 0x00009200001e7ab9 */ /* 0x000fe20000000800 */
[----:B------:R-:W-:Y:S02]  /*59770*/  ISETP.LT.AND P0, PT, R8, UR36, !P0 ;  /* 0x0000002408007c0c */ /* 0x000fe4000c701270 */
[----:B------:R-:W-:Y:S01]  /*59780*/  LOP3.LUT R12, R12, 0xbfffffff, RZ, 0xc0, !PT ;  /* 0xbfffffff0c0c7812 */ /* 0x000fe200078ec0ff */
[----:B------:R-:W-:Y:S01]  /*59790*/  VIADD R201, R202, UR30 ;  /* 0x0000001ecac97c36 */ /* 0x000fe20008000000 */
[----:B------:R-:W-:Y:S01]  /*597a0*/  ULDC.64 UR30, c[0x0][0x228] ;  /* 0x00008a00001e7ab9 */ /* 0x000fe20000000a00 */
[----:B------:R-:W-:-:S06]  /*597b0*/  ULDC UR36, c[0x0][0x228] ;  /* 0x00008a0000247ab9 */ /* 0x000fcc0000000800 */
        /* <DEDUP_REMOVED lines=18> */
[----:B------:R-:W-:Y:S01]  /*598e0*/  ULDC UR49, c[0x0][0x228] ;  /* 0x00008a0000317ab9 */ /* 0x000fe20000000800 */
[----:B------:R-:W-:Y:S01]  /*598f0*/  ISETP.LT.AND P0, PT, R8, UR48, !P0 ;  /* 0x0000003008007c0c */ /* 0x000fe2000c701270 */
[----:B------:R-:W-:Y:S01]  /*59900*/  ULDC UR48, c[0x0][0x22c] ;  /* 0x00008b0000307ab9 */ /* 0x000fe20000000800 */
[----:B------:R-:W-:-:S09]  /*59910*/  ULDC UR27, c[0x0][0x248] ;  /* 0x00009200001b7ab9 */ /* 0x000fd20000000800 */
        /* <DEDUP_REMOVED lines=179> */
[----:B------:R-:W-:Y:S01]  /*5a450*/  VIADD R157, R7, 0x5e ;  /* 0x0000005e079d7836 */ /* 0x000fe20000000000 */
[----:B------:R-:W-:Y:S01]  /*5a460*/  LOP3.LUT R11, R11, 0xffbfffff, RZ, 0xc0, !PT ;  /* 0xffbfffff0b0b7812 */ /* 0x000fe200078ec0ff */
[----:B------:R-:W-:-:S08]  /*5a470*/  ULDC UR49, c[0x0][0x228] ;  /* 0x00008a0000317ab9 */ /* 0x000fd00000000800 */
        /* <DEDUP_REMOVED lines=22> */
[----:B------:R-:W-:Y:S01]  /*5a5e0*/  ISETP.LT.AND P0, PT, R8, UR53, !P0 ;  /* 0x0000003508007c0c */ /* 0x000fe2000c701270 */
[----:B------:R-:W-:Y:S01]  /*5a5f0*/  ULDC UR35, c[0x0][0x228] ;  /* 0x00008a0000237ab9 */ /* 0x000fe20000000800 */
[----:B------:R-:W-:Y:S01]  /*5a600*/  ULDC UR41, c[0x0][0x248] ;  /* 0x0000920000297ab9 */ /* 0x000fe20000000800 */
[----:B------:R-:W-:-:S08]  /*5a610*/  ULDC UR50, c[0x0][0x228] ;  /* 0x00008a0000327ab9 */ /* 0x000fd00000000800 */
[----:B------:R-:W-:Y:S01]  /*5a620*/  @P1 LOP3.LUT R11, R11, 0x40000, RZ, 0xfc, !PT ;  /* 0x000400000b0b1812 */ /* 0x000fe200078efcff */
[----:B------:R-:W-:Y:S01]  /*5a630*/  VIADD R195, R196, UR33 ;  /* 0x00000021c4c37c36 */ /* 0x000fe20008000000 */
[----:B------:R-:W-:Y:S01]  /*5a640*/  ULDC UR33, c[0x0][0x228] ;  /* 0x00008a0000217ab9 */ /* 0x000fe20000000800 */
[----:B--2---:R1:W-:Y:S01]  /*5a650*/  STSM.16.M88.4 [R0], R152 ;  /* 0x0000009800007844 */ /* 0x0043e20000000200 */
[----:B------:R-:W-:Y:S01]  /*5a660*/  LOP3.LUT R11, R11, 0xfffdffff, RZ, 0xc0, !PT ;  /* 0xfffdffff0b0b7812 */ /* 0x000fe200078ec0ff */
[----:B------:R-:W-:-:S03]  /*5a670*/  ULDC UR53, c[0x0][0x228] ;  /* 0x00008a0000357ab9 */ /* 0x000fc60000000800 */
        /* <DEDUP_REMOVED lines=14> */
[----:B-1----:R-:W-:Y:S01]  /*5a760*/  VIADD R155, R7, 0x5c ;  /* 0x0000005c079b7836 */ /* 0x002fe20000000000 */
[----:B------:R-:W-:Y:S01]  /*5a770*/  LOP3.LUT R11, R11, 0xffff7fff, RZ, 0xc0, !PT ;  /* 0xffff7fff0b0b7812 */ /* 0x000fe200078ec0ff */
[----:B------:R1:W-:Y:S01]  /*5a780*/  STL [R1+0x15cc], R252 ;  /* 0x0015ccfc01007387 */ /* 0x0003e20000100800 */
[----:B------:R-:W-:Y:S01]  /*5a790*/  VIADD R154, R7, 0x5b ;  /* 0x0000005b079a7836 */ /* 0x000fe20000000000 */
        /* <DEDUP_REMOVED lines=11> */
[----:B------:R-:W-:Y:S01]  /*5a850*/  ULDC UR35, c[0x0][0x248] ;  /* 0x0000920000237ab9 */ /* 0x000fe20000000800 */
[----:B------:R-:W-:-:S07]  /*5a860*/  ULDC UR54, c[0x0][0x228] ;  /* 0x00008a0000367ab9 */ /* 0x000fce0000000800 */
        /* <DEDUP_REMOVED lines=26> */
[----:B------:R2:W-:Y:S01]  /*5aa10*/  STL [R1+0x15d4], R251 ;  /* 0x0015d4fb01007387 */ /* 0x0005e20000100800 */
[----:B------:R-:W-:Y:S01]  /*5aa20*/  ISETP.LT.AND P0, PT, R8, UR10, !P0 ;  /* 0x0000000a08007c0c */ /* 0x000fe2000c701270 */
[----:B------:R-:W-:Y:S01]  /*5aa30*/  ULDC UR10, c[0x0][0x248] ;  /* 0x00009200000a7ab9 */ /* 0x000fe20000000800 */
[----:B------:R-:W-:Y:S01]  /*5aa40*/  LOP3.LUT R11, R11, 0xfffffeff, RZ, 0xc0, !PT ;  /* 0xfffffeff0b0b7812 */ /* 0x000fe200078ec0ff */
[----:B------:R-:W-:-:S08]  /*5aa50*/  ULDC UR31, c[0x0][0x228] ;  /* 0x00008a00001f7ab9 */ /* 0x000fd00000000800 */
[----:B------:R-:W-:-:S04]  /*5aa60*/  @P1 LOP3.LUT R11, R11, 0x100, RZ, 0xfc, !PT ;  /* 0x000001000b0b1812 */ /* 0x000fc800078efcff */
[----:B------:R-:W-:-:S04]  /*5aa70*/  LOP3.LUT R11, R11, 0xffffff7f, RZ, 0xc0, !PT ;  /* 0xffffff7f0b0b7812 */ /* 0x000fc800078ec0ff */
[----:B------:R-:W-:Y:S02]  /*5aa80*/  @P0 LOP3.LUT R11, R11, 0x80, RZ, 0xfc, !PT ;  /* 0x000000800b0b0812 */ /* 0x000fe400078efcff */
[----:B------:R-:W-:Y:S02]  /*5aa90*/  ISETP.GE.AND P0, PT, R172, UR56, PT ;  /* 0x00000038ac007c0c */ /* 0x000fe4000bf06270 */
[----:B------:R-:W-:Y:S01]  /*5aaa0*/  IADD3 R189, R190, UR9, RZ ;  /* 0x00000009bebd7c10 */ /* 0x000fe2000fffe0ff */
[----:B------:R-:W-:Y:S01]  /*5aab0*/  ULDC UR9, c[0x0][0x22c] ;  /* 0x00008b0000097ab9 */ /* 0x000fe20000000800 */
[----:B------:R-:W-:Y:S01]  /*5aac0*/  ISETP.LT.AND P1, PT, R9, UR57, !P0 ;  /* 0x0000003909007c0c */ /* 0x000fe2000c721270 */
[----:B------:R3:W-:Y:S01]  /*5aad0*/  STL [R1+0x15dc], R250 ;  /* 0x0015dcfa01007387 */ /* 0x0007e20000100800 */
[----:B------:R-:W-:Y:S02]  /*5aae0*/  ISETP.LT.AND P0, PT, R8, UR7, !P0 ;  /* 0x0000000708007c0c */ /* 0x000fe4000c701270 */
[----:B------:R-:W-:Y:S01]  /*5aaf0*/  LOP3.LUT R11, R11, 0xffffffbf, RZ, 0xc0, !PT ;  /* 0xffffffbf0b0b7812 */ /* 0x000fe200078ec0ff */
[----:B------:R-:W-:Y:S01]  /*5ab00*/  VIADD R188, R189, UR12 ;  /* 0x0000000cbdbc7c36 */ /* 0x000fe20008000000 */
[----:B------:R-:W-:Y:S01]  /*5ab10*/  ULDC UR12, c[0x0][0x228] ;  /* 0x00008a00000c7ab9 */ /* 0x000fe20000000800 */
[----:B------:R-:W-:Y:S01]  /*5ab20*/  ULDC UR7, c[0x0][0x248] ;  /* 0x0000920000077ab9 */ /* 0x000fe20000000800 */
[----:B------:R-:W-:Y:S01]  /*5ab30*/  ULDC UR56, c[0x0][0x228] ;  /* 0x00008a0000387ab9 */ /* 0x000fe20000000800 */
[----:B------:R-:W-:Y:S01]  /*5ab40*/  VIADD R153, R7, 0x5a ;  /* 0x0000005a07997836 */ /* 0x000fe20000000000 */
[----:B------:R-:W-:-:S03]  /*5ab50*/  ULDC UR57, c[0x0][0x228] ;  /* 0x00008a0000397ab9 */ /* 0x000fc60000000800 */
        /* <DEDUP_REMOVED lines=11> */
[----:B------:R-:W-:Y:S01]  /*5ac10*/  STL [R1+0x15e4], R249 ;  /* 0x0015e4f901007387 */ /* 0x000fe20000100800 */
[----:B------:R-:W-:Y:S01]  /*5ac20*/  ULDC UR59, c[0x0][0x228] ;  /* 0x00008a00003b7ab9 */ /* 0x000fe20000000800 */
[----:B------:R-:W-:Y:S01]  /*5ac30*/  LOP3.LUT R6, R6, 0x7fffffff, RZ, 0xc0, !PT ;  /* 0x7fffffff06067812 */ /* 0x000fe200078ec0ff */
[----:B------:R-:W-:-:S06]  /*5ac40*/  ULDC UR58, c[0x0][0x228] ;  /* 0x00008a00003a7ab9 */ /* 0x000fcc0000000800 */
[----:B------:R-:W-:Y:S01]  /*5ac50*/  @P1 LOP3.LUT R11, R11, 0x10, RZ, 0xfc, !PT ;  /* 0x000000100b0b1812 */ /* 0x000fe200078efcff */
[----:B------:R-:W-:Y:S01]  /*5ac60*/  VIADD R185, R186, UR21 ;  /* 0x00000015bab97c36 */ /* 0x000fe20008000000 */
[----:B------:R-:W-:Y:S01]  /*5ac70*/  ULDC UR21, c[0x0][0x22c] ;  /* 0x00008b0000157ab9 */ /* 0x000fe20000000800 */
[----:B------:R-:W-:Y:S01]  /*5ac80*/  ULDC UR8, c[0x0][0x248] ;  /* 0x0000920000087ab9 */ /* 0x000fe20000000800 */
        /* <DEDUP_REMOVED lines=12> */
[C---:B------:R-:W-:Y:S01]  /*5ad50*/  IADD3 R152, R7.reuse, 0x59, RZ ;  /* 0x0000005907987810 */ /* 0x040fe20007ffe0ff */
[----:B------:R-:W-:Y:S01]  /*5ad60*/  VIADD R23, R7, 0x58 ;  /* 0x0000005807177836 */ /* 0x000fe20000000000 */
[----:B------:R-:W-:-:S05]  /*5ad70*/  ULDC UR61, c[0x0][0x228] ;  /* 0x00008a00003d7ab9 */ /* 0x000fca0000000800 */
[----:B------:R-:W-:Y:S01]  /*5ad80*/  @P1 LOP3.LUT R11, R11, 0x4, RZ, 0xfc, !PT ;  /* 0x000000040b0b1812 */ /* 0x000fe200078efcff */
[----:B------:R-:W-:Y:S01]  /*5ad90*/  VIADD R182, R183, UR32 ;  /* 0x00000020b7b67c36 */ /* 0x000fe20008000000 */
[----:B------:R-:W-:Y:S01]  /*5ada0*/  ULDC UR32, c[0x0][0x22c] ;  /* 0x00008b0000207ab9 */ /* 0x000fe20000000800 */
[----:B------:R-:W-:Y:S01]  /*5adb0*/  ULDC UR11, c[0x0][0x228] ;  /* 0x00008a00000b7ab9 */ /* 0x000fe20000000800 */
[----:B------:R-:W-:-:S04]  /*5adc0*/  LOP3.LUT R11, R11, 0xfffffffd, RZ, 0xc0, !PT ;  /* 0xfffffffd0b0b7812 */ /* 0x000fc800078ec0ff */
[----:B------:R-:W-:Y:S02]  /*5add0*/  @P0 LOP3.LUT R11, R11, 0x2, RZ, 0xfc, !PT ;  /* 0x000000020b0b0812 */ /* 0x000fe400078efcff */
[----:B------:R-:W-:Y:S01]  /*5ade0*/  ISETP.GE.AND P0, PT, R169, UR9, PT ;  /* 0x00000009a9007c0c */ /* 0x000fe2000bf06270 */
[----:B------:R-:W-:-:S03]  /*5adf0*/  ULDC UR9, c[0x0][0x228] ;  /* 0x00008a0000097ab9 */ /* 0x000fc60000000800 */
[----:B------:R-:W-:Y:S01]  /*5ae00*/  ISETP.LT.AND P1, PT, R9, UR9, !P0 ;  /* 0x0000000909007c0c */ /* 0x000fe2000c721270 */
[----:B------:R-:W-:Y:S01]  /*5ae10*/  VIADD R181, R182, UR29 ;  /* 0x0000001db6b57c36 */ /* 0x000fe20008000000 */
[----:B------:R-:W-:Y:S01]  /*5ae20*/  ISETP.LT.AND P0, PT, R8, UR14, !P0 ;  /* 0x0000000e08007c0c */ /* 0x000fe2000c701270 */
[----:B------:R-:W-:Y:S01]  /*5ae30*/  ULDC UR29, c[0x0][0x22c] ;  /* 0x00008b00001d7ab9 */ /* 0x000fe20000000800 */
[----:B------:R-:W-:Y:S01]  /*5ae40*/  LOP3.LUT R11, R11, 0xfffffffe, RZ, 0xc0, !PT ;  /* 0xfffffffe0b0b7812 */ /* 0x000fe200078ec0ff */
[----:B------:R-:W-:Y:S01]  /*5ae50*/  STL [R1+0x15f0], R247 ;  /* 0x0015f0f701007387 */ /* 0x000fe20000100800 */
[----:B------:R-:W-:Y:S01]  /*5ae60*/  IADD3 R180, R181, UR27, RZ ;  /* 0x0000001bb5b47c10 */ /* 0x000fe2000fffe0ff */
[----:B------:R-:W-:Y:S01]  /*5ae70*/  ULDC UR27, c[0x0][0x22c] ;  /* 0x00008b00001b7ab9 */ /* 0x000fe20000000800 */
[----:B------:R-:W-:Y:S01]  /*5ae80*/  ULDC UR9, c[0x0][0x248] ;  /* 0x0000920000097ab9 */ /* 0x000fe20000000800 */
[----:B------:R-:W-:-:S06]  /*5ae90*/  ULDC UR14, c[0x0][0x228] ;  /* 0x00008a00000e7ab9 */ /* 0x000fcc0000000800 */
[----:B------:R-:W-:Y:S02]  /*5aea0*/  @P0 LOP3.LUT R10, R10, 0x80000000, RZ, 0xfc, !PT ;  /* 0x800000000a0a0812 */ /* 0x000fe400078efcff */
[----:B------:R-:W-:Y:S02]  /*5aeb0*/  ISETP.GE.AND P0, PT, R168, UR13, PT ;  /* 0x0000000da8007c0c */ /* 0x000fe4000bf06270 */
[----:B------:R-:W-:Y:S01]  /*5aec0*/  @P1 LOP3.LUT R11, R11, 0x1, RZ, 0xfc, !PT ;  /* 0x000000010b0b1812 */ /* 0x000fe200078efcff */
[----:B------:R-:W-:Y:S01]  /*5aed0*/  VIADD R179, R180, UR41 ;  /* 0x00000029b4b37c36 */ /* 0x000fe20008000000 */
[----:B------:R-:W-:Y:S01]  /*5aee0*/  ISETP.LT.AND P1, PT, R9, UR12, !P0 ;  /* 0x0000000c09007c0c */ /* 0x000fe2000c721270 */
[----:B------:R-:W-:Y:S01]  /*5aef0*/  ULDC UR41, c[0x0][0x22c] ;  /* 0x00008b0000297ab9 */ /* 0x000fe20000000800 */
[----:B------:R-:W-:Y:S02]  /*5af00*/  ISETP.LT.AND P0, PT, R8, UR17, !P0 ;  /* 0x0000001108007c0c */ /* 0x000fe4000c701270 */
[----:B------:R-:W-:Y:S01]  /*5af10*/  LOP3.LUT R10, R10, 0xbfffffff, RZ, 0xc0, !PT ;  /* 0xbfffffff0a0a7812 */ /* 0x000fe200078ec0ff */
[----:B------:R-:W-:Y:S01]  /*5af20*/  VIADD R178, R179, UR39 ;  /* 0x00000027b3b27c36 */ /* 0x000fe20008000000 */
[----:B------:R-:W-:Y:S01]  /*5af30*/  ULDC UR39, c[0x0][0x22c] ;  /* 0x00008b0000277ab9 */ /* 0x000fe20000000800 */
[----:B------:R-:W-:Y:S01]  /*5af40*/  STL [R1+0x15f8], R246 ;  /* 0x0015f8f601007387 */ /* 0x000fe20000100800 */
[----:B------:R-:W-:Y:S01]  /*5af50*/  ULDC UR12, c[0x0][0x248] ;  /* 0x00009200000c7ab9 */ /* 0x000fe20000000800 */
[C---:B------:R-:W-:Y:S01]  /*5af60*/  VIADD R22, R7.reuse, 0x57 ;  /* 0x0000005707167836 */ /* 0x040fe20000000000 */
[----:B------:R-:W-:Y:S01]  /*5af70*/  ULDC UR17, c[0x0][0x228] ;  /* 0x00008a0000117ab9 */ /* 0x000fe20000000800 */
[----:B-1----:R-:W-:Y:S01]  /*5af80*/  VIADD R252, R7, 0x56 ;  /* 0x0000005607fc7836 */ /* 0x002fe20000000000 */
[----:B------:R-:W-:Y:S01]  /*5af90*/  ULDC UR13, c[0x0][0x228] ;  /* 0x00008a00000d7ab9 */ /* 0x000fe20000000800 */
[----:B------:R-:W-:-:S04]  /*5afa0*/  @P1 LOP3.LUT R10, R10, 0x40000000, RZ, 0xfc, !PT ;  /* 0x400000000a0a1812 */ /* 0x000fc800078efcff */
[----:B------:R-:W-:-:S04]  /*5afb0*/  LOP3.LUT R10, R10, 0xdfffffff, RZ, 0xc0, !PT ;  /* 0xdfffffff0a0a7812 */ /* 0x000fc800078ec0ff */
[----:B------:R-:W-:Y:S01]  /*5afc0*/  @P0 LOP3.LUT R10, R10, 0x20000000, RZ, 0xfc, !PT ;  /* 0x200000000a0a0812 */ /* 0x000fe200078efcff */
[----:B------:R-:W-:Y:S01]  /*5afd0*/  BAR.SYNC.DEFER_BLOCKING 0x0 ;  /* 0x0000000000007b1d */ /* 0x000fe20000010000 */
        /* <DEDUP_REMOVED lines=8> */
[----:B------:R-:W-:Y:S01]  /*5b060*/  STL [R1+0x15fc], R245 ;  /* 0x0015fcf501007387 */ /* 0x000fe20000100800 */
[----:B------:R-:W-:Y:S01]  /*5b070*/  ULDC UR15, c[0x0][0x248] ;  /* 0x00009200000f7ab9 */ /* 0x000fe20000000800 */
[----:B------:R-:W-:Y:S01]  /*5b080*/  ULDC UR18, c[0x0][0x228] ;  /* 0x00008a0000127ab9 */ /* 0x000fe20000000800 */
        /* <DEDUP_REMOVED lines=11> */
[----:B------:R-:W-:Y:S01]  /*5b140*/  STL [R1+0x1608], R244 ;  /* 0x001608f401007387 */ /* 0x000fe20000100800 */
[----:B------:R-:W-:Y:S01]  /*5b150*/  ULDC UR10, c[0x0][0x228] ;  /* 0x00008a00000a7ab9 */ /* 0x000fe20000000800 */
[----:B------:R-:W-:Y:S01]  /*5b160*/  ULDC UR19, c[0x0][0x248] ;  /* 0x0000920000137ab9 */ /* 0x000fe20000000800 */
[----:B------:R-:W-:-:S07]  /*5b170*/  ULDC UR20, c[0x0][0x22c] ;  /* 0x00008b0000147ab9 */ /* 0x000fce0000000800 */
[----:B------:R-:W-:Y:S01]  /*5b180*/  @P1 LOP3.LUT R10, R10, 0x4000000, RZ, 0xfc, !PT ;  /* 0x040000000a0a1812 */ /* 0x000fe200078efcff */
[----:B------:R-:W-:Y:S01]  /*5b190*/  VIADD R173, R174, UR7 ;  /* 0x00000007aead7c36 */ /* 0x000fe20008000000 */
[----:B------:R-:W-:Y:S01]  /*5b1a0*/  STL [R1+0x160c], R243 ;  /* 0x00160cf301007387 */ /* 0x000fe20000100800 */
[----:B------:R-:W-:Y:S01]  /*5b1b0*/  ULDC UR7, c[0x0][0x22c] ;  /* 0x00008b0000077ab9 */ /* 0x000fe20000000800 */
[----:B------:R-:W-:Y:S01]  /*5b1c0*/  LOP3.LUT R10, R10, 0xfdffffff, RZ, 0xc0, !PT ;  /* 0xfdffffff0a0a7812 */ /* 0x000fe200078ec0ff */
[----:B------:R-:W-:-:S03]  /*5b1d0*/  ULDC UR23, c[0x0][0x228] ;  /* 0x00008a0000177ab9 */ /* 0x000fc60000000800 */
[----:B------:R-:W-:Y:S02]  /*5b1e0*/  @P0 LOP3.LUT R10, R10, 0x2000000, RZ, 0xfc, !PT ;  /* 0x020000000a0a0812 */ /* 0x000fe400078efcff */
[----:B------:R-:W-:Y:S01]  /*5b1f0*/  ISETP.GE.AND P0, PT, R165, UR21, PT ;  /* 0x00000015a5007c0c */ /* 0x000fe2000bf06270 */
[----:B------:R-:W-:Y:S01]  /*5b200*/  VIADD R172, R173, UR8 ;  /* 0x00000008adac7c36 */ /* 0x000fe20008000000 */
[----:B------:R-:W-:Y:S01]  /*5b210*/  LOP3.LUT R10, R10, 0xfeffffff, RZ, 0xc0, !PT ;  /* 0xfeffffff0a0a7812 */ /* 0x000fe200078ec0ff */
[----:B------:R-:W-:Y:S01]  /*5b220*/  STL [R1+0x1614], R242 ;  /* 0x001614f201007387 */ /* 0x000fe20000100800 */
[----:B------:R-:W-:Y:S01]  /*5b230*/  ISETP.LT.AND P1, PT, R9, UR22, !P0 ;  /* 0x0000001609007c0c */ /* 0x000fe2000c721270 */
[----:B------:R-:W-:Y:S01]  /*5b240*/  ULDC UR21, c[0x0][0x248] ;  /* 0x0000920000157ab9 */ /* 0x000fe20000000800 */
[----:B------:R-:W-:Y:S01]  /*5b250*/  ISETP.LT.AND P0, PT, R8, UR26, !P0 ;  /* 0x0000001a08007c0c */ /* 0x000fe2000c701270 */
[----:B------:R-:W-:Y:S01]  /*5b260*/  STL [R1+0x1618], R241 ;  /* 0x001618f101007387 */ /* 0x000fe20000100800 */
[----:B------:R-:W-:Y:S01]  /*5b270*/  IADD3 R171, R172, UR60, RZ ;  /* 0x0000003cacab7c10 */ /* 0x000fe2000fffe0ff */
[----:B------:R-:W-:Y:S01]  /*5b280*/  ULDC UR8, c[0x0][0x22c] ;  /* 0x00008b0000087ab9 */ /* 0x000fe20000000800 */
[----:B------:R-:W-:Y:S01]  /*5b290*/  ULDC UR60, c[0x0][0x22c] ;  /* 0x00008b00003c7ab9 */ /* 0x000fe20000000800 */
[----:B------:R-:W-:-:S06]  /*5b2a0*/  ULDC UR22, c[0x0][0x22c] ;  /* 0x00008b0000167ab9 */ /* 0x000fcc0000000800 */
[----:B------:R-:W-:Y:S01]  /*5b2b0*/  @P1 LOP3.LUT R10, R10, 0x1000000, RZ, 0xfc, !PT ;  /* 0x010000000a0a1812 */ /* 0x000fe200078efcff */
[----:B------:R-:W-:-:S03]  /*5b2c0*/  ULDC UR26, c[0x0][0x228] ;  /* 0x00008a00001a7ab9 */ /* 0x000fc60000000800 */
[----:B------:R-:W-:-:S04]  /*5b2d0*/  LOP3.LUT R10, R10, 0xff7fffff, RZ, 0xc0, !PT ;  /* 0xff7fffff0a0a7812 */ /* 0x000fc800078ec0ff */
[----:B------:R-:W-:Y:S02]  /*5b2e0*/  @P0 LOP3.LUT R10, R10, 0x800000, RZ, 0xfc, !PT ;  /* 0x008000000a0a0812 */ /* 0x000fe400078efcff */
[----:B------:R-:W-:Y:S01]  /*5b2f0*/  ISETP.GE.AND P0, PT, R164, UR24, PT ;  /* 0x00000018a4007c0c */ /* 0x000fe2000bf06270 */
[----:B------:R-:W-:Y:S01]  /*5b300*/  STL [R1+0x161c], R240 ;  /* 0x00161cf001007387 */ /* 0x000fe20000100800 */
[----:B------:R-:W-:Y:S01]  /*5b310*/  LOP3.LUT R10, R10, 0xffbfffff, RZ, 0xc0, !PT ;  /* 0xffbfffff0a0a7812 */ /* 0x000fe200078ec0ff */
[----:B------:R-:W-:Y:S01]  /*5b320*/  VIADD R170, R171, UR9 ;  /* 0x00000009abaa7c36 */ /* 0x000fe20008000000 */
[----:B------:R-:W-:Y:S01]  /*5b330*/  ISETP.LT.AND P1, PT, R9, UR25, !P0 ;  /* 0x0000001909007c0c */ /* 0x000fe2000c721270 */
[----:B------:R-:W-:Y:S01]  /*5b340*/  STL [R1+0x1624], R239 ;  /* 0x001624ef01007387 */ /* 0x000fe20000100800 */
[----:B------:R-:W-:Y:S01]  /*5b350*/  ISETP.LT.AND P0, PT, R8, UR38, !P0 ;  /* 0x0000002608007c0c */ /* 0x000fe2000c701270 */
[----:B------:R-:W-:Y:S01]  /*5b360*/  VIADD R169, R170, UR12 ;  /* 0x0000000caaa97c36 */ /* 0x000fe20008000000 */
[----:B------:R-:W-:Y:S01]  /*5b370*/  ULDC UR24, c[0x0][0x248] ;  /* 0x0000920000187ab9 */ /* 0x000fe20000000800 */
[----:B------:R-:W-:Y:S01]  /*5b380*/  ULDC UR9, c[0x0][0x22c] ;  /* 0x00008b0000097ab9 */ /* 0x000fe20000000800 */
[----:B------:R-:W-:-:S07]  /*5b390*/  ULDC UR25, c[0x0][0x22c] ;  /* 0x00008b0000197ab9 */ /* 0x000fce0000000800 */
[----:B------:R-:W-:Y:S01]  /*5b3a0*/  @P1 LOP3.LUT R10, R10, 0x400000, RZ, 0xfc, !PT ;  /* 0x004000000a0a1812 */ /* 0x000fe200078efcff */
[----:B------:R-:W-:Y:S01]  /*5b3b0*/  STL [R1+0x162c], R238 ;  /* 0x00162cee01007387 */ /* 0x000fe20000100800 */
[----:B------:R-:W-:Y:S01]  /*5b3c0*/  ULDC UR12, c[0x0][0x22c] ;  /* 0x00008b00000c7ab9 */ /* 0x000fe20000000800 */
[----:B------:R-:W-:Y:S01]  /*5b3d0*/  ULDC UR38, c[0x0][0x228] ;  /* 0x00008a0000267ab9 */ /* 0x000fe20000000800 */
        /* <DEDUP_REMOVED lines=56> */
[----:B------:R-:W-:Y:S01]  /*5b760*/  ULDC UR27, c[0x0][0x248] ;  /* 0x00009200001b7ab9 */ /* 0x000fe20000000800 */
[----:B------:R-:W-:Y:S01]  /*5b770*/  ISETP.LT.AND P1, PT, R9, UR43, !P0 ;  /* 0x0000002b09007c0c */ /* 0x000fe2000c721270 */
[----:B------:R-:W-:Y:S01]  /*5b780*/  STL [R1+0x1670], R227 ;  /* 0x001670e301007387 */ /* 0x000fe20000100800 */
[----:B------:R-:W-:Y:S01]  /*5b790*/  ISETP.LT.AND P0, PT, R8, UR46, !P0 ;  /* 0x0000002e08007c0c */ /* 0x000fe2000c701270 */
[----:B------:R-:W-:Y:S01]  /*5b7a0*/  ULDC UR46, c[0x0][0x228] ;  /* 0x00008a00002e7ab9 */ /* 0x000fe20000000800 */
[----:B------:R-:W-:Y:S01]  /*5b7b0*/  IADD3 R162, R163, UR29, RZ ;  /* 0x0000001da3a27c10 */ /* 0x000fe2000fffe0ff */
[----:B------:R-:W-:-:S08]  /*5b7c0*/  ULDC UR43, c[0x0][0x22c] ;  /* 0x00008b00002b7ab9 */ /* 0x000fd00000000800 */
[----:B------:R-:W-:Y:S01]  /*5b7d0*/  @P1 LOP3.LUT R10, R10, 0x4000, RZ, 0xfc, !PT ;  /* 0x000040000a0a1812 */ /* 0x000fe200078efcff */
[----:B------:R-:W-:Y:S01]  /*5b7e0*/  STL [R1+0x1678], R226 ;  /* 0x001678e201007387 */ /* 0x000fe20000100800 */
[----:B------:R-:W-:Y:S02]  /*5b7f0*/  ULDC UR29, c[0x0][0x228] ;  /* 0x00008a00001d7ab9 */ /* 0x000fe40000000800 */
        /* <DEDUP_REMOVED lines=9> */
[----:B------:R-:W-:Y:S01]  /*5b890*/  ULDC UR41, c[0x0][0x248] ;  /* 0x0000920000297ab9 */ /* 0x000fe20000000800 */
[----:B------:R-:W-:Y:S01]  /*5b8a0*/  ULDC UR27, c[0x0][0x228] ;  /* 0x00008a00001b7ab9 */ /* 0x000fe20000000800 */
        /* <DEDUP_REMOVED lines=30> */
[----:B--2---:R-:W-:Y:S01]  /*5ba90*/  VIADD R251, R7, 0x4b ;  /* 0x0000004b07fb7836 */ /* 0x004fe20000000000 */
[----:B------:R-:W-:-:S07]  /*5baa0*/  ULDC UR49, c[0x0][0x22c] ;  /* 0x00008b0000317ab9 */ /* 0x000fce0000000800 */
        /* <DEDUP_REMOVED lines=14> */
[----:B---3--:R-:W-:Y:S01]  /*5bb90*/  VIADD R250, R7, 0x105 ;  /* 0x0000010507fa7836 */ /* 0x008fe20000000000 */
        /* <DEDUP_REMOVED lines=29> */
[----:B------:R-:W-:Y:S01]  /*5bd70*/  STL [R1+0x16e8], R209 ;  /* 0x0016e8d101007387 */ /* 0x000fe20000100800 */
[----:B------:R-:W-:Y:S01]  /*5bd80*/  ULDC UR10, c[0x0][0x248] ;  /* 0x00009200000a7ab9 */ /* 0x000fe20000000800 */
[----:B------:R-:W-:Y:S01]  /*5bd90*/  ULDC UR56, c[0x0][0x248] ;  /* 0x0000920000387ab9 */ /* 0x000fe20000000800 */
[----:B------:R-:W-:Y:S01]  /*5bda0*/  ULDC UR53, c[0x0][0x248] ;  /* 0x0000920000357ab9 */ /* 0x000fe20000000800 */
[----:B------:R-:W-:Y:S01]  /*5bdb0*/  STL [R1+0x16ec], R208 ;  /* 0x0016ecd001007387 */ /* 0x000fe20000100800 */
[----:B------:R-:W-:-:S03]  /*5bdc0*/  ULDC UR31, c[0x0][0x22c] ;  /* 0x00008b00001f7ab9 */ /* 0x000fc60000000800 */
[----:B------:R-:W-:Y:S01]  /*5bdd0*/  @P1 LOP3.LUT R10, R10, 0x4, RZ, 0xfc, !PT ;  /* 0x000000040a0a1812 */ /* 0x000fe200078efcff */
[----:B------:R-:W-:Y:S03]  /*5bde0*/  STL [R1+0x16f0], R207 ;  /* 0x0016f0cf01007387 */ /* 0x000fe60000100800 */
[----:B------:R-:W-:Y:S01]  /*5bdf0*/  LOP3.LUT R10, R10, 0xfffffffd, RZ, 0xc0, !PT ;  /* 0xfffffffd0a0a7812 */ /* 0x000fe200078ec0ff */
[----:B------:R-:W-:Y:S04]  /*5be00*/  STL [R1+0x16f8], R206 ;  /* 0x0016f8ce01007387 */ /* 0x000fe80000100800 */
[----:B------:R-:W-:Y:S01]  /*5be10*/  STL [R1+0x16fc], R205 ;  /* 0x0016fccd01007387 */ /* 0x000fe20000100800 */
[----:B------:R-:W-:-:S03]  /*5be20*/  @P0 LOP3.LUT R10, R10, 0x2, RZ, 0xfc, !PT ;  /* 0x000000020a0a0812 */ /* 0x000fc600078efcff */
[----:B------:R-:W-:Y:S01]  /*5be30*/  STL [R1+0x1708], R204 ;  /* 0x001708cc01007387 */ /* 0x000fe20000100800 */
[----:B------:R-:W-:Y:S01]  /*5be40*/  ISETP.GE.AND P0, PT, R153, UR7, PT ;  /* 0x0000000799007c0c */ /* 0x000fe2000bf06270 */
[----:B------:R-:W-:Y:S01]  /*5be50*/  VIADD R154, R155, UR55 ;  /* 0x000000379b9a7c36 */ /* 0x000fe20008000000 */
[----:B------:R-:W-:Y:S01]  /*5be60*/  LOP3.LUT R10, R10, 0xfffffffe, RZ, 0xc0, !PT ;  /* 0xfffffffe0a0a7812 */ /* 0x000fe200078ec0ff */
[----:B------:R-:W-:Y:S01]  /*5be70*/  STL [R1+0x170c], R203 ;  /* 0x00170ccb01007387 */ /* 0x000fe20000100800 */
[----:B------:R-:W-:Y:S01]  /*5be80*/  ISETP.LT.AND P1, PT, R9, UR57, !P0 ;  /* 0x0000003909007c0c */ /* 0x000fe2000c721270 */
[----:B------:R-:W-:Y:S01]  /*5be90*/  ULDC UR57, c[0x0][0x248] ;  /* 0x0000920000397ab9 */ /* 0x000fe20000000800 */
[----:B------:R-:W-:Y:S01]  /*5bea0*/  ULDC UR7, c[0x0][0x248] ;  /* 0x0000920000077ab9 */ /* 0x000fe20000000800 */
[----:B------:R-:W-:Y:S01]  /*5beb0*/  STL [R1+0x1714], R202 ;  /* 0x001714ca01007387 */ /* 0x000fe20000100800 */
[----:B------:R-:W-:-:S03]  /*5bec0*/  ULDC UR55, c[0x0][0x248] ;  /* 0x0000920000377ab9 */ /* 0x000fc60000000800 */
[----:B------:R-:W-:Y:S04]  /*5bed0*/  STL [R1+0x1718], R201 ;  /* 0x001718c901007387 */ /* 0x000fe80000100800 */
[----:B------:R-:W-:Y:S04]  /*5bee0*/  STL [R1+0x171c], R200 ;  /* 0x00171cc801007387 */ /* 0x000fe80000100800 */
[----:B------:R-:W-:Y:S01]  /*5bef0*/  STL [R1+0x1724], R199 ;  /* 0x001724c701007387 */ /* 0x000fe20000100800 */
[----:B------:R-:W-:Y:S01]  /*5bf00*/  ISETP.LT.AND P0, PT, R8, UR59, !P0 ;  /* 0x0000003b08007c0c */ /* 0x000fe2000c701270 */
        /* <DEDUP_REMOVED lines=13> */
[----:B------:R-:W-:Y:S01]  /*5bfe0*/  STL [R1+0x16d4], R186 ;  /* 0x0016d4ba01007387 */ /* 0x000fe20000100800 */
[----:B------:R-:W-:-:S03]  /*5bff0*/  @P0 LOP3.LUT R6, R6, 0x80000000, RZ, 0xfc, !PT ;  /* 0x8000000006060812 */ /* 0x000fc600078efcff */
[----:B------:R-:W-:Y:S01]  /*5c000*/  STL [R1+0x16c8], R185 ;  /* 0x0016c8b901007387 */ /* 0x000fe20000100800 */
[----:B------:R-:W-:Y:S01]  /*5c010*/  ISETP.GE.AND P0, PT, R152, UR8, PT ;  /* 0x0000000898007c0c */ /* 0x000fe2000bf06270 */
[----:B------:R-:W-:Y:S02]  /*5c020*/  ULDC UR8, c[0x0][0x248] ;  /* 0x0000920000087ab9 */ /* 0x000fe40000000800 */
[----:B------:R-:W-:Y:S04]  /*5c030*/  STL [R1+0x16b8], R184 ;  /* 0x0016b8b801007387 */ /* 0x000fe80000100800 */
[----:B------:R-:W-:Y:S04]  /*5c040*/  STL [R1+0x16b0], R183 ;  /* 0x0016b0b701007387 */ /* 0x000fe80000100800 */
[----:B------:R-:W-:Y:S01]  /*5c050*/  STL [R1+0x16a8], R182 ;  /* 0x0016a8b601007387 */ /* 0x000fe20000100800 */
[----:B------:R-:W-:-:S03]  /*5c060*/  @P1 LOP3.LUT R10, R10, 0x1, RZ, 0xfc, !PT ;  /* 0x000000010a0a1812 */ /* 0x000fc600078efcff */
[----:B------:R-:W-:Y:S01]  /*5c070*/  STL [R1+0x16a0], R181 ;  /* 0x0016a0b501007387 */ /* 0x000fe20000100800 */
[----:B------:R-:W-:Y:S01]  /*5c080*/  ISETP.LT.AND P1, PT, R9, UR58, !P0 ;  /* 0x0000003a09007c0c */ /* 0x000fe2000c721270 */
[----:B------:R-:W-:Y:S02]  /*5c090*/  ULDC UR58, c[0x0][0x248] ;  /* 0x00009200003a7ab9 */ /* 0x000fe40000000800 */
        /* <DEDUP_REMOVED lines=8> */
[----:B------:R-:W-:Y:S01]  /*5c120*/  ISETP.LT.AND P0, PT, R8, UR11, !P0 ;  /* 0x0000000b08007c0c */ /* 0x000fe2000c701270 */
[----:B------:R-:W-:-:S02]  /*5c130*/  ULDC UR11, c[0x0][0x248] ;  /* 0x00009200000b7ab9 */ /* 0x000fc40000000800 */
[----:B------:R-:W-:Y:S01]  /*5c140*/  STL [R1+0x1638], R172 ;  /* 0x001638ac01007387 */ /* 0x000fe20000100800 */
[----:B------:R-:W-:-:S03]  /*5c150*/  LOP3.LUT R6, R6, 0xbfffffff, RZ, 0xc0, !PT ;  /* 0xbfffffff06067812 */ /* 0x000fc600078ec0ff */
[----:B------:R-:W-:Y:S04]  /*5c160*/  STL [R1+0x1630], R171 ;  /* 0x001630ab01007387 */ /* 0x000fe80000100800 */
[----:B------:R-:W-:Y:S04]  /*5c170*/  STL [R1+0x1628], R170 ;  /* 0x001628aa01007387 */ /* 0x000fe80000100800 */
[----:B------:R-:W-:Y:S04]  /*5c180*/  STL [R1+0x1620], R169 ;  /* 0x001620a901007387 */ /* 0x000fe80000100800 */
[----:B------:R-:W-:Y:S01]  /*5c190*/  STL [R1+0x1610], R168 ;  /* 0x001610a801007387 */ /* 0x000fe20000100800 */
[----:B------:R-:W-:-:S03]  /*5c1a0*/  @P1 LOP3.LUT R6, R6, 0x40000000, RZ, 0xfc, !PT ;  /* 0x4000000006061812 */ /* 0x000fc600078efcff */
[----:B------:R-:W-:Y:S01]  /*5c1b0*/  STL [R1+0x1604], R167 ;  /* 0x001604a701007387 */ /* 0x000fe20000100800 */
[----:B------:R-:W-:Y:S01]  /*5c1c0*/  IADD3 R153, R154, UR10, RZ ;  /* 0x0000000a9a997c10 */ /* 0x000fe2000fffe0ff */
[----:B------:R-:W-:Y:S02]  /*5c1d0*/  ULDC UR10, c[0x0][0x248] ;  /* 0x00009200000a7ab9 */ /* 0x000fe40000000800 */
[----:B------:R-:W-:Y:S04]  /*5c1e0*/  STL [R1+0x1600], R166 ;  /* 0x001600a601007387 */ /* 0x000fe80000100800 */
[----:B------:R-:W-:Y:S04]  /*5c1f0*/  STL [R1+0x15f4], R165 ;  /* 0x0015f4a501007387 */ /* 0x000fe80000100800 */
[----:B------:R-:W-:Y:S01]  /*5c200*/  STL [R1+0x15e8], R164 ;  /* 0x0015e8a401007387 */ /* 0x000fe20000100800 */
[----:B------:R-:W-:-:S03]  /*5c210*/  LOP3.LUT R6, R6, 0xdfffffff, RZ, 0xc0, !PT ;  /* 0xdfffffff06067812 */ /* 0x000fc600078ec0ff */
[----:B------:R-:W-:Y:S04]  /*5c220*/  STL [R1+0x15e0], R163 ;  /* 0x0015e0a301007387 */ /* 0x000fe80000100800 */
[----:B------:R-:W-:Y:S01]  /*5c230*/  STL [R1+0x15d8], R162 ;  /* 0x0015d8a201007387 */ /* 0x000fe20000100800 */
[----:B------:R-:W-:Y:S01]  /*5c240*/  VIADD R152, R153, UR56 ;  /* 0x0000003899987c36 */ /* 0x000fe20008000000 */
[----:B------:R-:W-:Y:S01]  /*5c250*/  @P0 LOP3.LUT R6, R6, 0x20000000, RZ, 0xfc, !PT ;  /* 0x2000000006060812 */ /* 0x000fe200078efcff */
[----:B------:R-:W-:Y:S01]  /*5c260*/  ULDC UR56, c[0x0][0x248] ;  /* 0x0000920000387ab9 */ /* 0x000fe20000000800 */
[----:B------:R-:W-:Y:S04]  /*5c270*/  STL [R1+0x15d0], R161 ;  /* 0x0015d0a101007387 */ /* 0x000fe80000100800 */
[----:B------:R-:W-:Y:S04]  /*5c280*/  STL [R1+0x15c4], R160 ;  /* 0x0015c4a001007387 */ /* 0x000fe80000100800 */
[----:B------:R-:W-:Y:S01]  /*5c290*/  STL [R1+0x15b8], R159 ;  /* 0x0015b89f01007387 */ /* 0x000fe20000100800 */
[----:B------:R-:W-:-:S03]  /*5c2a0*/  ISETP.GE.AND P0, PT, R23, UR60, PT ;  /* 0x0000003c17007c0c */ /* 0x000fc6000bf06270 */
[----:B------:R-:W-:Y:S01]  /*5c2b0*/  STL [R1+0x15b4], R158 ;  /* 0x0015b49e01007387 */ /* 0x000fe20000100800 */
[----:B------:R-:W-:Y:S01]  /*5c2c0*/  VIADD R23, R152, UR53 ;  /* 0x0000003598177c36 */ /* 0x000fe20008000000 */
[----:B------:R-:W-:Y:S01]  /*5c2d0*/  ULDC UR60, c[0x0][0x248] ;  /* 0x00009200003c7ab9 */ /* 0x000fe20000000800 */
[----:B------:R-:W-:Y:S01]  /*5c2e0*/  ISETP.LT.AND P1, PT, R9, UR61, !P0 ;  /* 0x0000003d09007c0c */ /* 0x000fe2000c721270 */
[----:B------:R-:W-:Y:S01]  /*5c2f0*/  STL [R1+0x15a8], R157 ;  /* 0x0015a89d01007387 */ /* 0x000fe20000100800 */
[----:B------:R-:W-:Y:S01]  /*5c300*/  LOP3.LUT R6, R6, 0xefffffff, RZ, 0xc0, !PT ;  /* 0xefffffff06067812 */ /* 0x000fe200078ec0ff */
[----:B------:R-:W-:Y:S01]  /*5c310*/  ULDC UR61, c[0x0][0x248] ;  /* 0x00009200003d7ab9 */ /* 0x000fe20000000800 */
[----:B------:R-:W-:Y:S01]  /*5c320*/  ULDC UR53, c[0x0][0x228] ;  /* 0x00008a0000357ab9 */ /* 0x000fe20000000800 */
[----:B------:R-:W-:Y:S04]  /*5c330*/  STL [R1+0x159c], R156 ;  /* 0x00159c9c01007387 */ /* 0x000fe80000100800 */
[----:B------:R-:W-:Y:S04]  /*5c340*/  STL [R1+0x1594], R155 ;  /* 0x0015949b01007387 */ /* 0x000fe80000100800 */
[----:B------:R-:W-:Y:S04]  /*5c350*/  STL [R1+0x158c], R154 ;  /* 0x00158c9a01007387 */ /* 0x000fe80000100800 */
[----:B------:R-:W-:Y:S04]  /*5c360*/  STL [R1+0x1584], R153 ;  /* 0x0015849901007387 */ /* 0x000fe80000100800 */
[----:B------:R1:W-:Y:S04]  /*5c370*/  STL [R1+0x1578], R152 ;  /* 0x0015789801007387 */ /* 0x0003e80000100800 */
[----:B-1----:R-:W2:Y:S04]  /*5c380*/  LDL.LU R152, [R1+0xd50] ;  /* 0x000d500001987983 */ /* 0x002ea80000300800 */
[----:B------:R-:W2:Y:S04]  /*5c390*/  LDL.LU R153, [R1+0xd58] ;  /* 0x000d580001997983 */ /* 0x000ea80000300800 */
[----:B------:R1:W-:Y:S04]  /*5c3a0*/  STL [R1+0x156c], R23 ;  /* 0x00156c1701007387 */ /* 0x0003e80000100800 */
[----:B------:R-:W2:Y:S04]  /*5c3b0*/  LDL.LU R154, [R1+0x950] ;  /* 0x00095000019a7983 */ /* 0x000ea80000300800 */
[----:B------:R-:W2:Y:S01]  /*5c3c0*/  LDL.LU R155, [R1+0x958] ;  /* 0x00095800019b7983 */ /* 0x000ea20000300800 */
[----:B-1----:R-:W-:-:S05]  /*5c3d0*/  VIADD R23, R23, UR57 ;  /* 0x0000003917177c36 */ /* 0x002fca0008000000 */
[----:B------:R1:W-:Y:S02]  /*5c3e0*/  STL [R1+0x1564], R23 ;  /* 0x0015641701007387 */ /* 0x0003e40000100800 */
[----:B-1----:R-:W-:-:S05]  /*5c3f0*/  VIADD R23, R23, UR7 ;  /* 0x0000000717177c36 */ /* 0x002fca0008000000 */
[----:B------:R1:W-:Y:S02]  /*5c400*/  STL [R1+0x1558], R23 ;  /* 0x0015581701007387 */ /* 0x0003e40000100800 */
[----:B-1----:R-:W-:-:S05]  /*5c410*/  IADD3 R23, R23, UR59, RZ ;  /* 0x0000003b17177c10 */ /* 0x002fca000fffe0ff */
[----:B------:R1:W-:Y:S02]  /*5c420*/  STL [R1+0x154c], R23 ;  /* 0x00154c1701007387 */ /* 0x0003e40000100800 */
[----:B-1----:R-:W-:-:S05]  /*5c430*/  VIADD R23, R23, UR55 ;  /* 0x0000003717177c36 */ /* 0x002fca0008000000 */
[----:B------:R1:W-:Y:S02]  /*5c440*/  STL [R1+0x1544], R23 ;  /* 0x0015441701007387 */ /* 0x0003e40000100800 */
[----:B-1----:R-:W-:-:S05]  /*5c450*/  VIADD R23, R23, UR11 ;  /* 0x0000000b17177c36 */ /* 0x002fca0008000000 */
[----:B------:R1:W-:Y:S02]  /*5c460*/  STL [R1+0x153c], R23 ;  /* 0x00153c1701007387 */ /* 0x0003e40000100800 */
[----:B-1----:R-:W-:-:S05]  /*5c470*/  VIADD R23, R23, UR8 ;  /* 0x0000000817177c36 */ /* 0x002fca0008000000 */
[----:B------:R1:W-:Y:S02]  /*5c480*/  STL [R1+0x1534], R23 ;  /* 0x0015341701007387 */ /* 0x0003e40000100800 */
[----:B-1----:R-:W-:-:S05]  /*5c490*/  VIADD R23, R23, UR58 ;  /* 0x0000003a17177c36 */ /* 0x002fca0008000000 */
[----:B------:R1:W-:Y:S02]  /*5c4a0*/  STL [R1+0x1528], R23 ;  /* 0x0015281701007387 */ /* 0x0003e40000100800 */
[----:B-1----:R-:W-:-:S04]  /*5c4b0*/  VIADD R23, R23, UR10 ;  /* 0x0000000a17177c36 */ /* 0x002fc80008000000 */
[----:B------:R-:W-:Y:S01]  /*5c4c0*/  VIADD R156, R23, UR60 ;  /* 0x0000003c179c7c36 */ /* 0x000fe20008000000 */
[----:B------:R1:W-:Y:S04]  /*5c4d0*/  STL [R1+0x151c], R23 ;  /* 0x00151c1701007387 */ /* 0x0003e80000100800 */
[----:B------:R3:W-:Y:S04]  /*5c4e0*/  STL [R1+0x1518], R156 ;  /* 0x0015189c01007387 */ /* 0x0007e80000100800 */
[----:B-1----:R-:W4:Y:S01]  /*5c4f0*/  LDL.LU R23, [R1+0x1bec] ;  /* 0x001bec0001177983 */ /* 0x002f220000300800 */
[----:B------:R-:W-:Y:S01]  /*5c500*/  ISETP.LT.AND P0, PT, R8, UR14, !P0 ;  /* 0x0000000e08007c0c */ /* 0x000fe2000c701270 */
[----:B------:R-:W-:Y:S01]  /*5c510*/  ULDC UR14, c[0x0][0x248] ;  /* 0x00009200000e7ab9 */ /* 0x000fe20000000800 */
[----:B------:R-:W-:-:S04]  /*5c520*/  @P1 LOP3.LUT R6, R6, 0x10000000, RZ, 0xfc, !PT ;  /* 0x1000000006061812 */ /* 0x000fc800078efcff */
[----:B------:R-:W-:-:S07]  /*5c530*/  LOP3.LUT R6, R6, 0xf7ffffff, RZ, 0xc0, !PT ;  /* 0xf7ffffff06067812 */ /* 0x000fce00078ec0ff */
[----:B------:R-:W-:Y:S02]  /*5c540*/  @P0 LOP3.LUT R6, R6, 0x8000000, RZ, 0xfc, !PT ;  /* 0x0800000006060812 */ /* 0x000fe400078efcff */
[----:B------:R-:W-:Y:S01]  /*5c550*/  ISETP.GE.AND P0, PT, R22, UR9, PT ;  /* 0x0000000916007c0c */ /* 0x000fe2000bf06270 */
[----:B------:R-:W-:-:S03]  /*5c560*/  ULDC UR9, c[0x0][0x228] ;  /* 0x00008a0000097ab9 */ /* 0x000fc60000000800 */
[----:B------:R-:W-:Y:S01]  /*5c570*/  ISETP.LT.AND P1, PT, R9, UR9, !P0 ;  /* 0x0000000909007c0c */ /* 0x000fe2000c721270 */
[----:B---3--:R-:W-:Y:S01]  /*5c580*/  VIADD R156, R156, UR14 ;  /* 0x0000000e9c9c7c36 */ /* 0x008fe20008000000 */
[----:B------:R-:W-:Y:S01]  /*5c590*/  ISETP.LT.AND P0, PT, R8, UR17, !P0 ;  /* 0x0000001108007c0c */ /* 0x000fe2000c701270 */
[----:B------:R-:W-:Y:S01]  /*5c5a0*/  ULDC UR17, c[0x0][0x248] ;  /* 0x0000920000117ab9 */ /* 0x000fe20000000800 */
[----:B------:R-:W-:Y:S01]  /*5c5b0*/  LOP3.LUT R6, R6, 0xfbffffff, RZ, 0xc0, !PT ;  /* 0xfbffffff06067812 */ /* 0x000fe200078ec0ff */
[----:B------:R-:W-:-:S08]  /*5c5c0*/  ULDC UR9, c[0x0][0x248] ;  /* 0x0000920000097ab9 */ /* 0x000fd00000000800 */
[----:B------:R-:W-:-:S04]  /*5c5d0*/  @P1 LOP3.LUT R6, R6, 0x4000000, RZ, 0xfc, !PT ;  /* 0x0400000006061812 */ /* 0x000fc800078efcff */
[----:B------:R-:W-:-:S04]  /*5c5e0*/  LOP3.LUT R6, R6, 0xfdffffff, RZ, 0xc0, !PT ;  /* 0xfdffffff06067812 */ /* 0x000fc800078ec0ff */
[----:B------:R-:W-:Y:S02]  /*5c5f0*/  @P0 LOP3.LUT R6, R6, 0x2000000, RZ, 0xfc, !PT ;  /* 0x0200000006060812 */ /* 0x000fe400078efcff */
[----:B------:R-:W-:-:S04]  /*5c600*/  ISETP.GE.AND P0, PT, R252, UR12, PT ;  /* 0x0000000cfc007c0c */ /* 0x000fc8000bf06270 */
[----:B------:R-:W-:Y:S01]  /*5c610*/  ISETP.LT.AND P2, PT, R9, UR13, !P0 ;  /* 0x0000000d09007c0c */ /* 0x000fe2000c741270 */
[----:B------:R-:W-:Y:S01]  /*5c620*/  VIADD R252, R7, 0x55 ;  /* 0x0000005507fc7836 */ /* 0x000fe20000000000 */
[----:B------:R-:W-:Y:S02]  /*5c630*/  ISETP.LT.AND P1, PT, R8, UR18, !P0 ;  /* 0x0000001208007c0c */ /* 0x000fe4000c721270 */
[----:B------:R-:W-:Y:S02]  /*5c640*/  LOP3.LUT R6, R6, 0xfeffffff, RZ, 0xc0, !PT ;  /* 0xfeffffff06067812 */ /* 0x000fe400078ec0ff */
[----:B------:R-:W-:-:S07]  /*5c650*/  ISETP.GE.AND P0, PT, R252, UR16, PT ;  /* 0x00000010fc007c0c */ /* 0x000fce000bf06270 */
[----:B------:R-:W-:Y:S02]  /*5c660*/  @P2 LOP3.LUT R6, R6, 0x1000000, RZ, 0xfc, !PT ;  /* 0x0100000006062812 */ /* 0x000fe400078efcff */
[----:B------:R-:W-:Y:S02]  /*5c670*/  ISETP.LT.AND P2, PT, R9, UR15, !P0 ;  /* 0x0000000f09007c0c */ /* 0x000fe4000c741270 */
[----:B------:R-:W-:Y:S01]  /*5c680*/  LOP3.LUT R6, R6, 0xff7fffff, RZ, 0xc0, !PT ;  /* 0xff7fffff06067812 */ /* 0x000fe200078ec0ff */
[----:B------:R-:W-:-:S03]  /*5c690*/  VIADD R252, R7, 0x54 ;  /* 0x0000005407fc7836 */ /* 0x000fc60000000000 */
[----:B------:R-:W-:Y:S02]  /*5c6a0*/  @P1 LOP3.LUT R6, R6, 0x800000, RZ, 0xfc, !PT ;  /* 0x0080000006061812 */ /* 0x000fe400078efcff */
[----:B------:R-:W-:Y:S02]  /*5c6b0*/  ISETP.LT.AND P1, PT, R8, UR23, !P0 ;  /* 0x0000001708007c0c */ /* 0x000fe4000c721270 */
[----:B------:R-:W-:Y:S02]  /*5c6c0*/  LOP3.LUT R6, R6, 0xffbfffff, RZ, 0xc0, !PT ;  /* 0xffbfffff06067812 */ /* 0x000fe400078ec0ff */
[----:B------:R-:W-:Y:S02]  /*5c6d0*/  ISETP.GE.AND P0, PT, R252, UR20, PT ;  /* 0x00000014fc007c0c */ /* 0x000fe4000bf06270 */
[----:B------:R-:W-:Y:S02]  /*5c6e0*/  @P2 LOP3.LUT R6, R6, 0x400000, RZ, 0xfc, !PT ;  /* 0x0040000006062812 */ /* 0x000fe400078efcff */
[----:B------:R-:W-:-:S02]  /*5c6f0*/  ISETP.LT.AND P2, PT, R9, UR19, !P0 ;  /* 0x0000001309007c0c */ /* 0x000fc4000c741270 */
        /* <DEDUP_REMOVED lines=40> */
[----:B------:R-:W-:-:S04]  /*5c980*/  LOP3.LUT R6, R6, 0xfffff7ff, RZ, 0xc0, !PT ;  /* 0xfffff7ff06067812 */ /* 0x000fc800078ec0ff */
[----:B------:R-:W-:Y:S02]  /*5c990*/  @P1 LOP3.LUT R6, R6, 0x800, RZ, 0xfc, !PT ;  /* 0x0000080006061812 */ /* 0x000fe400078efcff */
[----:B------:R-:W-:Y:S02]  /*5c9a0*/  ISETP.LT.AND P1, PT, R8, UR46, !P0 ;  /* 0x0000002e08007c0c */ /* 0x000fe4000c721270 */
[----:B------:R-:W-:Y:S02]  /*5c9b0*/  IADD3 R252, R7, 0x4e, RZ ;  /* 0x0000004e07fc7810 */ /* 0x000fe40007ffe0ff */
[----:B------:R-:W-:Y:S02]  /*5c9c0*/  LOP3.LUT R6, R6, 0xfffffbff, RZ, 0xc0, !PT ;  /* 0xfffffbff06067812 */ /* 0x000fe400078ec0ff */
[----:B------:R-:W-:Y:S02]  /*5c9d0*/  ISETP.GE.AND P0, PT, R252, UR43, PT ;  /* 0x0000002bfc007c0c */ /* 0x000fe4000bf06270 */
[----:B------:R-:W-:-:S02]  /*5c9e0*/  @P2 LOP3.LUT R6, R6, 0x400, RZ, 0xfc, !PT ;  /* 0x0000040006062812 */ /* 0x000fc400078efcff */
        /* <DEDUP_REMOVED lines=12> */
[----:B------:R-:W-:Y:S01]  /*5cab0*/  ISETP.LT.AND P1, PT, R8, UR50, !P0 ;  /* 0x0000003208007c0c */ /* 0x000fe2000c721270 */
[----:B------:R-:W-:Y:S01]  /*5cac0*/  STL [R1+0x150c], R156 ;  /* 0x00150c9c01007387 */ /* 0x000fe20000100800 */
[----:B------:R-:W-:Y:S02]  /*5cad0*/  LOP3.LUT R6, R6, 0xffffffbf, RZ, 0xc0, !PT ;  /* 0xffffffbf06067812 */ /* 0x000fe400078ec0ff */
[----:B------:R-:W-:Y:S01]  /*5cae0*/  ISETP.GE.AND P0, PT, R252, UR47, PT ;  /* 0x0000002ffc007c0c */ /* 0x000fe2000bf06270 */
[----:B------:R-:W-:Y:S02]  /*5caf0*/  VIADD R252, R156, UR56 ;  /* 0x000000389cfc7c36 */ /* 0x000fe40008000000 */
[----:B------:R-:W1:Y:S01]  /*5cb00*/  LDS.128 R156, [R21] ;  /* 0x00000000159c7984 */ /* 0x000e620000000c00 */
[----:B------:R-:W-:Y:S01]  /*5cb10*/  @P2 LOP3.LUT R6, R6, 0x40, RZ, 0xfc, !PT ;  /* 0x0000004006062812 */ /* 0x000fe200078efcff */
[----:B------:R-:W-:Y:S01]  /*5cb20*/  BAR.SYNC.DEFER_BLOCKING 0x0 ;  /* 0x0000000000007b1d */ /* 0x000fe20000010000 */
[----:B------:R-:W-:-:S02]  /*5cb30*/  ISETP.LT.AND P2, PT, R9, UR39, !P0 ;  /* 0x0000002709007c0c */ /* 0x000fc4000c741270 */
[----:B------:R-:W-:-:S04]  /*5cb40*/  LOP3.LUT R6, R6, 0xffffffef, RZ, 0xc0, !PT ;  /* 0xffffffef06067812 */ /* 0x000fc800078ec0ff */
[----:B------:R-:W-:Y:S02]  /*5cb50*/  @P1 LOP3.LUT R6, R6, 0x10, RZ, 0xfc, !PT ;  /* 0x0000001006061812 */ /* 0x000fe400078efcff */
[----:B------:R-:W-:Y:S02]  /*5cb60*/  ISETP.LT.AND P1, PT, R8, UR52, !P0 ;  /* 0x0000003408007c0c */ /* 0x000fe4000c721270 */
[----:B------:R-:W-:-:S04]  /*5cb70*/  LOP3.LUT R6, R6, 0xfffffff7, RZ, 0xc0, !PT ;  /* 0xfffffff706067812 */ /* 0x000fc800078ec0ff */
[----:B------:R-:W-:Y:S02]  /*5cb80*/  @P2 LOP3.LUT R6, R6, 0x8, RZ, 0xfc, !PT ;  /* 0x0000000806062812 */ /* 0x000fe400078efcff */
[----:B------:R-:W-:Y:S02]  /*5cb90*/  ISETP.GE.AND P0, PT, R251, UR49, PT ;  /* 0x00000031fb007c0c */ /* 0x000fe4000bf06270 */
[----:B------:R-:W-:-:S04]  /*5cba0*/  LOP3.LUT R6, R6, 0xfffffffb, RZ, 0xc0, !PT ;  /* 0xfffffffb06067812 */ /* 0x000fc800078ec0ff */
[----:B------:R-:W-:Y:S02]  /*5cbb0*/  @P1 LOP3.LUT R6, R6, 0x4, RZ, 0xfc, !PT ;  /* 0x0000000406061812 */ /* 0x000fe400078efcff */
[----:B------:R-:W-:Y:S02]  /*5cbc0*/  ISETP.LT.AND P1, PT, R9, UR35, !P0 ;  /* 0x0000002309007c0c */ /* 0x000fe4000c721270 */
[----:B------:R-:W-:Y:S02]  /*5cbd0*/  IADD3 R231, R252, UR61, RZ ;  /* 0x0000003dfce77c10 */ /* 0x000fe4000fffe0ff */
[----:B------:R-:W-:Y:S02]  /*5cbe0*/  ISETP.LT.AND P0, PT, R8, UR54, !P0 ;  /* 0x0000003608007c0c */ /* 0x000fe4000c701270 */
[----:B------:R-:W-:Y:S01]  /*5cbf0*/  LOP3.LUT R6, R6, 0xfffffffd, RZ, 0xc0, !PT ;  /* 0xfffffffd06067812 */ /* 0x000fe200078ec0ff */
[----:B------:R-:W-:Y:S01]  /*5cc00*/  VIADD R230, R231, UR17 ;  /* 0x00000011e7e67c36 */ /* 0x000fe20008000000 */
[----:B-1----:R1:W-:Y:S05]  /*5cc10*/  STL.64 [R1+0x140], R156 ;  /* 0x0001409c01007387 */ /* 0x0023ea0000100a00 */
[----:B------:R-:W-:Y:S01]  /*5cc20*/  @P1 LOP3.LUT R6, R6, 0x2, RZ, 0xfc, !PT ;  /* 0x0000000206061812 */ /* 0x000fe200078efcff */
[----:B------:R-:W-:Y:S03]  /*5cc30*/  STL.64 [R1+0x148], R158 ;  /* 0x0001489e01007387 */ /* 0x000fe60000100a00 */
[----:B------:R-:W-:Y:S01]  /*5cc40*/  LOP3.LUT R6, R6, 0xfffffffe, RZ, 0xc0, !PT ;  /* 0xfffffffe06067812 */ /* 0x000fe200078ec0ff */
[----:B-1----:R-:W-:-:S03]  /*5cc50*/  VIADD R156, R230, UR9 ;  /* 0x00000009e69c7c36 */ /* 0x002fc60008000000 */
[----:B------:R-:W-:Y:S02]  /*5cc60*/  @P0 LOP3.LUT R6, R6, 0x1, RZ, 0xfc, !PT ;  /* 0x0000000106060812 */ /* 0x000fe400078efcff */
[----:B------:R1:W-:Y:S01]  /*5cc70*/  STL [R1+0x1740], R156 ;  /* 0x0017409c01007387 */ /* 0x0003e20000100800 */
[----:B------:R-:W-:-:S05]  /*5cc80*/  VIADD R251, R7, 0x4a ;  /* 0x0000004a07fb7836 */ /* 0x000fca0000000000 */
[----:B------:R-:W-:Y:S01]  /*5cc90*/  ISETP.GE.AND P2, PT, R251, UR51, PT ;  /* 0x00000033fb007c0c */ /* 0x000fe2000bf46270 */
[----:B------:R-:W-:Y:S01]  /*5cca0*/  VIADD R251, R7, 0x49 ;  /* 0x0000004907fb7836 */ /* 0x000fe20000000000 */
[----:B------:R-:W-:-:S04]  /*5ccb0*/  LOP3.LUT R6, R6, 0xffffffdf, RZ, 0xc0, !PT ;  /* 0xffffffdf06067812 */ /* 0x000fc800078ec0ff */
[----:B------:R-:W-:Y:S02]  /*5ccc0*/  ISETP.GE.AND P4, PT, R251, UR31, PT ;  /* 0x0000001ffb007c0c */ /* 0x000fe4000bf86270 */
[C---:B------:R-:W-:Y:S02]  /*5ccd0*/  ISETP.LT.AND P1, PT, R9.reuse, UR33, !P2 ;  /* 0x0000002109007c0c */ /* 0x040fe4000d721270 */
[----:B------:R-:W-:Y:S02]  /*5cce0*/  ISETP.LT.AND P2, PT, R8, UR37, !P2 ;  /* 0x0000002508007c0c */ /* 0x000fe4000d741270 */
[----:B------:R-:W-:Y:S02]  /*5ccf0*/  ISETP.LT.AND P3, PT, R9, UR53, !P4 ;  /* 0x0000003509007c0c */ /* 0x000fe4000e761270 */
[----:B----4-:R-:W-:-:S04]  /*5cd00*/  ISETP.GE.AND P0, PT, R250, R23, PT ;  /* 0x00000017fa00720c */ /* 0x010fc80003f06270 */
[----:B------:R-:W-:-:S13]  /*5cd10*/  ISETP.LT.AND P5, PT, R8, UR6, !P0 ;  /* 0x0000000608007c0c */ /* 0x000fda000c7a1270 */
[----:B------:R-:W-:Y:S01]  /*5cd20*/  @P5 LOP3.LUT R6, R6, 0x20, RZ, 0xfc, !PT ;  /* 0x0000002006065812 */ /* 0x000fe200078efcff */
[----:B------:R-:W-:Y:S01]  /*5cd30*/  STL [R1+0x1ca8], R12 ;  /* 0x001ca80c01007387 */ /* 0x000fe20000100800 */
[----:B------:R-:W-:Y:S02]  /*5cd40*/  LOP3.LUT R20, R20, 0xffdfffff, RZ, 0xc0, !PT ;  /* 0xffdfffff14147812 */ /* 0x000fe400078ec0ff */
[----:B------:R-:W-:Y:S01]  /*5cd50*/  LOP3.LUT R22, R22, 0xfffff7ff, RZ, 0xc0, !PT ;  /* 0xfffff7ff16167812 */ /* 0x000fe200078ec0ff */
[----:B------:R-:W-:Y:S01]  /*5cd60*/  STL [R1+0x1ca4], R13 ;  /* 0x001ca40d01007387 */ /* 0x000fe20000100800 */
[----:B------:R-:W-:-:S03]  /*5cd70*/  @P0 LOP3.LUT R20, R20, 0x200000, RZ, 0xfc, !PT ;  /* 0x0020000014140812 */ /* 0x000fc600078efcff */
[----:B--2---:R2:W-:Y:S01]  /*5cd80*/  STSM.16.M88.4 [R0], R152 ;  /* 0x0000009800007844 */ /* 0x0045e20000000200 */
[----:B------:R-:W-:Y:S01]  /*5cd90*/  IMAD.MOV.U32 R162, RZ, RZ, R24 ;  /* 0x000000ffffa27224 */ /* 0x000fe200078e0018 */
[----:B------:R-:W-:Y:S01]  /*5cda0*/  ULDC UR6, c[0x0][0x22c] ;  /* 0x00008b0000067ab9 */ /* 0x000fe20000000800 */
[----:B------:R-:W-:Y:S01]  /*5cdb0*/  IMAD.MOV.U32 R163, RZ, RZ, R26 ;  /* 0x000000ffffa37224 */ /* 0x000fe200078e001a */
[----:B------:R-:W-:Y:S01]  /*5cdc0*/  STL [R1+0x1ca0], R14 ;  /* 0x001ca00e01007387 */ /* 0x000fe20000100800 */
[----:B------:R-:W-:Y:S01]  /*5cdd0*/  ULDC.64 UR8, c[0x0][0x228] ;  /* 0x00008a0000087ab9 */ /* 0x000fe20000000a00 */
[----:B------:R-:W-:Y:S01]  /*5cde0*/  BAR.SYNC.DEFER_BLOCKING 0x0 ;  /* 0x0000000000007b1d */ /* 0x000fe20000010000 */
[----:B------:R-:W-:-:S05]  /*5cdf0*/  LOP3.LUT P0, RZ, R6, 0x800, RZ, 0xc0, !PT ;  /* 0x0000080006ff7812 */ /* 0x000fca000780c0ff */
[----:B------:R-:W-:Y:S04]  /*5ce00*/  STL [R1+0x1c9c], R15 ;  /* 0x001c9c0f01007387 */ /* 0x000fe80000100800 */
[----:B------:R-:W-:Y:S04]  /*5ce10*/  STL [R1+0x1c8c], R16 ;  /* 0x001c8c1001007387 */ /* 0x000fe80000100800 */
[----:B------:R-:W-:Y:S01]  /*5ce20*/  @P0 LOP3.LUT R22, R22, 0x800, RZ, 0xfc, !PT ;  /* 0x0000080016160812 */ /* 0x000fe200078efcff */
[----:B------:R-:W-:Y:S01]  /*5ce30*/  STL [R1+0x1c88], R17 ;  /* 0x001c881101007387 */ /* 0x000fe20000100800 */
[----:B------:R-:W-:-:S02]  /*5ce40*/  LOP3.LUT P0, RZ, R6, 0x8, RZ, 0xc0, !PT ;  /* 0x0000000806ff7812 */ /* 0x000fc4000780c0ff */
[----:B------:R-:W-:Y:S01]  /*5ce50*/  LOP3.LUT R22, R22, 0xffffefff, RZ, 0xc0, !PT ;  /* 0xffffefff16167812 */ /* 0x000fe200078ec0ff */
[----:B------:R-:W-:Y:S04]  /*5ce60*/  STL [R1+0x1c74], R18 ;  /* 0x001c741201007387 */ /* 0x000fe80000100800 */
[----:B------:R-:W-:Y:S04]  /*5ce70*/  STL [R1+0x1c70], R19 ;  /* 0x001c701301007387 */ /* 0x000fe80000100800 */
[----:B------:R-:W-:Y:S02]  /*5ce80*/  STL [R1+0x1c44], R252 ;  /* 0x001c44fc01007387 */ /* 0x000fe40000100800 */
[----:B------:R-:W-:-:S02]  /*5ce90*/  @P0 LOP3.LUT R22, R22, 0x1000, RZ, 0xfc, !PT ;  /* 0x0000100016160812 */ /* 0x000fc400078efcff */
[----:B------:R-:W-:Y:S01]  /*5cea0*/  STL [R1+0x1c40], R231 ;  /* 0x001c40e701007387 */ /* 0x000fe20000100800 */
[----:B------:R-:W-:Y:S02]  /*5ceb0*/  LOP3.LUT P0, RZ, R6, 0x4, RZ, 0xc0, !PT ;  /* 0x0000000406ff7812 */ /* 0x000fe4000780c0ff */
[----:B------:R-:W-:Y:S01]  /*5cec0*/  LOP3.LUT R22, R22, 0xffffdfff, RZ, 0xc0, !PT ;  /* 0xffffdfff16167812 */ /* 0x000fe200078ec0ff */
[----:B------:R-:W-:Y:S04]  /*5ced0*/  STL [R1+0x1c3c], R230 ;  /* 0x001c3ce601007387 */ /* 0x000fe80000100800 */
[----:B------:R-:W-:Y:S04]  /*5cee0*/  STL [R1+0x1c5c], R20 ;  /* 0x001c5c1401007387 */ /* 0x000fe80000100800 */
[----:B-1----:R-:W3:Y:S02]  /*5cef0*/  LDL.LU R156, [R1+0x550] ;  /* 0x00055000019c7983 */ /* 0x002ee40000300800 */
[----:B------:R-:W-:-:S02]  /*5cf00*/  @P0 LOP3.LUT R22, R22, 0x2000, RZ, 0xfc, !PT ;  /* 0x0000200016160812 */ /* 0x000fc400078efcff */
[----:B------:R-:W3:Y:S01]  /*5cf10*/  LDL.LU R157, [R1+0x558] ;  /* 0x00055800019d7983 */ /* 0x000ee20000300800 */
[----:B------:R-:W-:Y:S02]  /*5cf20*/  LOP3.LUT P0, RZ, R6, 0x2, RZ, 0xc0, !PT ;  /* 0x0000000206ff7812 */ /* 0x000fe4000780c0ff */
[----:B------:R-:W-:Y:S01]  /*5cf30*/  LOP3.LUT R22, R22, 0xffffbfff, RZ, 0xc0, !PT ;  /* 0xffffbfff16167812 */ /* 0x000fe200078ec0ff */
[----:B------:R-:W3:Y:S04]  /*5cf40*/  LDL.LU R158, [R1+0x150] ;  /* 0x00015000019e7983 */ /* 0x000ee80000300800 */
[----:B------:R-:W3:Y:S04]  /*5cf50*/  LDL.LU R159, [R1+0x158] ;  /* 0x00015800019f7983 */ /* 0x000ee80000300800 */
[----:B------:R-:W1:Y:S02]  /*5cf60*/  LDS.128 R12, [R21] ;  /* 0x00000000150c7984 */ /* 0x000e640000000c00 */
[----:B------:R-:W-:-:S02]  /*5cf70*/  @P0 LOP3.LUT R22, R22, 0x4000, RZ, 0xfc, !PT ;  /* 0x0000400016160812 */ /* 0x000fc400078efcff */
[----:B--2---:R-:W2:Y:S01]  /*5cf80*/  LDL.LU R152, [R1+0xd54] ;  /* 0x000d540001987983 */ /* 0x004ea20000300800 */
[----:B------:R-:W-:Y:S01]  /*5cf90*/  BAR.SYNC.DEFER_BLOCKING 0x0 ;  /* 0x0000000000007b1d */ /* 0x000fe20000010000 */
[----:B------:R-:W-:-:S05]  /*5cfa0*/  LOP3.LUT P0, RZ, R6, 0x1, RZ, 0xc0, !PT ;  /* 0x0000000106ff7812 */ /* 0x000fca000780c0ff */
[----:B-1----:R-:W-:Y:S04]  /*5cfb0*/  STL.64 [R1+0xd40], R12 ;  /* 0x000d400c01007387 */ /* 0x002fe80000100a00 */
[----:B------:R-:W-:Y:S04]  /*5cfc0*/  STL.64 [R1+0xd48], R14 ;  /* 0x000d480e01007387 */ /* 0x000fe80000100a00 */
[----:B------:R-:W2:Y:S04]  /*5cfd0*/  LDL.LU R153, [R1+0xd5c] ;  /* 0x000d5c0001997983 */ /* 0x000ea80000300800 */
[----:B------:R-:W2:Y:S04]  /*5cfe0*/  LDL.LU R154, [R1+0x954] ;  /* 0x00095400019a7983 */ /* 0x000ea80000300800 */
[----:B------:R-:W2:Y:S04]  /*5cff0*/  LDL.LU R155, [R1+0x95c] ;  /* 0x00095c00019b7983 */ /* 0x000ea80000300800 */
[----:B---3--:R1:W-:Y:S01]  /*5d000*/  STSM.16.M88.4 [R0], R156 ;  /* 0x0000009c00007844 */ /* 0x0083e20000000200 */
[----:B------:R-:W-:Y:S06]  /*5d010*/  BAR.SYNC.DEFER_BLOCKING 0x0 ;  /* 0x0000000000007b1d */ /* 0x000fec0000010000 */
[----:B-1----:R-:W3:Y:S04]  /*5d020*/  LDL.LU R156, [R1+0x554] ;  /* 0x00055400019c7983 */ /* 0x002ee80000300800 */
[----:B------:R-:W1:Y:S01]  /*5d030*/  LDS.128 R12, [R21] ;  /* 0x00000000150c7984 */ /* 0x000e620000000c00 */
[----:B------:R-:W-:Y:S06]  /*5d040*/  BAR.SYNC.DEFER_BLOCKING 0x0 ;  /* 0x0000000000007b1d */ /* 0x000fec0000010000 */
[----:B--2---:R2:W-:Y:S04]  /*5d050*/  STSM.16.M88.4 [R0], R152 ;  /* 0x0000009800007844 */ /* 0x0045e80000000200 */
[----:B-1----:R-:W-:Y:S04]  /*5d060*/  STL.64 [R1+0x950], R12 ;  /* 0x0009500c01007387 */ /* 0x002fe80000100a00 */
[----:B------:R-:W-:Y:S01]  /*5d070*/  STL.64 [R1+0x958], R14 ;  /* 0x0009580e01007387 */ /* 0x000fe20000100a00 */
[----:B------:R-:W-:Y:S06]  /*5d080*/  BAR.SYNC.DEFER_BLOCKING 0x0 ;  /* 0x0000000000007b1d */ /* 0x000fec0000010000 */
[----:B------:R-:W3:Y:S04]  /*5d090*/  LDL.LU R157, [R1+0x55c] ;  /* 0x00055c00019d7983 */ /* 0x000ee80000300800 */
[----:B------:R-:W3:Y:S04]  /*5d0a0*/  LDL.LU R158, [R1+0x154] ;  /* 0x00015400019e7983 */ /* 0x000ee80000300800 */
[----:B------:R-:W3:Y:S04]  /*5d0b0*/  LDL.LU R159, [R1+0x15c] ;  /* 0x00015c00019f7983 */ /* 0x000ee80000300800 */
[----:B--2---:R-:W2:Y:S04]  /*5d0c0*/  LDL.LU R152, [R1+0xd60] ;  /* 0x000d600001987983 */ /* 0x004ea80000300800 */
[----:B------:R-:W1:Y:S01]  /*5d0d0*/  LDS.128 R12, [R21] ;  /* 0x00000000150c7984 */ /* 0x000e620000000c00 */
[----:B------:R-:W-:Y:S06]  /*5d0e0*/  BAR.SYNC.DEFER_BLOCKING 0x0 ;  /* 0x0000000000007b1d */ /* 0x000fec0000010000 */
        /* <DEDUP_REMOVED lines=59> */
[----:B------:R-:W-:Y:S01]  /*5d4a0*/  BAR.SYNC.DEFER_BLOCKING 0x0 ;  /* 0x0000000000007b1d */ /* 0x000fe20000010000 */
[----:B-1----:R-:W-:-:S05]  /*5d4b0*/  IMAD.MOV.U32 R16, RZ, RZ, R12 ;  /* 0x000000ffff107224 */ /* 0x002fca00078e000c */
[----:B------:R-:W-:Y:S04]  /*5d4c0*/  STL [R1+0xd64], R13 ;  /* 0x000d640d01007387 */ /* 0x000fe80000100800 */
[----:B------:R-:W-:Y:S04]  /*5d4d0*/  STL.64 [R1+0xd68], R14 ;  /* 0x000d680e01007387 */ /* 0x000fe80000100a00 */
[----:B------:R-:W-:Y:S04]  /*5d4e0*/  STL [R1+0x1c90], R16 ;  /* 0x001c901001007387 */ /* 0x000fe80000100800 */
        /* <DEDUP_REMOVED lines=50> */
[----:B-1----:R-:W-:Y:S04]  /*5d810*/  STL.64 [R1+0x980], R12 ;  /* 0x0009800c01007387 */ /* 0x002fe80000100a00 */
[----:B--2---:R1:W-:Y:S04]  /*5d820*/  STSM.16.M88.4 [R0], R152 ;  /* 0x0000009800007844 */ /* 0x0043e80000000200 */
[----:B------:R-:W-:Y:S04]  /*5d830*/  STL.64 [R1+0x988], R14 ;  /* 0x0009880e01007387 */ /* 0x000fe80000100a00 */
[----:B------:R-:W3:Y:S01]  /*5d840*/  LDL.LU R157, [R1+0x58c] ;  /* 0x00058c00019d7983 */ /* 0x000ee20000300800 */
[----:B------:R-:W-:Y:S06]  /*5d850*/  BAR.SYNC.DEFER_BLOCKING 0x0 ;  /* 0x0000000000007b1d */ /* 0x000fec0000010000 */
[----:B------:R-:W3:Y:S04]  /*5d860*/  LDL.LU R158, [R1+0x184] ;  /* 0x00018400019e7983 */ /* 0x000ee80000300800 */
[----:B------:R-:W3:Y:S04]  /*5d870*/  LDL.LU R159, [R1+0x18c] ;  /* 0x00018c00019f7983 */ /* 0x000ee80000300800 */
[----:B-1----:R-:W2:Y:S04]  /*5d880*/  LDL.LU R152, [R1+0xd90] ;  /* 0x000d900001987983 */ /* 0x002ea80000300800 */
        /* <DEDUP_REMOVED lines=71> */
[----:B------:R-:W-:Y:S01]  /*5dd00*/  BAR.SYNC.DEFER_BLOCKING 0x0 ;  /* 0x0000000000007b1d */ /* 0x000fe20000010000 */
[----:B-1----:R-:W-:-:S05]  /*5dd10*/  IMAD.MOV.U32 R18, RZ, RZ, R14 ;  /* 0x000000ffff127224 */ /* 0x002fca00078e000e */
[----:B--2---:R1:W-:Y:S04]  /*5dd20*/  STSM.16.M88.4 [R0], R152 ;  /* 0x0000009800007844 */ /* 0x0043e80000000200 */
[----:B------:R-:W-:Y:S04]  /*5dd30*/  STL.64 [R1+0x9a0], R12 ;  /* 0x0009a00c01007387 */ /* 0x000fe80000100a00 */
[----:B------:R-:W-:Y:S01]  /*5dd40*/  STL [R1+0x9ac], R15 ;  /* 0x0009ac0f01007387 */ /* 0x000fe20000100800 */
[----:B------:R-:W-:Y:S06]  /*5dd50*/  BAR.SYNC.DEFER_BLOCKING 0x0 ;  /* 0x0000000000007b1d */ /* 0x000fec0000010000 */
[----:B------:R-:W-:Y:S04]  /*5dd60*/  STL [R1+0x1c78], R18 ;  /* 0x001c781201007387 */ /* 0x000fe80000100800 */
[----:B------:R-:W3:Y:S04]  /*5dd70*/  LDL.LU R157, [R1+0x5ac] ;  /* 0x0005ac00019d7983 */ /* 0x000ee80000300800 */
[----:B------:R-:W3:Y:S04]  /*5dd80*/  LDL.LU R158, [R1+0x1a4] ;  /* 0x0001a400019e7983 */ /* 0x000ee80000300800 */
[----:B------:R-:W3:Y:S04]  /*5dd90*/  LDL.LU R159, [R1+0x1ac] ;  /* 0x0001ac00019f7983 */ /* 0x000ee80000300800 */
[----:B------:R-:W2:Y:S04]  /*5dda0*/  LDS.128 R12, [R21] ;  /* 0x00000000150c7984 */ /* 0x000ea80000000c00 */
[----:B-1----:R-:W4:Y:S01]  /*5ddb0*/  LDL.LU R152, [R1+0xdb0] ;  /* 0x000db00001987983 */ /* 0x002f220000300800 */
[----:B------:R-:W-:Y:S06]  /*5ddc0*/  BAR.SYNC.DEFER_BLOCKING 0x0 ;  /* 0x0000000000007b1d */ /* 0x000fec0000010000 */
[----:B--2---:R-:W-:Y:S04]  /*5ddd0*/  STL.64 [R1+0x5a0], R12 ;  /* 0x0005a00c01007387 */ /* 0x004fe80000100a00 */
[----:B------:R-:W-:Y:S04]  /*5dde0*/  STL.64 [R1+0x5a8], R14 ;  /* 0x0005a80e01007387 */ /* 0x000fe80000100a00 */
[----:B------:R-:W4:Y:S04]  /*5ddf0*/  LDL.LU R153, [R1+0xdb8] ;  /* 0x000db80001997983 */ /* 0x000f280000300800 */
[----:B------:R-:W4:Y:S04]  /*5de00*/  LDL.LU R154, [R1+0x9b0] ;  /* 0x0009b000019a7983 */ /* 0x000f280000300800 */
[----:B------:R-:W4:Y:S04]  /*5de10*/  LDL.LU R155, [R1+0x9b8] ;  /* 0x0009b800019b7983 */ /* 0x000f280000300800 */
[----:B---3--:R1:W-:Y:S01]  /*5de20*/  STSM.16.M88.4 [R0], R156 ;  /* 0x0000009c00007844 */ /* 0x0083e20000000200 */
[----:B------:R-:W-:Y:S06]  /*5de30*/  BAR.SYNC.DEFER_BLOCKING 0x0 ;  /* 0x0000000000007b1d */ /* 0x000fec0000010000 */
[----:B-1----:R-:W2:Y:S04]  /*5de40*/  LDL.LU R156, [R1+0x5b0] ;  /* 0x0005b000019c7983 */ /* 0x002ea80000300800 */
[----:B------:R-:W1:Y:S01]  /*5de50*/  LDS.128 R12, [R21] ;  /* 0x00000000150c7984 */ /* 0x000e620000000c00 */
[----:B------:R-:W-:Y:S06]  /*5de60*/  BAR.SYNC.DEFER_BLOCKING 0x0 ;  /* 0x0000000000007b1d */ /* 0x000fec0000010000 */
[----:B----4-:R3:W-:Y:S01]  /*5de70*/  STSM.16.M88.4 [R0], R152 ;  /* 0x0000009800007844 */ /* 0x0107e20000000200 */
[----:B-1----:R-:W-:-:S03]  /*5de80*/  IMAD.MOV.U32 R18, RZ, RZ, R12 ;  /* 0x000000ffff127224 */ /* 0x002fc600078e000c */
[----:B------:R-:W-:Y:S04]  /*5de90*/  STL [R1+0x1a4], R13 ;  /* 0x0001a40d01007387 */ /* 0x000fe80000100800 */
[----:B------:R-:W-:Y:S01]  /*5dea0*/  STL.64 [R1+0x1a8], R14 ;  /* 0x0001a80e01007387 */ /* 0x000fe20000100a00 */
[----:B------:R-:W-:Y:S06]  /*5deb0*/  BAR.SYNC.DEFER_BLOCKING 0x0 ;  /* 0x0000000000007b1d */ /* 0x000fec0000010000 */
[----:B------:R-:W-:Y:S04]  /*5dec0*/  STL [R1+0x1c7c], R18 ;  /* 0x001c7c1201007387 */ /* 0x000fe80000100800 */
[----:B------:R-:W2:Y:S04]  /*5ded0*/  LDL.LU R157, [R1+0x5b8] ;  /* 0x0005b800019d7983 */ /* 0x000ea80000300800 */
[----:B------:R-:W2:Y:S04]  /*5dee0*/  LDL.LU R158, [R1+0x1b0] ;  /* 0x0001b000019e7983 */ /* 0x000ea80000300800 */
[----:B------:R-:W2:Y:S04]  /*5def0*/  LDL.LU R159, [R1+0x1b8] ;  /* 0x0001b800019f7983 */ /* 0x000ea80000300800 */
[----:B------:R-:W1:Y:S04]  /*5df00*/  LDS.128 R12, [R21] ;  /* 0x00000000150c7984 */ /* 0x000e680000000c00 */
[----:B---3--:R-:W3:Y:S01]  /*5df10*/  LDL.LU R152, [R1+0xdb4] ;  /* 0x000db40001987983 */ /* 0x008ee20000300800 */
[----:B------:R-:W-:Y:S06]  /*5df20*/  BAR.SYNC.DEFER_BLOCKING 0x0 ;  /* 0x0000000000007b1d */ /* 0x000fec0000010000 */
[----:B-1----:R-:W-:Y:S04]  /*5df30*/  STL.64 [R1+0xda0], R12 ;  /* 0x000da00c01007387 */ /* 0x002fe80000100a00 */
[----:B------:R-:W-:Y:S04]  /*5df40*/  STL.64 [R1+0xda8], R14 ;  /* 0x000da80e01007387 */ /* 0x000fe80000100a00 */
[----:B------:R-:W3:Y:S04]  /*5df50*/  LDL.LU R153, [R1+0xdbc] ;  /* 0x000dbc0001997983 */ /* 0x000ee80000300800 */
[----:B------:R-:W3:Y:S04]  /*5df60*/  LDL.LU R154, [R1+0x9b4] ;  /* 0x0009b400019a7983 */ /* 0x000ee80000300800 */
[----:B------:R-:W3:Y:S04]  /*5df70*/  LDL.LU R155, [R1+0x9bc] ;  /* 0x0009bc00019b7983 */ /* 0x000ee80000300800 */
[----:B--2---:R1:W-:Y:S01]  /*5df80*/  STSM.16.M88.4 [R0], R156 ;  /* 0x0000009c00007844 */ /* 0x0043e20000000200 */
[----:B------:R-:W-:Y:S06]  /*5df90*/  BAR.SYNC.DEFER_BLOCKING 0x0 ;  /* 0x0000000000007b1d */ /* 0x000fec0000010000 */
[----:B-1----:R-:W2:Y:S04]  /*5dfa0*/  LDL.LU R156, [R1+0x5b4] ;  /* 0x0005b400019c7983 */ /* 0x002ea80000300800 */
[----:B------:R-:W1:Y:S01]  /*5dfb0*/  LDS.128 R12, [R21] ;  /* 0x00000000150c7984 */ /* 0x000e620000000c00 */
[----:B------:R-:W-:Y:S06]  /*5dfc0*/  BAR.SYNC.DEFER_BLOCKING 0x0 ;  /* 0x0000000000007b1d */ /* 0x000fec0000010000 */
[----:B---3--:R3:W-:Y:S04]  /*5dfd0*/  STSM.16.M88.4 [R0], R152 ;  /* 0x0000009800007844 */ /* 0x0087e80000000200 */
[----:B-1----:R-:W-:Y:S04]  /*5dfe0*/  STL.64 [R1+0x9b0], R12 ;  /* 0x0009b00c01007387 */ /* 0x002fe80000100a00 */
[----:B------:R-:W-:Y:S01]  /*5dff0*/  STL.64 [R1+0x9b8], R14 ;  /* 0x0009b80e01007387 */ /* 0x000fe20000100a00 */
[----:B------:R-:W-:Y:S06]  /*5e000*/  BAR.SYNC.DEFER_BLOCKING 0x0 ;  /* 0x0000000000007b1d */ /* 0x000fec0000010000 */
[----:B------:R-:W2:Y:S04]  /*5e010*/  LDL.LU R157, [R1+0x5bc] ;  /* 0x0005bc00019d7983 */ /* 0x000ea80000300800 */
[----:B------:R-:W2:Y:S04]  /*5e020*/  LDL.LU R158, [R1+0x1b4] ;  /* 0x0001b400019e7983 */ /* 0x000ea80000300800 */
[----:B------:R-:W2:Y:S04]  /*5e030*/  LDL.LU R159, [R1+0x1bc] ;  /* 0x0001bc00019f7983 */ /* 0x000ea80000300800 */
[----:B---3--:R-:W3:Y:S04]  /*5e040*/  LDL.LU R152, [R1+0xdc0] ;  /* 0x000dc00001987983 */ /* 0x008ee80000300800 */
[----:B------:R-:W1:Y:S01]  /*5e050*/  LDS.128 R12, [R21] ;  /* 0x00000000150c7984 */ /* 0x000e620000000c00 */
        /* <DEDUP_REMOVED lines=51> */
[----:B---3--:R3:W-:Y:S01]  /*5e390*/  STSM.16.M88.4 [R0], R152 ;  /* 0x0000009800007844 */ /* 0x0087e20000000200 */
[----:B-1----:R-:W-:-:S03]  /*5e3a0*/  MOV R19, R15 ;  /* 0x0000000f00137202 */ /* 0x002fc60000000f00 */
[----:B------:R-:W-:Y:S04]  /*5e3b0*/  STL.64 [R1+0x1c0], R12 ;  /* 0x0001c00c01007387 */ /* 0x000fe80000100a00 */
[----:B------:R-:W-:Y:S01]  /*5e3c0*/  STL [R1+0x1c8], R14 ;  /* 0x0001c80e01007387 */ /* 0x000fe20000100800 */
        /* <DEDUP_REMOVED lines=115> */
[----:B------:R-:W4:Y:S04]  /*5eb00*/  LDL.LU R160, [R1+0x200] ;  /* 0x0002000001a07983 */ /* 0x000f280000300800 */
[----:B--2---:R-:W-:Y:S01]  /*5eb10*/  STSM.16.M88.4 [R0], R156 ;  /* 0x0000009c00007844 */ /* 0x004fe20000000200 */
[----:B------:R-:W-:Y:S06]  /*5eb20*/  BAR.SYNC.DEFER_BLOCKING 0x0 ;  /* 0x0000000000007b1d */ /* 0x000fec0000010000 */
[----:B------:R-:W1:Y:S02]  /*5eb30*/  LDS.128 R12, [R21] ;  /* 0x00000000150c7984 */ /* 0x000e640000000c00 */
[----:B------:R-:W-:Y:S06]  /*5eb40*/  BAR.SYNC.DEFER_BLOCKING 0x0 ;  /* 0x0000000000007b1d */ /* 0x000fec0000010000 */
[----:B---3--:R-:W-:Y:S04]  /*5eb50*/  STSM.16.M88.4 [R0], R152 ;  /* 0x0000009800007844 */ /* 0x008fe80000000200 */
[----:B-1----:R-:W-:Y:S04]  /*5eb60*/  STL.64 [R1+0x5f0], R12 ;  /* 0x0005f00c01007387 */ /* 0x002fe80000100a00 */
[----:B------:R-:W-:Y:S01]  /*5eb70*/  STL.64 [R1+0x5f8], R14 ;  /* 0x0005f80e01007387 */ /* 0x000fe20000100a00 */
[----:B------:R-:W-:Y:S06]  /*5eb80*/  BAR.SYNC.DEFER_BLOCKING 0x0 ;  /* 0x0000000000007b1d */ /* 0x000fec0000010000 */
[----:B------:R-:W4:Y:S04]  /*5eb90*/  LDL.LU R161, [R1+0x208] ;  /* 0x0002080001a17983 */ /* 0x000f280000300800 */
[----:B------:R-:W2:Y:S04]  /*5eba0*/  LDL.LU R156, [R1+0xa04] ;  /* 0x000a0400019c7983 */ /* 0x000ea80000300800 */
[----:B------:R-:W1:Y:S01]  /*5ebb0*/  LDS.128 R12, [R21] ;  /* 0x00000000150c7984 */ /* 0x000e620000000c00 */
[----:B------:R-:W-:Y:S06]  /*5ebc0*/  BAR.SYNC.DEFER_BLOCKING 0x0 ;  /* 0x0000000000007b1d */ /* 0x000fec0000010000 */
[----:B-1----:R-:W-:Y:S04]  /*5ebd0*/  STL.64 [R1+0xdf0], R12 ;  /* 0x000df00c01007387 */ /* 0x002fe80000100a00 */
[----:B------:R-:W-:Y:S04]  /*5ebe0*/  STL.64 [R1+0xdf8], R14 ;  /* 0x000df80e01007387 */ /* 0x000fe80000100a00 */
[----:B------:R-:W2:Y:S04]  /*5ebf0*/  LDL.LU R157, [R1+0xa0c] ;  /* 0x000a0c00019d7983 */ /* 0x000ea80000300800 */
[----:B------:R-:W2:Y:S04]  /*5ec00*/  LDL.LU R158, [R1+0x604] ;  /* 0x00060400019e7983 */ /* 0x000ea80000300800 */
[----:B------:R-:W2:Y:S04]  /*5ec10*/  LDL.LU R159, [R1+0x60c] ;  /* 0x00060c00019f7983 */ /* 0x000ea80000300800 */
[----:B------:R-:W3:Y:S01]  /*5ec20*/  LDL.LU R152, [R1+0x204] ;  /* 0x0002040001987983 */ /* 0x000ee20000300800 */
[----:B------:R-:W-:-:S02]  /*5ec30*/  IMAD.MOV.U32 R154, RZ, RZ, R25 ;  /* 0x000000ffff9a7224 */ /* 0x000fc400078e0019 */
[----:B------:R-:W-:Y:S01]  /*5ec40*/  IMAD.MOV.U32 R155, RZ, RZ, R27 ;  /* 0x000000ffff9b7224 */ /* 0x000fe200078e001b */
[----:B----4-:R-:W-:Y:S01]  /*5ec50*/  STSM.16.M88.4 [R0], R160 ;  /* 0x000000a000007844 */ /* 0x010fe20000000200 */
[----:B------:R-:W-:Y:S06]  /*5ec60*/  BAR.SYNC.DEFER_BLOCKING 0x0 ;  /* 0x0000000000007b1d */ /* 0x000fec0000010000 */
[----:B------:R-:W1:Y:S02]  /*5ec70*/  LDS.128 R12, [R21] ;  /* 0x00000000150c7984 */ /* 0x000e640000000c00 */
[----:B------:R-:W-:Y:S06]  /*5ec80*/  BAR.SYNC.DEFER_BLOCKING 0x0 ;  /* 0x0000000000007b1d */ /* 0x000fec0000010000 */
[----:B--2---:R-:W-:Y:S04]  /*5ec90*/  STSM.16.M88.4 [R0], R156 ;  /* 0x0000009c00007844 */ /* 0x004fe80000000200 */
[----:B-1----:R-:W-:Y:S04]  /*5eca0*/  STL.64 [R1+0xa00], R12 ;  /* 0x000a000c01007387 */ /* 0x002fe80000100a00 */
[----:B------:R-:W-:Y:S01]  /*5ecb0*/  STL.64 [R1+0xa08], R14 ;  /* 0x000a080e01007387 */ /* 0x000fe20000100a00 */
[----:B------:R-:W-:Y:S06]  /*5ecc0*/  BAR.SYNC.DEFER_BLOCKING 0x0 ;  /* 0x0000000000007b1d */ /* 0x000fec0000010000 */
[----:B------:R-:W3:Y:S04]  /*5ecd0*/  LDL.LU R153, [R1+0x20c] ;  /* 0x00020c0001997983 */ /* 0x000ee80000300800 */
        /* <DEDUP_REMOVED lines=18> */
[----:B--2---:R-:W2:Y:S04]  /*5ee00*/  LDL.LU R24, [R1+0xa14] ;  /* 0x000a140001187983 */ /* 0x004ea80000300800 */
[----:B------:R-:W1:Y:S04]  /*5ee10*/  LDS.128 R12, [R21] ;  /* 0x00000000150c7984 */ /* 0x000e680000000c00 */
[----:B-1----:R-:W-:Y:S04]  /*5ee20*/  STL.64 [R1+0xe50], R12 ;  /* 0x000e500c01007387 */ /* 0x002fe80000100a00 */
[----:B------:R-:W-:Y:S04]  /*5ee30*/  STL.64 [R1+0xe58], R14 ;  /* 0x000e580e01007387 */ /* 0x000fe80000100a00 */
[----:B------:R-:W2:Y:S04]  /*5ee40*/  LDL.LU R25, [R1+0xa1c] ;  /* 0x000a1c0001197983 */ /* 0x000ea80000300800 */
[----:B------:R-:W2:Y:S04]  /*5ee50*/  LDL.LU R26, [R1+0x614] ;  /* 0x00061400011a7983 */ /* 0x000ea80000300800 */
[----:B------:R-:W2:Y:S01]  /*5ee60*/  LDL.LU R27, [R1+0x61c] ;  /* 0x00061c00011b7983 */ /* 0x000ea20000300800 */
[----:B------:R-:W-:Y:S01]  /*5ee70*/  BAR.SYNC.DEFER_BLOCKING 0x0 ;  /* 0x0000000000007b1d */ /* 0x000fe20000010000 */
[----:B------:R-:W-:-:S02]  /*5ee80*/  IMAD.MOV.U32 R154, RZ, RZ, R28 ;  /* 0x000000ffff9a7224 */ /* 0x000fc400078e001c */
[----:B------:R-:W-:-:S05]  /*5ee90*/  IMAD.MOV.U32 R155, RZ, RZ, R30 ;  /* 0x000000ffff9b7224 */ /* 0x000fca00078e001e */
        /* <DEDUP_REMOVED lines=18> */
[----:B------:R-:W-:Y:S01]  /*5efc0*/  IMAD.MOV.U32 R154, RZ, RZ, R29 ;  /* 0x000000ffff9a7224 */ /* 0x000fe200078e001d */
[----:B------:R-:W-:-:S04]  /*5efd0*/  MOV R155, R31 ;  /* 0x0000001f009b7202 */ /* 0x000fc80000000f00 */
[----:B------:R-:W4:Y:S04]  /*5efe0*/  LDL.LU R28, [R1+0x220] ;  /* 0x00022000011c7983 */ /* 0x000f280000300800 */
[----:B---3--:R-:W-:Y:S01]  /*5eff0*/  STSM.16.M88.4 [R0], R152 ;  /* 0x0000009800007844 */ /* 0x008fe20000000200 */
[----:B------:R-:W-:Y:S06]  /*5f000*/  BAR.SYNC.DEFER_BLOCKING 0x0 ;  /* 0x0000000000007b1d */ /* 0x000fec0000010000 */
[----:B------:R-:W1:Y:S02]  /*5f010*/  LDS.128 R12, [R21] ;  /* 0x00000000150c7984 */ /* 0x000e640000000c00 */
[----:B------:R-:W-:Y:S06]  /*5f020*/  BAR.SYNC.DEFER_BLOCKING 0x0 ;  /* 0x0000000000007b1d */ /* 0x000fec0000010000 */
[----:B--2---:R2:W-:Y:S04]  /*5f030*/  STSM.16.M88.4 [R0], R24 ;  /* 0x0000001800007844 */ /* 0x0045e80000000200 */
[----:B-1----:R-:W-:Y:S04]  /*5f040*/  STL.64 [R1+0x200], R12 ;  /* 0x0002000c01007387 */ /* 0x002fe80000100a00 */
[----:B------:R-:W-:Y:S01]  /*5f050*/  STL.64 [R1+0x208], R14 ;  /* 0x0002080e01007387 */ /* 0x000fe20000100a00 */
[----:B------:R-:W-:Y:S06]  /*5f060*/  BAR.SYNC.DEFER_BLOCKING 0x0 ;  /* 0x0000000000007b1d */ /* 0x000fec0000010000 */
[----:B------:R-:W4:Y:S04]  /*5f070*/  LDL.LU R29, [R1+0x228] ;  /* 0x00022800011d7983 */ /* 0x000f280000300800 */
        /* <DEDUP_REMOVED lines=10> */
[----:B----4-:R1:W-:Y:S01]  /*5f120*/  STSM.16.M88.4 [R0], R28 ;  /* 0x0000001c00007844 */ /* 0x0103e20000000200 */
        /* <DEDUP_REMOVED lines=77> */
[----:B------:R-:W-:Y:S01]  /*5f600*/  MOV R30, R40 ;  /* 0x00000028001e7202 */ /* 0x000fe20000000f00 */
        /* <DEDUP_REMOVED lines=80> */
[----:B------:R-:W-:-:S05]  /*5fb10*/  MOV R31, R50 ;  /* 0x00000032001f7202 */ /* 0x000fca0000000f00 */
        /* <DEDUP_REMOVED lines=445> */
[----:B--2---:R2:W-:Y:S01]  /*616f0*/  STSM.16.M88.4 [R0], R24 ;  /* 0x0000001800007844 */ /* 0x0045e20000000200 */
[----:B-1----:R-:W-:-:S03]  /*61700*/  MOV R252, R15 ;  /* 0x0000000f00fc7202 */ /* 0x002fc60000000f00 */
[----:B------:R-:W-:Y:S04]  /*61710*/  STL.64 [R1+0xc0], R12 ;  /* 0x0000c00c01007387 */ /* 0x000fe80000100a00 */
[----:B------:R-:W-:Y:S01]  /*61720*/  STL [R1+0xc8], R14 ;  /* 0x0000c80e01007387 */ /* 0x000fe20000100800 */
[----:B------:R-:W-:Y:S06]  /*61730*/  BAR.SYNC.DEFER_BLOCKING 0x0 ;  /* 0x0000000000007b1d */ /* 0x000fec0000010000 */
[----:B------:R-:W-:Y:S04]  /*61740*/  STL [R1+0x1c4c], R252 ;  /* 0x001c4cfc01007387 */ /* 0x000fe80000100800 */
[----:B------:R-:W3:Y:S04]  /*61750*/  LDL.LU R29, [R1+0x31c] ;  /* 0x00031c00011d7983 */ /* 0x000ee80000300800 */
[----:B--2---:R-:W2:Y:S04]  /*61760*/  LDL.LU R24, [R1+0xb20] ;  /* 0x000b200001187983 */ /* 0x004ea80000300800 */
[----:B------:R-:W1:Y:S02]  /*61770*/  LDS.128 R12, [R21] ;  /* 0x00000000150c7984 */ /* 0x000e640000000c00 */
[----:B-1----:R-:W-:-:S02]  /*61780*/  IMAD.MOV.U32 R252, RZ, RZ, R14 ;  /* 0x000000fffffc7224 */ /* 0x002fc400078e000e */
[----:B------:R-:W-:Y:S01]  /*61790*/  IMAD.MOV.U32 R231, RZ, RZ, R15 ;  /* 0x000000ffffe77224 */ /* 0x000fe200078e000f */
[----:B------:R-:W-:Y:S04]  /*617a0*/  STL.64 [R1+0x80], R12 ;  /* 0x0000800c01007387 */ /* 0x000fe80000100a00 */
[----:B------:R-:W-:Y:S04]  /*617b0*/  STL [R1+0x1c50], R252 ;  /* 0x001c50fc01007387 */ /* 0x000fe80000100800 */
[----:B------:R-:W-:Y:S04]  /*617c0*/  STL [R1+0x1c48], R231 ;  /* 0x001c48e701007387 */ /* 0x000fe80000100800 */
        /* <DEDUP_REMOVED lines=11> */
[----:B--2---:R2:W-:Y:S02]  /*61880*/  STSM.16.M88.4 [R0], R24 ;  /* 0x0000001800007844 */ /* 0x0045e40000000200 */
[----:B------:R-:W-:Y:S01]  /*61890*/  BAR.SYNC.DEFER_BLOCKING 0x0 ;  /* 0x0000000000007b1d */ /* 0x000fe20000010000 */
[----:B-1----:R-:W-:-:S02]  /*618a0*/  IMAD.MOV.U32 R230, RZ, RZ, R15 ;  /* 0x000000ffffe67224 */ /* 0x002fc400078e000f */
[----:B------:R-:W-:Y:S02]  /*618b0*/  IMAD.MOV.U32 R252, RZ, RZ, R13 ;  /* 0x000000fffffc7224 */ /* 0x000fe400078e000d */
[----:B------:R-:W-:Y:S01]  /*618c0*/  IMAD.MOV.U32 R231, RZ, RZ, R14 ;  /* 0x000000ffffe77224 */ /* 0x000fe200078e000e */
[----:B------:R-:W-:Y:S04]  /*618d0*/  STL [R1+0x20], R12 ;  /* 0x0000200c01007387 */ /* 0x000fe80000100800 */
[----:B------:R-:W4:Y:S04]  /*618e0*/  LDL.LU R13, [R1+0x1be8] ;  /* 0x001be800010d7983 */ /* 0x000f280000300800 */
[----:B------:R-:W4:Y:S04]  /*618f0*/  LDL.LU R16, [R1+0xc00] ;  /* 0x000c000001107983 */ /* 0x000f280000300800 */
[----:B------:R-:W4:Y:S04]  /*61900*/  LDL.LU R14, [R1+0x173c] ;  /* 0x00173c00010e7983 */ /* 0x000f280000300800 */
[----:B------:R-:W-:Y:S04]  /*61910*/  STL [R1+0x1c64], R230 ;  /* 0x001c64e601007387 */ /* 0x000fe80000100800 */
[----:B------:R-:W-:Y:S04]  /*61920*/  STL [R1+0x1c58], R231 ;  /* 0x001c58e701007387 */ /* 0x000fe80000100800 */
[----:B------:R-:W-:Y:S04]  /*61930*/  STL [R1+0x1c54], R252 ;  /* 0x001c54fc01007387 */ /* 0x000fe80000100800 */
[----:B------:R-:W3:Y:S04]  /*61940*/  LDL.LU R29, [R1+0x328] ;  /* 0x00032800011d7983 */ /* 0x000ee80000300800 */
[----:B------:R-:W1:Y:S04]  /*61950*/  LDS.128 R248, [R21] ;  /* 0x0000000015f87984 */ /* 0x000e680000000c00 */
[----:B--2---:R-:W2:Y:S04]  /*61960*/  LDL.LU R24, [R1+0xb24] ;  /* 0x000b240001187983 */ /* 0x004ea80000300800 */
[----:B-1----:R-:W-:Y:S04]  /*61970*/  STL [R1+0x1c98], R248 ;  /* 0x001c98f801007387 */ /* 0x002fe80000100800 */
[----:B------:R-:W-:Y:S04]  /*61980*/  STL [R1+0x1c84], R249 ;  /* 0x001c84f901007387 */ /* 0x000fe80000100800 */
[----:B------:R-:W-:Y:S04]  /*61990*/  STL [R1+0x1c6c], R250 ;  /* 0x001c6cfa01007387 */ /* 0x000fe80000100800 */
[----:B------:R-:W-:Y:S04]  /*619a0*/  STL [R1+0x1c68], R251 ;  /* 0x001c68fb01007387 */ /* 0x000fe80000100800 */
        /* <DEDUP_REMOVED lines=9> */
[----:B------:R-:W3:Y:S04]  /*61a40*/  LDL.LU R29, [R1+0x32c] ;  /* 0x00032c00011d7983 */ /* 0x000ee80000300800 */
[----:B------:R-:W1:Y:S01]  /*61a50*/  LDS.128 R244, [R21] ;  /* 0x0000000015f47984 */ /* 0x000e620000000c00 */
[----:B------:R-:W-:Y:S06]  /*61a60*/  BAR.SYNC.DEFER_BLOCKING 0x0 ;  /* 0x0000000000007b1d */ /* 0x000fec0000010000 */
[----:B--2---:R2:W-:Y:S02]  /*61a70*/  STSM.16.M88.4 [R0], R24 ;  /* 0x0000001800007844 */ /* 0x0045e40000000200 */
[----:B------:R-:W-:Y:S06]  /*61a80*/  BAR.SYNC.DEFER_BLOCKING 0x0 ;  /* 0x0000000000007b1d */ /* 0x000fec0000010000 */
[----:B--2---:R-:W2:Y:S04]  /*61a90*/  LDL.LU R24, [R1+0xb30] ;  /* 0x000b300001187983 */ /* 0x004ea80000300800 */
[----:B------:R-:W2:Y:S04]  /*61aa0*/  LDL.LU R25, [R1+0xb38] ;  /* 0x000b380001197983 */ /* 0x000ea80000300800 */
[----:B------:R-:W2:Y:S04]  /*61ab0*/  LDL.LU R26, [R1+0x730] ;  /* 0x00073000011a7983 */ /* 0x000ea80000300800 */
[----:B------:R-:W2:Y:S04]  /*61ac0*/  LDL.LU R27, [R1+0x738] ;  /* 0x00073800011b7983 */ /* 0x000ea80000300800 */
[----:B------:R-:W1:Y:S01]  /*61ad0*/  LDS.128 R240, [R21] ;  /* 0x0000000015f07984 */ /* 0x000e620000000c00 */
[----:B------:R-:W-:-:S02]  /*61ae0*/  IMAD.MOV.U32 R30, RZ, RZ, R97 ;  /* 0x000000ffff1e7224 */ /* 0x000fc400078e0061 */
[----:B------:R-:W-:Y:S01]  /*61af0*/  IMAD.MOV.U32 R31, RZ, RZ, R99 ;  /* 0x000000ffff1f7224 */ /* 0x000fe200078e0063 */
[----:B------:R-:W-:Y:S06]  /*61b00*/  BAR.SYNC.DEFER_BLOCKING 0x0 ;  /* 0x0000000000007b1d */ /* 0x000fec0000010000 */
[----:B---3--:R3:W-:Y:S02]  /*61b10*/  STSM.16.M88.4 [R0], R28 ;  /* 0x0000001c00007844 */ /* 0x0087e40000000200 */
[----:B------:R-:W-:Y:S06]  /*61b20*/  BAR.SYNC.DEFER_BLOCKING 0x0 ;  /* 0x0000000000007b1d */ /* 0x000fec0000010000 */
[----:B---3--:R-:W3:Y:S04]  /*61b30*/  LDL.LU R28, [R1+0x330] ;  /* 0x00033000011c7983 */ /* 0x008ee80000300800 */
        /* <DEDUP_REMOVED lines=57> */
[----:B------:R-:W4:Y:S04]  /*61ed0*/  LDL.LU R32, [R1+0x350] ;  /* 0x0003500001207983 */ /* 0x000f280000300800 */
[----:B------:R-:W4:Y:S04]  /*61ee0*/  LDL.LU R33, [R1+0x358] ;  /* 0x0003580001217983 */ /* 0x000f280000300800 */
[----:B------:R-:W1:Y:S01]  /*61ef0*/  LDS.128 R204, [R21] ;  /* 0x0000000015cc7984 */ /* 0x000e620000000c00 */
[----:B------:R-:W-:Y:S01]  /*61f00*/  MOV R30, R105 ;  /* 0x00000069001e7202 */ /* 0x000fe20000000f00 */
[----:B------:R-:W-:Y:S01]  /*61f10*/  IMAD.MOV.U32 R31, RZ, RZ, R107 ;  /* 0x000000ffff1f7224 */ /* 0x000fe200078e006b */
[----:B------:R-:W-:Y:S06]  /*61f20*/  BAR.SYNC.DEFER_BLOCKING 0x0 ;  /* 0x0000000000007b1d */ /* 0x000fec0000010000 */
[----:B---3--:R3:W-:Y:S02]  /*61f30*/  STSM.16.M88.4 [R0], R28 ;  /* 0x0000001c00007844 */ /* 0x0087e40000000200 */
[----:B------:R-:W-:Y:S06]  /*61f40*/  BAR.SYNC.DEFER_BLOCKING 0x0 ;  /* 0x0000000000007b1d */ /* 0x000fec0000010000 */
[----:B---3--:R-:W3:Y:S04]  /*61f50*/  LDL.LU R28, [R1+0xb54] ;  /* 0x000b5400011c7983 */ /* 0x008ee80000300800 */
[----:B------:R-:W3:Y:S04]  /*61f60*/  LDL.LU R29, [R1+0xb5c] ;  /* 0x000b5c00011d7983 */ /* 0x000ee80000300800 */
[----:B------:R-:W3:Y:S04]  /*61f70*/  LDL.LU R30, [R1+0x754] ;  /* 0x00075400011e7983 */ /* 0x000ee80000300800 */
[----:B------:R-:W3:Y:S04]  /*61f80*/  LDL.LU R31, [R1+0x75c] ;  /* 0x00075c00011f7983 */ /* 0x000ee80000300800 */
[----:B------:R-:W1:Y:S01]  /*61f90*/  LDS.128 R200, [R21] ;  /* 0x0000000015c87984 */ /* 0x000e620000000c00 */
[----:B------:R-:W-:Y:S06]  /*61fa0*/  BAR.SYNC.DEFER_BLOCKING 0x0 ;  /* 0x0000000000007b1d */ /* 0x000fec0000010000 */
[----:B--2---:R2:W-:Y:S02]  /*61fb0*/  STSM.16.M88.4 [R0], R24 ;  /* 0x0000001800007844 */ /* 0x0045e40000000200 */
[----:B------:R-:W-:Y:S06]  /*61fc0*/  BAR.SYNC.DEFER_BLOCKING 0x0 ;  /* 0x0000000000007b1d */ /* 0x000fec0000010000 */
[----:B--2---:R-:W2:Y:S04]  /*61fd0*/  LDL.LU R24, [R1+0x354] ;  /* 0x0003540001187983 */ /* 0x004ea80000300800 */
[----:B------:R-:W2:Y:S04]  /*61fe0*/  LDL.LU R25, [R1+0x35c] ;  /* 0x00035c0001197983 */ /* 0x000ea80000300800 */
[----:B------:R-:W1:Y:S01]  /*61ff0*/  LDS.128 R196, [R21] ;  /* 0x0000000015c47984 */ /* 0x000e620000000c00 */
[----:B------:R-:W-:-:S02]  /*62000*/  IMAD.MOV.U32 R34, RZ, RZ, R108 ;  /* 0x000000ffff227224 */ /* 0x000fc400078e006c */
[----:B------:R-:W-:Y:S01]  /*62010*/  IMAD.MOV.U32 R35, RZ, RZ, R110 ;  /* 0x000000ffff237224 */ /* 0x000fe200078e006e */
[----:B------:R-:W-:Y:S06]  /*62020*/  BAR.SYNC.DEFER_BLOCKING 0x0 ;  /* 0x0000000000007b1d */ /* 0x000fec0000010000 */
[----:B----4-:R-:W-:Y:S02]  /*62030*/  STSM.16.M88.4 [R0], R32 ;  /* 0x0000002000007844 */ /* 0x010fe40000000200 */
[----:B------:R-:W-:Y:S06]  /*62040*/  BAR.SYNC.DEFER_BLOCKING 0x0 ;  /* 0x0000000000007b1d */ /* 0x000fec0000010000 */
[----:B------:R-:W4:Y:S02]  /*62050*/  LDS.128 R192, [R21] ;  /* 0x0000000015c07984 */ /* 0x000f240000000c00 */
[----:B------:R-:W-:Y:S01]  /*62060*/  BAR.SYNC.DEFER_BLOCKING 0x0 ;  /* 0x0000000000007b1d */ /* 0x000fe20000010000 */
[----:B------:R-:W-:-:S02]  /*62070*/  IMAD.MOV.U32 R26, RZ, RZ, R109 ;  /* 0x000000ffff1a7224 */ /* 0x000fc400078e006d */
[----:B------:R-:W-:-:S03]  /*62080*/  IMAD.MOV.U32 R27, RZ, RZ, R111 ;  /* 0x000000ffff1b7224 */ /* 0x000fc600078e006f */
[----:B---3--:R3:W-:Y:S02]  /*62090*/  STSM.16.M88.4 [R0], R28 ;  /* 0x0000001c00007844 */ /* 0x0087e40000000200 */
[----:B------:R-:W-:Y:S06]  /*620a0*/  BAR.SYNC.DEFER_BLOCKING 0x0 ;  /* 0x0000000000007b1d */ /* 0x000fec0000010000 */
[----:B---3--:R-:W3:Y:S04]  /*620b0*/  LDL.LU R28, [R1+0xb60] ;  /* 0x000b6000011c7983 */ /* 0x008ee80000300800 */
[----:B------:R-:W3:Y:S04]  /*620c0*/  LDL.LU R29, [R1+0xb68] ;  /* 0x000b6800011d7983 */ /* 0x000ee80000300800 */
[----:B------:R-:W3:Y:S04]  /*620d0*/  LDL.LU R30, [R1+0x760] ;  /* 0x00076000011e7983 */ /* 0x000ee80000300800 */
[----:B------:R-:W3:Y:S04]  /*620e0*/  LDL.LU R31, [R1+0x768] ;  /* 0x00076800011f7983 */ /* 0x000ee80000300800 */
[----:B------:R-:W4:Y:S01]  /*620f0*/  LDS.128 R188, [R21] ;  /* 0x0000000015bc7984 */ /* 0x000f220000000c00 */
[----:B------:R-:W-:Y:S06]  /*62100*/  BAR.SYNC.DEFER_BLOCKING 0x0 ;  /* 0x0000000000007b1d */ /* 0x000fec0000010000 */
[----:B--2---:R2:W-:Y:S02]  /*62110*/  STSM.16.M88.4 [R0], R24 ;  /* 0x0000001800007844 */ /* 0x0045e40000000200 */
[----:B------:R-:W-:Y:S06]  /*62120*/  BAR.SYNC.DEFER_BLOCKING 0x0 ;  /* 0x0000000000007b1d */ /* 0x000fec0000010000 */
[----:B--2---:R-:W2:Y:S04]  /*62130*/  LDL.LU R24, [R1+0x360] ;  /* 0x0003600001187983 */ /* 0x004ea80000300800 */
[----:B------:R-:W2:Y:S04]  /*62140*/  LDL.LU R25, [R1+0x368] ;  /* 0x0003680001197983 */ /* 0x000ea80000300800 */
[----:B------:R-:W4:Y:S01]  /*62150*/  LDS.128 R184, [R21] ;  /* 0x0000000015b87984 */ /* 0x000f220000000c00 */
        /* <DEDUP_REMOVED lines=17> */
[----:B------:R-:W-:Y:S01]  /*62270*/  IMAD.MOV.U32 R26, RZ, RZ, R113 ;  /* 0x000000ffff1a7224 */ /* 0x000fe200078e0071 */
[----:B------:R-:W-:-:S04]  /*62280*/  MOV R27, R115 ;  /* 0x00000073001b7202 */ /* 0x000fc80000000f00 */
        /* <DEDUP_REMOVED lines=12> */
[----:B------:R-:W4:Y:S04]  /*62350*/  LDL.LU R32, [R1+0xb74] ;  /* 0x000b740001207983 */ /* 0x000f280000300800 */
[----:B------:R-:W4:Y:S04]  /*62360*/  LDL.LU R33, [R1+0xb7c] ;  /* 0x000b7c0001217983 */ /* 0x000f280000300800 */
[----:B------:R-:W4:Y:S04]  /*62370*/  LDL.LU R34, [R1+0x774] ;  /* 0x0007740001227983 */ /* 0x000f280000300800 */
[----:B------:R-:W4:Y:S04]  /*62380*/  LDL.LU R35, [R1+0x77c] ;  /* 0x00077c0001237983 */ /* 0x000f280000300800 */
[----:B------:R-:W1:Y:S01]  /*62390*/  LDS.128 R168, [R21] ;  /* 0x0000000015a87984 */ /* 0x000e620000000c00 */
[----:B------:R-:W-:Y:S01]  /*623a0*/  BAR.SYNC.DEFER_BLOCKING 0x0 ;  /* 0x0000000000007b1d */ /* 0x000fe20000010000 */
[----:B------:R-:W-:-:S02]  /*623b0*/  IMAD.MOV.U32 R26, RZ, RZ, R116 ;  /* 0x000000ffff1a7224 */ /* 0x000fc400078e0074 */
[----:B------:R-:W-:-:S03]  /*623c0*/  IMAD.MOV.U32 R27, RZ, RZ, R118 ;  /* 0x000000ffff1b7224 */ /* 0x000fc600078e0076 */
[----:B------:R-:W4:Y:S04]  /*623d0*/  LDL.LU R36, [R1+0x374] ;  /* 0x0003740001247983 */ /* 0x000f280000300800 */
[----:B------:R-:W4:Y:S04]  /*623e0*/  LDL.LU R37, [R1+0x37c] ;  /* 0x00037c0001257983 */ /* 0x000f280000300800 */
[----:B---3--:R-:W-:Y:S01]  /*623f0*/  STSM.16.M88.4 [R0], R28 ;  /* 0x0000001c00007844 */ /* 0x008fe20000000200 */
[----:B------:R-:W-:Y:S06]  /*62400*/  BAR.SYNC.DEFER_BLOCKING 0x0 ;  /* 0x0000000000007b1d */ /* 0x000fec0000010000 */
[----:B------:R-:W3:Y:S02]  /*62410*/  LDS.128 R28, [R21] ;  /* 0x00000000151c7984 */ /* 0x000ee40000000c00 */
[----:B------:R-:W-:Y:S06]  /*62420*/  BAR.SYNC.DEFER_BLOCKING 0x0 ;  /* 0x0000000000007b1d */ /* 0x000fec0000010000 */
[----:B--2---:R-:W-:Y:S02]  /*62430*/  STSM.16.M88.4 [R0], R24 ;  /* 0x0000001800007844 */ /* 0x004fe40000000200 */
[----:B------:R-:W-:Y:S06]  /*62440*/  BAR.SYNC.DEFER_BLOCKING 0x0 ;  /* 0x0000000000007b1d */ /* 0x000fec0000010000 */
[----:B------:R-:W2:Y:S02]  /*62450*/  LDS.128 R24, [R21] ;  /* 0x0000000015187984 */ /* 0x000ea40000000c00 */
[----:B------:R-:W-:Y:S06]  /*62460*/  BAR.SYNC.DEFER_BLOCKING 0x0 ;  /* 0x0000000000007b1d */ /* 0x000fec0000010000 */
[----:B----4-:R4:W-:Y:S02]  /*62470*/  STSM.16.M88.4 [R0], R32 ;  /* 0x0000002000007844 */ /* 0x0109e40000000200 */
[----:B------:R-:W-:Y:S06]  /*62480*/  BAR.SYNC.DEFER_BLOCKING 0x0 ;  /* 0x0000000000007b1d */ /* 0x000fec0000010000 */
[----:B----4-:R-:W4:Y:S04]  /*62490*/  LDL.LU R32, [R1+0xb80] ;  /* 0x000b800001207983 */ /* 0x010f280000300800 */
[----:B------:R-:W4:Y:S04]  /*624a0*/  LDL.LU R33, [R1+0xb88] ;  /* 0x000b880001217983 */ /* 0x000f280000300800 */
[----:B------:R-:W4:Y:S04]  /*624b0*/  LDL.LU R34, [R1+0x780] ;  /* 0x0007800001227983 */ /* 0x000f280000300800 */
[----:B------:R-:W4:Y:S04]  /*624c0*/  LDL.LU R35, [R1+0x788] ;  /* 0x0007880001237983 */ /* 0x000f280000300800 */
[----:B------:R-:W3:Y:S04]  /*624d0*/  LDL.LU R44, [R1+0x380] ;  /* 0x00038000012c7983 */ /* 0x000ee80000300800 */
[----:B------:R-:W3:Y:S04]  /*624e0*/  LDL.LU R45, [R1+0x388] ;  /* 0x00038800012d7983 */ /* 0x000ee80000300800 */
[----:B------:R-:W2:Y:S04]  /*624f0*/  LDL.LU R48, [R1+0xb84] ;  /* 0x000b840001307983 */ /* 0x000ea80000300800 */
[----:B------:R-:W2:Y:S04]  /*62500*/  LDL.LU R49, [R1+0xb8c] ;  /* 0x000b8c0001317983 */ /* 0x000ea80000300800 */
[----:B------:R-:W2:Y:S04]  /*62510*/  LDL.LU R50, [R1+0x784] ;  /* 0x0007840001327983 */ /* 0x000ea80000300800 */
[----:B------:R-:W2:Y:S04]  /*62520*/  LDL.LU R51, [R1+0x78c] ;  /* 0x00078c0001337983 */ /* 0x000ea80000300800 */
[----:B------:R-:W1:Y:S01]  /*62530*/  LDS.128 R40, [R21] ;  /* 0x0000000015287984 */ /* 0x000e620000000c00 */
[----:B------:R-:W-:-:S02]  /*62540*/  IMAD.MOV.U32 R38, RZ, RZ, R117 ;  /* 0x000000ffff267224 */ /* 0x000fc400078e0075 */
[----:B------:R-:W-:Y:S01]  /*62550*/  IMAD.MOV.U32 R39, RZ, RZ, R119 ;  /* 0x000000ffff277224 */ /* 0x000fe200078e0077 */
[----:B------:R-:W-:Y:S01]  /*62560*/  BAR.SYNC.DEFER_BLOCKING 0x0 ;  /* 0x0000000000007b1d */ /* 0x000fe20000010000 */
[----:B------:R-:W-:Y:S02]  /*62570*/  IMAD.MOV.U32 R46, RZ, RZ, R120 ;  /* 0x000000ffff2e7224 */ /* 0x000fe400078e0078 */
[----:B------:R-:W-:-:S03]  /*62580*/  IMAD.MOV.U32 R47, RZ, RZ, R122 ;  /* 0x000000ffff2f7224 */ /* 0x000fc600078e007a */
[----:B------:R-:W2:Y:S04]  /*62590*/  LDL.LU R52, [R1+0x384] ;  /* 0x0003840001347983 */ /* 0x000ea80000300800 */
[----:B------:R-:W2:Y:S04]  /*625a0*/  LDL.LU R53, [R1+0x38c] ;  /* 0x00038c0001357983 */ /* 0x000ea80000300800 */
[----:B------:R-:W-:Y:S01]  /*625b0*/  STSM.16.M88.4 [R0], R36 ;  /* 0x0000002400007844 */ /* 0x000fe20000000200 */
[----:B------:R-:W-:Y:S06]  /*625c0*/  BAR.SYNC.DEFER_BLOCKING 0x0 ;  /* 0x0000000000007b1d */ /* 0x000fec0000010000 */
[----:B------:R-:W1:Y:S02]  /*625d0*/  LDS.128 R36, [R21] ;  /* 0x0000000015247984 */ /* 0x000e640000000c00 */
[----:B------:R-:W-:Y:S06]  /*625e0*/  BAR.SYNC.DEFER_BLOCKING 0x0 ;  /* 0x0000000000007b1d */ /* 0x000fec0000010000 */
[----:B----4-:R-:W-:Y:S02]  /*625f0*/  STSM.16.M88.4 [R0], R32 ;  /* 0x0000002000007844 */ /* 0x010fe40000000200 */
[----:B------:R-:W-:Y:S06]  /*62600*/  BAR.SYNC.DEFER_BLOCKING 0x0 ;  /* 0x0000000000007b1d */ /* 0x000fec0000010000 */
[----:B------:R-:W4:Y:S02]  /*62610*/  LDS.128 R32, [R21] ;  /* 0x0000000015207984 */ /* 0x000f240000000c00 */
[----:B------:R-:W-:Y:S06]  /*62620*/  BAR.SYNC.DEFER_BLOCKING 0x0 ;  /* 0x0000000000007b1d */ /* 0x000fec0000010000 */
[----:B---3--:R-:W-:Y:S02]  /*62630*/  STSM.16.M88.4 [R0], R44 ;  /* 0x0000002c00007844 */ /* 0x008fe40000000200 */
[----:B------:R-:W-:Y:S06]  /*62640*/  BAR.SYNC.DEFER_BLOCKING 0x0 ;  /* 0x0000000000007b1d */ /* 0x000fec0000010000 */
[----:B------:R-:W3:Y:S02]  /*62650*/  LDS.128 R44, [R21] ;  /* 0x00000000152c7984 */ /* 0x000ee40000000c00 */
        /* <DEDUP_REMOVED lines=9> */
[----:B------:R-:W3:Y:S04]  /*626f0*/  LDL.LU R64, [R1+0xb94] ;  /* 0x000b940001407983 */ /* 0x000ee80000300800 */
[----:B------:R-:W3:Y:S04]  /*62700*/  LDL.LU R65, [R1+0xb9c] ;  /* 0x000b9c0001417983 */ /* 0x000ee80000300800 */
[----:B------:R-:W3:Y:S04]  /*62710*/  LDL.LU R66, [R1+0x794] ;  /* 0x0007940001427983 */ /* 0x000ee80000300800 */
[----:B------:R-:W3:Y:S04]  /*62720*/  LDL.LU R67, [R1+0x79c] ;  /* 0x00079c0001437983 */ /* 0x000ee80000300800 */
[----:B------:R-:W1:Y:S01]  /*62730*/  LDS.128 R56, [R21] ;  /* 0x0000000015387984 */ /* 0x000e620000000c00 */
[----:B------:R-:W-:-:S02]  /*62740*/  IMAD.MOV.U32 R54, RZ, RZ, R121 ;  /* 0x000000ffff367224 */ /* 0x000fc400078e0079 */
[----:B------:R-:W-:Y:S01]  /*62750*/  IMAD.MOV.U32 R55, RZ, RZ, R123 ;  /* 0x000000ffff377224 */ /* 0x000fe200078e007b */
[----:B------:R-:W-:Y:S01]  /*62760*/  BAR.SYNC.DEFER_BLOCKING 0x0 ;  /* 0x0000000000007b1d */ /* 0x000fe20000010000 */
[----:B------:R-:W-:Y:S01]  /*62770*/  MOV R62, R124 ;  /* 0x0000007c003e7202 */ /* 0x000fe20000000f00 */
[----:B------:R-:W-:-:S04]  /*62780*/  IMAD.MOV.U32 R63, RZ, RZ, R126 ;  /* 0x000000ffff3f7224 */ /* 0x000fc800078e007e */
[----:B------:R-:W3:Y:S04]  /*62790*/  LDL.LU R68, [R1+0x394] ;  /* 0x0003940001447983 */ /* 0x000ee80000300800 */
[----:B------:R-:W3:Y:S04]  /*627a0*/  LDL.LU R69, [R1+0x39c] ;  /* 0x00039c0001457983 */ /* 0x000ee80000300800 */
[----:B------:R-:W-:Y:S01]  /*627b0*/  STSM.16.M88.4 [R0], R52 ;  /* 0x0000003400007844 */ /* 0x000fe20000000200 */
[----:B------:R-:W-:Y:S06]  /*627c0*/  BAR.SYNC.DEFER_BLOCKING 0x0 ;  /* 0x0000000000007b1d */ /* 0x000fec0000010000 */
[----:B------:R-:W1:Y:S02]  /*627d0*/  LDS.128 R52, [R21] ;  /* 0x0000000015347984 */ /* 0x000e640000000c00 */
[----:B------:R-:W-:Y:S06]  /*627e0*/  BAR.SYNC.DEFER_BLOCKING 0x0 ;  /* 0x0000000000007b1d */ /* 0x000fec0000010000 */
[----:B--2---:R-:W-:Y:S02]  /*627f0*/  STSM.16.M88.4 [R0], R48 ;  /* 0x0000003000007844 */ /* 0x004fe40000000200 */
[----:B------:R-:W-:Y:S06]  /*62800*/  BAR.SYNC.DEFER_BLOCKING 0x0 ;  /* 0x0000000000007b1d */ /* 0x000fec0000010000 */
[----:B------:R-:W2:Y:S02]  /*62810*/  LDS.128 R48, [R21] ;  /* 0x0000000015307984 */ /* 0x000ea40000000c00 */
[----:B------:R-:W-:Y:S06]  /*62820*/  BAR.SYNC.DEFER_BLOCKING 0x0 ;  /* 0x0000000000007b1d */ /* 0x000fec0000010000 */
[----:B----4-:R-:W-:Y:S02]  /*62830*/  STSM.16.M88.4 [R0], R60 ;  /* 0x0000003c00007844 */ /* 0x010fe40000000200 */
[----:B------:R-:W-:Y:S06]  /*62840*/  BAR.SYNC.DEFER_BLOCKING 0x0 ;  /* 0x0000000000007b1d */ /* 0x000fec0000010000 */
[----:B------:R-:W4:Y:S02]  /*62850*/  LDS.128 R60, [R21] ;  /* 0x00000000153c7984 */ /* 0x000f240000000c00 */
[----:B------:R-:W-:Y:S06]  /*62860*/  BAR.SYNC.DEFER_BLOCKING 0x0 ;  /* 0x0000000000007b1d */ /* 0x000fec0000010000 */
[----:B---3--:R3:W-:Y:S02]  /*62870*/  STSM.16.M88.4 [R0], R64 ;  /* 0x0000004000007844 */ /* 0x0087e40000000200 */
[----:B------:R-:W-:Y:S06]  /*62880*/  BAR.SYNC.DEFER_BLOCKING 0x0 ;  /* 0x0000000000007b1d */ /* 0x000fec0000010000 */
[----:B---3--:R-:W3:Y:S04]  /*62890*/  LDL.LU R64, [R1+0xba0] ;  /* 0x000ba00001407983 */ /* 0x008ee80000300800 */
[----:B------:R-:W3:Y:S04]  /*628a0*/  LDL.LU R65, [R1+0xba8] ;  /* 0x000ba80001417983 */ /* 0x000ee80000300800 */
[----:B------:R-:W3:Y:S04]  /*628b0*/  LDL.LU R66, [R1+0x7a0] ;  /* 0x0007a00001427983 */ /* 0x000ee80000300800 */
[----:B------:R-:W3:Y:S04]  /*628c0*/  LDL.LU R67, [R1+0x7a8] ;  /* 0x0007a80001437983 */ /* 0x000ee80000300800 */
[----:B------:R-:W2:Y:S04]  /*628d0*/  LDL.LU R76, [R1+0x3a0] ;  /* 0x0003a000014c7983 */ /* 0x000ea80000300800 */
[----:B------:R-:W2:Y:S04]  /*628e0*/  LDL.LU R77, [R1+0x3a8] ;  /* 0x0003a800014d7983 */ /* 0x000ea80000300800 */
[----:B------:R-:W4:Y:S04]  /*628f0*/  LDL.LU R80, [R1+0xba4] ;  /* 0x000ba40001507983 */ /* 0x000f280000300800 */
[----:B------:R-:W4:Y:S04]  /*62900*/  LDL.LU R81, [R1+0xbac] ;  /* 0x000bac0001517983 */ /* 0x000f280000300800 */
[----:B------:R-:W4:Y:S04]  /*62910*/  LDL.LU R82, [R1+0x7a4] ;  /* 0x0007a40001527983 */ /* 0x000f280000300800 */
[----:B------:R-:W4:Y:S04]  /*62920*/  LDL.LU R83, [R1+0x7ac] ;  /* 0x0007ac0001537983 */ /* 0x000f280000300800 */
[----:B------:R-:W1:Y:S01]  /*62930*/  LDS.128 R72, [R21] ;  /* 0x0000000015487984 */ /* 0x000e620000000c00 */
[----:B------:R-:W-:-:S02]  /*62940*/  IMAD.MOV.U32 R70, RZ, RZ, R125 ;  /* 0x000000ffff467224 */ /* 0x000fc400078e007d */
[----:B------:R-:W-:Y:S01]  /*62950*/  IMAD.MOV.U32 R71, RZ, RZ, R127 ;  /* 0x000000ffff477224 */ /* 0x000fe200078e007f */
[----:B------:R-:W-:Y:S01]  /*62960*/  BAR.SYNC.DEFER_BLOCKING 0x0 ;  /* 0x0000000000007b1d */ /* 0x000fe20000010000 */
[----:B------:R-:W-:Y:S02]  /*62970*/  IMAD.MOV.U32 R78, RZ, RZ, R128 ;  /* 0x000000ffff4e7224 */ /* 0x000fe400078e0080 */
[----:B------:R-:W-:-:S03]  /*62980*/  IMAD.MOV.U32 R79, RZ, RZ, R130 ;  /* 0x000000ffff4f7224 */ /* 0x000fc600078e0082 */
[----:B------:R-:W4:Y:S04]  /*62990*/  LDL.LU R84, [R1+0x3a4] ;  /* 0x0003a40001547983 */ /* 0x000f280000300800 */
[----:B------:R-:W4:Y:S04]  /*629a0*/  LDL.LU R85, [R1+0x3ac] ;  /* 0x0003ac0001557983 */ /* 0x000f280000300800 */
[----:B------:R-:W-:Y:S01]  /*629b0*/  STSM.16.M88.4 [R0], R68 ;  /* 0x0000004400007844 */ /* 0x000fe20000000200 */
[----:B------:R-:W-:Y:S06]  /*629c0*/  BAR.SYNC.DEFER_BLOCKING 0x0 ;  /* 0x0000000000007b1d */ /* 0x000fec0000010000 */
[----:B------:R-:W1:Y:S02]  /*629d0*/  LDS.128 R68, [R21] ;  /* 0x0000000015447984 */ /* 0x000e640000000c00 */
[----:B------:R-:W-:Y:S06]  /*629e0*/  BAR.SYNC.DEFER_BLOCKING 0x0 ;  /* 0x0000000000007b1d */ /* 0x000fec0000010000 */
[----:B---3--:R-:W-:Y:S02]  /*629f0*/  STSM.16.M88.4 [R0], R64 ;  /* 0x0000004000007844 */ /* 0x008fe40000000200 */
        /* <DEDUP_REMOVED lines=23> */
[----:B------:R-:W-:Y:S01]  /*62b70*/  IMAD.MOV.U32 R94, RZ, RZ, R132 ;  /* 0x000000ffff5e7224 */ /* 0x000fe200078e0084 */
[----:B------:R-:W-:-:S04]  /*62b80*/  MOV R95, R134 ;  /* 0x00000086005f7202 */ /* 0x000fc80000000f00 */
        /* <DEDUP_REMOVED lines=30> */
[----:B------:R-:W-:Y:S02]  /*62d70*/  IMAD.MOV.U32 R110, RZ, RZ, R136 ;  /* 0x000000ffff6e7224 */ /* 0x000fe400078e0088 */
[----:B------:R-:W-:-:S03]  /*62d80*/  IMAD.MOV.U32 R111, RZ, RZ, R138 ;  /* 0x000000ffff6f7224 */ /* 0x000fc600078e008a */
        /* <DEDUP_REMOVED lines=37> */
[----:B------:R-:W-:Y:S01]  /*62fe0*/  BAR.SYNC.DEFER_BLOCKING 0x0 ;  /* 0x0000000000007b1d */ /* 0x000fe20000010000 */
[----:B------:R-:W-:-:S05]  /*62ff0*/  MOV R134, R141 ;  /* 0x0000008d00867202 */ /* 0x000fca0000000f00 */
        /* <DEDUP_REMOVED lines=8> */
[----:B----4-:R4:W-:Y:S01]  /*63080*/  STSM.16.M88.4 [R0], R128 ;  /* 0x0000008000007844 */ /* 0x0109e20000000200 */
[----:B------:R-:W-:-:S02]  /*63090*/  IMAD.MOV.U32 R142, RZ, RZ, R144 ;  /* 0x000000ffff8e7224 */ /* 0x000fc400078e0090 */
[----:B------:R-:W-:Y:S01]  /*630a0*/  IMAD.MOV.U32 R135, RZ, RZ, R143 ;  /* 0x000000ffff877224 */ /* 0x000fe200078e008f */
        /* <DEDUP_REMOVED lines=11> */
[----:B------:R-:W2:Y:S04]  /*63160*/  LDL.LU R156, [R1+0x3e4] ;  /* 0x0003e400019c7983 */ /* 0x000ea80000300800 */
[----:B------:R-:W2:Y:S01]  /*63170*/  LDL.LU R157, [R1+0x3ec] ;  /* 0x0003ec00019d7983 */ /* 0x000ea20000300800 */
[----:B------:R-:W-:-:S02]  /*63180*/  IMAD.MOV.U32 R158, RZ, RZ, R145 ;  /* 0x000000ffff9e7224 */ /* 0x000fc400078e0091 */
[----:B------:R-:W-:Y:S01]  /*63190*/  IMAD.MOV.U32 R143, RZ, RZ, R146 ;  /* 0x000000ffff8f7224 */ /* 0x000fe200078e0092 */
[----:B------:R-:W2:Y:S01]  /*631a0*/  LDL.LU R144, [R1+0xbf0] ;  /* 0x000bf00001907983 */ /* 0x000ea20000300800 */
[----:B------:R-:W-:-:S03]  /*631b0*/  IMAD.MOV.U32 R159, RZ, RZ, R147 ;  /* 0x000000ffff9f7224 */ /* 0x000fc600078e0093 */
[----:B------:R-:W2:Y:S04]  /*631c0*/  LDL.LU R145, [R1+0xbf8] ;  /* 0x000bf80001917983 */ /* 0x000ea80000300800 */
[----:B------:R-:W2:Y:S04]  /*631d0*/  LDL.LU R146, [R1+0x7f0] ;  /* 0x0007f00001927983 */ /* 0x000ea80000300800 */
[----:B------:R-:W2:Y:S04]  /*631e0*/  LDL.LU R147, [R1+0x7f8] ;  /* 0x0007f80001937983 */ /* 0x000ea80000300800 */
[----:B------:R-:W1:Y:S01]  /*631f0*/  LDS.128 R136, [R21] ;  /* 0x0000000015887984 */ /* 0x000e620000000c00 */
[----:B------:R-:W-:Y:S06]  /*63200*/  BAR.SYNC.DEFER_BLOCKING 0x0 ;  /* 0x0000000000007b1d */ /* 0x000fec0000010000 */
[----:B------:R-:W2:Y:S04]  /*63210*/  LDL.LU R160, [R1+0x3f0] ;  /* 0x0003f00001a07983 */ /* 0x000ea80000300800 */
[----:B------:R-:W2:Y:S04]  /*63220*/  LDL.LU R161, [R1+0x3f8] ;  /* 0x0003f80001a17983 */ /* 0x000ea80000300800 */
[----:B------:R-:W2:Y:S04]  /*63230*/  LDL.LU R164, [R1+0xbf4] ;  /* 0x000bf40001a47983 */ /* 0x000ea80000300800 */
[----:B------:R-:W2:Y:S04]  /*63240*/  LDL.LU R165, [R1+0xbfc] ;  /* 0x000bfc0001a57983 */ /* 0x000ea80000300800 */
[----:B------:R-:W-:Y:S01]  /*63250*/  STSM.16.M88.4 [R0], R132 ;  /* 0x0000008400007844 */ /* 0x000fe20000000200 */
[----:B------:R-:W-:Y:S06]  /*63260*/  BAR.SYNC.DEFER_BLOCKING 0x0 ;  /* 0x0000000000007b1d */ /* 0x000fec0000010000 */
[----:B------:R-:W2:Y:S04]  /*63270*/  LDL.LU R166, [R1+0x7f4] ;  /* 0x0007f40001a67983 */ /* 0x000ea80000300800 */
[----:B------:R-:W2:Y:S01]  /*63280*/  LDL.LU R167, [R1+0x7fc] ;  /* 0x0007fc0001a77983 */ /* 0x000ea20000300800 */
[----:B------:R-:W-:-:S02]  /*63290*/  IMAD.MOV.U32 R162, RZ, RZ, R148 ;  /* 0x000000ffffa27224 */ /* 0x000fc400078e0094 */
[----:B------:R-:W-:Y:S01]  /*632a0*/  IMAD.MOV.U32 R163, RZ, RZ, R150 ;  /* 0x000000ffffa37224 */ /* 0x000fe200078e0096 */
[----:B------:R-:W2:Y:S01]  /*632b0*/  LDL.LU R23, [R1+0x800] ;  /* 0x0008000001177983 */ /* 0x000ea20000300800 */
[----:B------:R-:W-:-:S03]  /*632c0*/  ISETP.GE.AND P5, PT, R8, R13, PT ;  /* 0x0000000d0800720c */ /* 0x000fc60003fa6270 */
[----:B------:R-:W2:Y:S04]  /*632d0*/  LDL.LU R12, [R1+0x1438] ;  /* 0x00143800010c7983 */ /* 0x000ea80000300800 */
[----:B------:R-:W1:Y:S01]  /*632e0*/  LDS.128 R132, [R21] ;  /* 0x0000000015847984 */ /* 0x000e620000000c00 */
[----:B------:R-:W-:Y:S06]  /*632f0*/  BAR.SYNC.DEFER_BLOCKING 0x0 ;  /* 0x0000000000007b1d */ /* 0x000fec0000010000 */
[----:B------:R-:W2:Y:S04]  /*63300*/  LDL.LU R13, [R1+0x400] ;  /* 0x00040000010d7983 */ /* 0x000ea80000300800 */
[----:B----4-:R-:W-:Y:S01]  /*63310*/  STSM.16.M88.4 [R0], R128 ;  /* 0x0000008000007844 */ /* 0x010fe20000000200 */
[----:B------:R-:W-:Y:S06]  /*63320*/  BAR.SYNC.DEFER_BLOCKING 0x0 ;  /* 0x0000000000007b1d */ /* 0x000fec0000010000 */
[----:B------:R-:W4:Y:S02]  /*63330*/  LDS.128 R128, [R21] ;  /* 0x0000000015807984 */ /* 0x000f240000000c00 */
        /* <DEDUP_REMOVED lines=9> */
[----:B------:R-:W-:Y:S02]  /*633d0*/  STSM.16.M88.4 [R0], R156 ;  /* 0x0000009c00007844 */ /* 0x000fe40000000200 */
        /* <DEDUP_REMOVED lines=11> */
[----:B------:R1:W-:Y:S04]  /*63490*/  STSM.16.M88.4 [R0], R164 ;  /* 0x000000a400007844 */ /* 0x0003e80000000200 */
[----:B-1----:R-:W4:Y:S04]  /*634a0*/  LDL.LU R164, [R1+0x3f4] ;  /* 0x0003f40001a47983 */ /* 0x002f280000300800 */
[----:B------:R-:W4:Y:S04]  /*634b0*/  LDL.LU R165, [R1+0x3fc] ;  /* 0x0003fc0001a57983 */ /* 0x000f280000300800 */
[----:B------:R-:W3:Y:S04]  /*634c0*/  LDL.LU R19, [R1] ;  /* 0x0000000001137983 */ /* 0x000ee80000300800 */
[----:B------:R-:W2:Y:S04]  /*634d0*/  LDL.LU R18, [R1+0xc04] ;  /* 0x000c040001127983 */ /* 0x000ea80000300800 */
[----:B------:R-:W2:Y:S01]  /*634e0*/  LDL.LU R15, [R1+0x128c] ;  /* 0x00128c00010f7983 */ /* 0x000ea20000300800 */
[----:B------:R-:W-:Y:S01]  /*634f0*/  IMAD.MOV.U32 R166, RZ, RZ, R149 ;  /* 0x000000ffffa67224 */ /* 0x000fe200078e0095 */
[----:B------:R-:W-:Y:S01]  /*63500*/  MOV R167, R151 ;  /* 0x0000009700a77202 */ /* 0x000fe20000000f00 */
[----:B------:R-:W-:Y:S01]  /*63510*/  BAR.SYNC.DEFER_BLOCKING 0x0 ;  /* 0x0000000000007b1d */ /* 0x000fe20000010000 */
[----:B------:R-:W-:Y:S01]  /*63520*/  ISETP.LT.AND P5, PT, R7, UR6, !P5 ;  /* 0x0000000607007c0c */ /* 0x000fe2000efa1270 */
[----:B------:R-:W-:-:S04]  /*63530*/  IMAD.WIDE R228, R14, 0x4, R2 ;  /* 0x000000040ee47825 */ /* 0x000fc800078e0202 */
[----:B------:R-:W-:Y:S01]  /*63540*/  ULDC.64 UR6, c[0x0][0x228] ;  /* 0x00008a0000067ab9 */ /* 0x000fe20000000a00 */
[----:B------:R-:W2:Y:S04]  /*63550*/  LDL.LU R17, [R1+0x804] ;  /* 0x0008040001117983 */ /* 0x000ea80000300800 */
[----:B------:R-:W1:Y:S01]  /*63560*/  LDS.128 R148, [R21] ;  /* 0x0000000015947984 */ /* 0x000e620000000c00 */
[----:B------:R-:W-:Y:S06]  /*63570*/  BAR.SYNC.DEFER_BLOCKING 0x0 ;  /* 0x0000000000007b1d */ /* 0x000fec0000010000 */
[----:B----4-:R4:W-:Y:S02]  /*63580*/  STSM.16.M88.4 [R0], R164 ;  /* 0x000000a400007844 */ /* 0x0109e40000000200 */
[----:B------:R-:W-:Y:S06]  /*63590*/  BAR.SYNC.DEFER_BLOCKING 0x0 ;  /* 0x0000000000007b1d */ /* 0x000fec0000010000 */
[----:B------:R1:W-:Y:S01]  /*635a0*/  @P5 STG.E desc[UR4][R228.64], R16 ;  /* 0x00000010e4005986 */ /* 0x0003e2000c101904 */
[----:B------:R-:W-:Y:S01]  /*635b0*/  ISETP.GE.AND P5, PT, R7, UR7, PT ;  /* 0x0000000707007c0c */ /* 0x000fe2000bfa6270 */
[----:B----4-:R-:W-:Y:S01]  /*635c0*/  IMAD.WIDE R164, R14, 0x4, R4 ;  /* 0x000000040ea47825 */ /* 0x010fe200078e0204 */
[----:B------:R-:W-:-:S02]  /*635d0*/  ULDC UR7, c[0x0][0x228] ;  /* 0x00008a0000077ab9 */ /* 0x000fc40000000800 */
[----:B------:R-:W-:Y:S01]  /*635e0*/  ISETP.LT.AND P5, PT, R9, UR6, !P5 ;  /* 0x0000000609007c0c */ /* 0x000fe2000efa1270 */
[----:B-1----:R-:W4:Y:S04]  /*635f0*/  LDL.LU R16, [R1+0x404] ;  /* 0x0004040001107983 */ /* 0x002f280000300800 */
[----:B------:R-:W4:Y:S08]  /*63600*/  LDL.LU R14, [R1+0xf50] ;  /* 0x000f5000010e7983 */ /* 0x000f300000300800 */
[----:B------:R1:W-:Y:S04]  /*63610*/  @P5 STG.E desc[UR4][R164.64], R23 ;  /* 0x00000017a4005986 */ /* 0x0003e8000c101904 */
[----:B------:R-:W4:Y:S01]  /*63620*/  LDL.LU R231, [R1+0x4] ;  /* 0x0000040001e77983 */ /* 0x000f220000300800 */
[----:B-1----:R-:W-:-:S05]  /*63630*/  VIADD R23, R7, 0x1 ;  /* 0x0000000107177836 */ /* 0x002fca0000000000 */
[----:B------:R-:W-:-:S04]  /*63640*/  ISETP.GE.AND P5, PT, R23, UR9, PT ;  /* 0x0000000917007c0c */ /* 0x000fc8000bfa6270 */
[----:B------:R-:W-:Y:S01]  /*63650*/  ISETP.LT.AND P6, PT, R8, UR7, !P5 ;  /* 0x0000000708007c0c */ /* 0x000fe2000efc1270 */
[----:B------:R-:W-:Y:S01]  /*63660*/  IMAD.WIDE R164, R12, 0x4, R2 ;  /* 0x000000040ca47825 */ /* 0x000fe200078e0202 */
[----:B------:R-:W-:Y:S01]  /*63670*/  ISETP.LT.AND P5, PT, R9, UR8, !P5 ;  /* 0x0000000809007c0c */ /* 0x000fe2000efa1270 */
[----:B------:R-:W-:Y:S01]  /*63680*/  ULDC UR7, c[0x0][0x22c] ;  /* 0x00008b0000077ab9 */ /* 0x000fe20000000800 */
[----:B------:R-:W-:Y:S01]  /*63690*/  ULDC UR8, c[0x0][0x228] ;  /* 0x00008a0000087ab9 */ /* 0x000fe20000000800 */
[----:B------:R-:W-:-:S08]  /*636a0*/  VIADD R23, R7, 0x2 ;  /* 0x0000000207177836 */ /* 0x000fd00000000000 */
[----:B------:R1:W-:Y:S02]  /*636b0*/  @P6 STG.E desc[UR4][R164.64], R13 ;  /* 0x0000000da4006986 */ /* 0x0003e4000c101904 */
[----:B-1----:R-:W-:Y:S02]  /*636c0*/  IMAD.WIDE R164, R12, 0x4, R4 ;  /* 0x000000040ca47825 */ /* 0x002fe400078e0204 */
[----:B------:R-:W4:Y:S04]  /*636d0*/  LDL.LU R13, [R1+0xc08] ;  /* 0x000c0800010d7983 */ /* 0x000f280000300800 */
[----:B------:R-:W4:Y:S04]  /*636e0*/  LDL.LU R12, [R1+0xf54] ;  /* 0x000f5400010c7983 */ /* 0x000f280000300800 */
[----:B---3--:R2:W-:Y:S01]  /*636f0*/  @P5 STG.E desc[UR4][R164.64], R19 ;  /* 0x00000013a4005986 */ /* 0x0085e2000c101904 */
[----:B------:R-:W-:Y:S01]  /*63700*/  ISETP.GE.AND P5, PT, R23, UR7, PT ;  /* 0x0000000717007c0c */ /* 0x000fe2000bfa6270 */
[----:B------:R-:W-:-:S02]  /*63710*/  ULDC UR7, c[0x0][0x228] ;  /* 0x00008a0000077ab9 */ /* 0x000fc40000000800 */
[----:B------:R-:W3:Y:S01]  /*63720*/  LDL.LU R230, [R1+0x808] ;  /* 0x0008080001e67983 */ /* 0x000ee20000300800 */
[----:B------:R-:W-:Y:S01]  /*63730*/  ISETP.LT.AND P6, PT, R8, UR8, !P5 ;  /* 0x0000000808007c0c */ /* 0x000fe2000efc1270 */
[----:B--2---:R-:W-:Y:S02]  /*63740*/  IMAD.WIDE R164, R15, 0x4, R2 ;  /* 0x000000040fa47825 */ /* 0x004fe400078e0202 */
[----:B------:R-:W2:Y:S01]  /*63750*/  LDL.LU R20, [R1+0x408] ;  /* 0x0004080001147983 */ /* 0x000ea20000300800 */
[----:B------:R-:W-:-:S09]  /*63760*/  ULDC UR8, c[0x0][0x228] ;  /* 0x00008a0000087ab9 */ /* 0x000fd20000000800 */
[----:B------:R1:W-:Y:S02]  /*63770*/  @P6 STG.E desc[UR4][R164.64], R18 ;  /* 0x00000012a4006986 */ /* 0x0003e4000c101904 */
[----:B-1----:R-:W-:Y:S02]  /*63780*/  IMAD.WIDE R164, R15, 0x4, R4 ;  /* 0x000000040fa47825 */ /* 0x002fe400078e0204 */
[----:B------:R-:W2:Y:S01]  /*63790*/  LDL.LU R15, [R1+0xf58] ;  /* 0x000f5800010f7983 */ /* 0x000ea20000300800 */
[----:B------:R-:W-:Y:S01]  /*637a0*/  ISETP.LT.AND P5, PT, R9, UR7, !P5 ;  /* 0x0000000709007c0c */ /* 0x000fe2000efa1270 */
[----:B------:R-:W-:Y:S01]  /*637b0*/  VIADD R23, R7, 0x3 ;  /* 0x0000000307177836 */ /* 0x000fe20000000000 */
[----:B------:R-:W-:Y:S01]  /*637c0*/  ULDC UR7, c[0x0][0x22c] ;  /* 0x00008b0000077ab9 */ /* 0x000fe20000000800 */
[----:B------:R-:W2:Y:S04]  /*637d0*/  LDL.LU R19, [R1+0x8] ;  /* 0x0000080001137983 */ /* 0x000ea80000300800 */
[----:B------:R-:W2:Y:S06]  /*637e0*/  LDL.LU R18, [R1+0xf5c] ;  /* 0x000f5c0001127983 */ /* 0x000eac0000300800 */
[----:B------:R4:W-:Y:S01]  /*637f0*/  @P5 STG.E desc[UR4][R164.64], R17 ;  /* 0x00000011a4005986 */ /* 0x0009e2000c101904 */
[----:B------:R-:W-:Y:S01]  /*63800*/  ISETP.GE.AND P5, PT, R23, UR7, PT ;  /* 0x0000000717007c0c */ /* 0x000fe2000bfa6270 */
[----:B------:R-:W-:-:S03]  /*63810*/  ULDC UR7, c[0x0][0x228] ;  /* 0x00008a0000077ab9 */ /* 0x000fc60000000800 */
[----:B------:R-:W-:Y:S01]  /*63820*/  ISETP.LT.AND P6, PT, R8, UR8, !P5 ;  /* 0x0000000808007c0c */ /* 0x000fe2000efc1270 */
[----:B------:R-:W-:Y:S01]  /*63830*/  VIADD R23, R7, 0x4 ;  /* 0x0000000407177836 */ /* 0x000fe20000000000 */
[----:B------:R-:W-:Y:S01]  /*63840*/  ISETP.LT.AND P5, PT, R9, UR7, !P5 ;  /* 0x0000000709007c0c */ /* 0x000fe2000efa1270 */
[----:B------:R-:W-:Y:S01]  /*63850*/  ULDC.64 UR8, c[0x0][0x228] ;  /* 0x00008a0000087ab9 */ /* 0x000fe20000000a00 */
[----:B------:R-:W-:Y:S01]  /*63860*/  ULDC UR7, c[0x0][0x228] ;  /* 0x00008a0000077ab9 */ /* 0x000fe20000000800 */
[----:B----4-:R-:W-:-:S08]  /*63870*/  IMAD.WIDE R164, R14, 0x4, R2 ;  /* 0x000000040ea47825 */ /* 0x010fd000078e0202 */
[----:B------:R1:W-:Y:S02]  /*63880*/  @P6 STG.E desc[UR4][R164.64], R16 ;  /* 0x00000010a4006986 */ /* 0x0003e4000c101904 */
[----:B-1----:R-:W-:Y:S02]  /*63890*/  IMAD.WIDE R164, R14, 0x4, R4 ;  /* 0x000000040ea47825 */ /* 0x002fe400078e0204 */
[----:B------:R-:W4:Y:S04]  /*638a0*/  LDL.LU R16, [R1+0xc0c] ;  /* 0x000c0c0001107983 */ /* 0x000f280000300800 */
[----:B------:R1:W-:Y:S01]  /*638b0*/  @P5 STG.E desc[UR4][R164.64], R231 ;  /* 0x000000e7a4005986 */ /* 0x0003e2000c101904 */
[----:B------:R-:W-:-:S03]  /*638c0*/  ISETP.GE.AND P5, PT, R23, UR9, PT ;  /* 0x0000000917007c0c */ /* 0x000fc6000bfa6270 */
[----:B------:R-:W4:Y:S01]  /*638d0*/  LDL.LU R17, [R1+0x80c] ;  /* 0x00080c0001117983 */ /* 0x000f220000300800 */
[----:B------:R-:W-:Y:S01]  /*638e0*/  ISETP.LT.AND P6, PT, R8, UR7, !P5 ;  /* 0x0000000708007c0c */ /* 0x000fe2000efc1270 */
[----:B------:R-:W-:Y:S01]  /*638f0*/  VIADD R23, R7, 0x5 ;  /* 0x0000000507177836 */ /* 0x000fe20000000000 */
[----:B------:R-:W-:Y:S01]  /*63900*/  ISETP.LT.AND P5, PT, R9, UR8, !P5 ;  /* 0x0000000809007c0c */ /* 0x000fe2000efa1270 */
[----:B------:R-:W4:Y:S01]  /*63910*/  LDL.LU R14, [R1+0xf60] ;  /* 0x000f6000010e7983 */ /* 0x000f220000300800 */
[----:B------:R-:W-:Y:S01]  /*63920*/  ULDC.64 UR8, c[0x0][0x228] ;  /* 0x00008a0000087ab9 */ /* 0x000fe20000000a00 */
[----:B------:R-:W-:Y:S01]  /*63930*/  ULDC UR7, c[0x0][0x228] ;  /* 0x00008a0000077ab9 */ /* 0x000fe20000000800 */
[----:B-1----:R-:W-:-:S07]  /*63940*/  IMAD.WIDE R164, R12, 0x4, R2 ;  /* 0x000000040ca47825 */ /* 0x002fce00078e0202 */
[----:B------:R1:W-:Y:S02]  /*63950*/  @P6 STG.E desc[UR4][R164.64], R13 ;  /* 0x0000000da4006986 */ /* 0x0003e4000c101904 */
[----:B-1----:R-:W-:Y:S02]  /*63960*/  IMAD.WIDE R164, R12, 0x4, R4 ;  /* 0x000000040ca47825 */ /* 0x002fe400078e0204 */
[----:B------:R-:W4:Y:S04]  /*63970*/  LDL.LU R13, [R1+0x40c] ;  /* 0x00040c00010d7983 */ /* 0x000f280000300800 */
[----:B---3--:R2:W-:Y:S01]  /*63980*/  @P5 STG.E desc[UR4][R164.64], R230 ;  /* 0x000000e6a4005986 */ /* 0x0085e2000c101904 */
[----:B------:R-:W-:-:S03]  /*63990*/  ISETP.GE.AND P5, PT, R23, UR9, PT ;  /* 0x0000000917007c0c */ /* 0x000fc6000bfa6270 */
        /* <DEDUP_REMOVED lines=10> */
[----:B------:R-:W-:-:S11]  /*63a40*/  ULDC UR8, c[0x0][0x228] ;  /* 0x00008a0000087ab9 */ /* 0x000fd60000000800 */
[----:B------:R1:W-:Y:S01]  /*63a50*/  @P5 STG.E desc[UR4][R164.64], R19 ;  /* 0x00000013a4005986 */ /* 0x0003e2000c101904 */
[----:B------:R-:W-:Y:S01]  /*63a60*/  ISETP.GE.AND P5, PT, R23, UR7, PT ;  /* 0x0000000717007c0c */ /* 0x000fe2000bfa6270 */
[----:B------:R-:W-:-:S03]  /*63a70*/  ULDC UR7, c[0x0][0x228] ;  /* 0x00008a0000077ab9 */ /* 0x000fc60000000800 */
[----:B------:R-:W-:Y:S01]  /*63a80*/  ISETP.LT.AND P6, PT, R8, UR8, !P5 ;  /* 0x0000000808007c0c */ /* 0x000fe2000efc1270 */
[----:B-1----:R-:W2:Y:S01]  /*63a90*/  LDL.LU R19, [R1+0x810] ;  /* 0x0008100001137983 */ /* 0x002ea20000300800 */
[----:B------:R-:W-:Y:S01]  /*63aa0*/  ISETP.LT.AND P5, PT, R9, UR7, !P5 ;  /* 0x0000000709007c0c */ /* 0x000fe2000efa1270 */
[----:B------:R-:W-:Y:S01]  /*63ab0*/  IMAD.WIDE R164, R18, 0x4, R2 ;  /* 0x0000000412a47825 */ /* 0x000fe200078e0202 */
[----:B------:R-:W-:Y:S01]  /*63ac0*/  ULDC UR7, c[0x0][0x22c] ;  /* 0x00008b0000077ab9 */ /* 0x000fe20000000800 */
[----:B------:R-:W-:Y:S02]  /*63ad0*/  ULDC UR8, c[0x0][0x228] ;  /* 0x00008a0000087ab9 */ /* 0x000fe40000000800 */
[----:B------:R-:W-:-:S06]  /*63ae0*/  VIADD R23, R7, 0x7 ;  /* 0x0000000707177836 */ /* 0x000fcc0000000000 */
[----:B----4-:R1:W-:Y:S02]  /*63af0*/  @P6 STG.E desc[UR4][R164.64], R16 ;  /* 0x00000010a4006986 */ /* 0x0103e4000c101904 */
[----:B-1----:R-:W-:Y:S02]  /*63b00*/  IMAD.WIDE R164, R18, 0x4, R4 ;  /* 0x0000000412a47825 */ /* 0x002fe400078e0204 */
[----:B------:R-:W4:Y:S04]  /*63b10*/  LDL.LU R16, [R1+0xf68] ;  /* 0x000f680001107983 */ /* 0x000f280000300800 */
[----:B------:R1:W-:Y:S01]  /*63b20*/  @P5 STG.E desc[UR4][R164.64], R17 ;  /* 0x00000011a4005986 */ /* 0x0003e2000c101904 */
[----:B------:R-:W-:Y:S01]  /*63b30*/  ISETP.GE.AND P5, PT, R23, UR7, PT ;  /* 0x0000000717007c0c */ /* 0x000fe2000bfa6270 */
[----:B------:R-:W-:-:S03]  /*63b40*/  ULDC UR7, c[0x0][0x228] ;  /* 0x00008a0000077ab9 */ /* 0x000fc60000000800 */
[----:B------:R-:W-:Y:S01]  /*63b50*/  ISETP.LT.AND P6, PT, R8, UR8, !P5 ;  /* 0x0000000808007c0c */ /* 0x000fe2000efc1270 */
[----:B-1----:R-:W4:Y:S01]  /*63b60*/  LDL.LU R17, [R1+0x410] ;  /* 0x0004100001117983 */ /* 0x002f220000300800 */
[----:B------:R-:W-:Y:S01]  /*63b70*/  IMAD.WIDE R164, R14, 0x4, R2 ;  /* 0x000000040ea47825 */ /* 0x000fe200078e0202 */
[----:B------:R-:W-:Y:S02]  /*63b80*/  ULDC.64 UR8, c[0x0][0x228] ;  /* 0x00008a0000087ab9 */ /* 0x000fe40000000a00 */
[----:B------:R-:W4:Y:S01]  /*63b90*/  LDL.LU R20, [R1+0x10] ;  /* 0x0000100001147983 */ /* 0x000f220000300800 */
[----:B------:R-:W-:Y:S01]  /*63ba0*/  ISETP.LT.AND P5, PT, R9, UR7, !P5 ;  /* 0x0000000709007c0c */ /* 0x000fe2000efa1270 */
[----:B------:R-:W-:Y:S01]  /*63bb0*/  VIADD R23, R7, 0x8 ;  /* 0x0000000807177836 */ /* 0x000fe20000000000 */
[----:B------:R-:W-:-:S05]  /*63bc0*/  ULDC UR7, c[0x0][0x228] ;  /* 0x00008a0000077ab9 */ /* 0x000fca0000000800 */
[----:B------:R1:W-:Y:S04]  /*63bd0*/  @P6 STG.E desc[UR4][R164.64], R13 ;  /* 0x0000000da4006986 */ /* 0x0003e8000c101904 */
[----:B-1----:R-:W4:Y:S01]  /*63be0*/  LDL.LU R13, [R1+0xf6c] ;  /* 0x000f6c00010d7983 */ /* 0x002f220000300800 */
[----:B------:R-:W-:-:S03]  /*63bf0*/  IMAD.WIDE R164, R14, 0x4, R4 ;  /* 0x000000040ea47825 */ /* 0x000fc600078e0204 */
[----:B------:R-:W4:Y:S04]  /*63c00*/  LDL.LU R14, [R1+0xc14] ;  /* 0x000c1400010e7983 */ /* 0x000f280000300800 */
[----:B---3--:R1:W-:Y:S01]  /*63c10*/  @P5 STG.E desc[UR4][R164.64], R12 ;  /* 0x0000000ca4005986 */ /* 0x0083e2000c101904 */
[----:B------:R-:W-:-:S03]  /*63c20*/  ISETP.GE.AND P5, PT, R23, UR9, PT ;  /* 0x0000000917007c0c */ /* 0x000fc6000bfa6270 */
[----:B------:R-:W3:Y:S01]  /*63c30*/  LDL.LU R18, [R1+0x814] ;  /* 0x0008140001127983 */ /* 0x000ee20000300800 */
[----:B------:R-:W-:Y:S01]  /*63c40*/  ISETP.LT.AND P6, PT, R8, UR7, !P5 ;  /* 0x0000000708007c0c */ /* 0x000fe2000efc1270 */
[----:B------:R-:W-:Y:S02]  /*63c50*/  ULDC UR7, c[0x0][0x228] ;  /* 0x00008a0000077ab9 */ /* 0x000fe40000000800 */
[----:B-1----:R-:W3:Y:S01]  /*63c60*/  LDL.LU R12, [R1+0xf70] ;  /* 0x000f7000010c7983 */ /* 0x002ee20000300800 */
[----:B--2---:R-:W-:-:S09]  /*63c70*/  IMAD.WIDE R164, R15, 0x4, R2 ;  /* 0x000000040fa47825 */ /* 0x004fd200078e0202 */
[----:B------:R1:W-:Y:S02]  /*63c80*/  @P6 STG.E desc[UR4][R164.64], R230 ;  /* 0x000000e6a4006986 */ /* 0x0003e4000c101904 */
[----:B-1----:R-:W-:Y:S02]  /*63c90*/  IMAD.WIDE R164, R15, 0x4, R4 ;  /* 0x000000040fa47825 */ /* 0x002fe400078e0204 */
[----:B------:R-:W2:Y:S01]  /*63ca0*/  LDL.LU R15, [R1+0x414] ;  /* 0x00041400010f7983 */ /* 0x000ea20000300800 */
[----:B------:R-:W-:Y:S01]  /*63cb0*/  ISETP.LT.AND P5, PT, R9, UR8, !P5 ;  /* 0x0000000809007c0c */ /* 0x000fe2000efa1270 */
[----:B------:R-:W-:Y:S01]  /*63cc0*/  ULDC.64 UR8, c[0x0][0x228] ;  /* 0x00008a0000087ab9 */ /* 0x000fe20000000a00 */
[----:B------:R-:W-:-:S11]  /*63cd0*/  IADD3 R23, R7, 0x9, RZ ;  /* 0x0000000907177810 */ /* 0x000fd60007ffe0ff */
[----:B------:R1:W-:Y:S01]  /*63ce0*/  @P5 STG.E desc[UR4][R164.64], R19 ;  /* 0x00000013a4005986 */ /* 0x0003e2000c101904 */
[----:B------:R-:W-:-:S04]  /*63cf0*/  ISETP.GE.AND P5, PT, R23, UR9, PT ;  /* 0x0000000917007c0c */ /* 0x000fc8000bfa6270 */
[----:B------:R-:W-:Y:S01]  /*63d00*/  ISETP.LT.AND P6, PT, R8, UR7, !P5 ;  /* 0x0000000708007c0c */ /* 0x000fe2000efc1270 */
[----:B-1----:R-:W2:Y:S01]  /*63d10*/  LDL.LU R19, [R1+0x14] ;  /* 0x0000140001137983 */ /* 0x002ea20000300800 */
[----:B------:R-:W-:Y:S01]  /*63d20*/  ISETP.LT.AND P5, PT, R9, UR8, !P5 ;  /* 0x0000000809007c0c */ /* 0x000fe2000efa1270 */
[----:B------:R-:W-:Y:S01]  /*63d30*/  VIADD R23, R7, 0xa ;  /* 0x0000000a07177836 */ /* 0x000fe20000000000 */
[----:B------:R-:W-:Y:S01]  /*63d40*/  ULDC UR7, c[0x0][0x22c] ;  /* 0x00008b0000077ab9 */ /* 0x000fe20000000800 */
[----:B------:R-:W-:Y:S01]  /*63d50*/  ULDC UR8, c[0x0][0x228] ;  /* 0x00008a0000087ab9 */ /* 0x000fe20000000800 */
[----:B----4-:R-:W-:-:S07]  /*63d60*/  IMAD.WIDE R164, R16, 0x4, R2 ;  /* 0x0000000410a47825 */ /* 0x010fce00078e0202 */
[----:B------:R1:W-:Y:S02]  /*63d70*/  @P6 STG.E desc[UR4][R164.64], R17 ;  /* 0x00000011a4006986 */ /* 0x0003e4000c101904 */
[----:B-1----:R-:W-:Y:S02]  /*63d80*/  IMAD.WIDE R164, R16, 0x4, R4 ;  /* 0x0000000410a47825 */ /* 0x002fe400078e0204 */
[----:B------:R-:W4:Y:S04]  /*63d90*/  LDL.LU R17, [R1+0xc18] ;  /* 0x000c180001117983 */ /* 0x000f280000300800 */
[----:B------:R-:W4:Y:S04]  /*63da0*/  LDL.LU R16, [R1+0xf74] ;  /* 0x000f740001107983 */ /* 0x000f280000300800 */
[----:B------:R1:W-:Y:S01]  /*63db0*/  @P5 STG.E desc[UR4][R164.64], R20 ;  /* 0x00000014a4005986 */ /* 0x0003e2000c101904 */
[----:B------:R-:W-:Y:S01]  /*63dc0*/  ISETP.GE.AND P5, PT, R23, UR7, PT ;  /* 0x0000000717007c0c */ /* 0x000fe2000bfa6270 */
[----:B------:R-:W-:-:S02]  /*63dd0*/  ULDC UR7, c[0x0][0x228] ;  /* 0x00008a0000077ab9 */ /* 0x000fc40000000800 */
[----:B------:R-:W4:Y:S01]  /*63de0*/  LDL.LU R230, [R1+0x818] ;  /* 0x0008180001e67983 */ /* 0x000f220000300800 */
[----:B------:R-:W-:Y:S01]  /*63df0*/  ISETP.LT.AND P6, PT, R8, UR8, !P5 ;  /* 0x0000000808007c0c */ /* 0x000fe2000efc1270 */
[----:B------:R-:W-:Y:S01]  /*63e00*/  VIADD R23, R7, 0xb ;  /* 0x0000000b07177836 */ /* 0x000fe20000000000 */
[----:B------:R-:W-:Y:S01]  /*63e10*/  ISETP.LT.AND P5, PT, R9, UR7, !P5 ;  /* 0x0000000709007c0c */ /* 0x000fe2000efa1270 */
[----:B------:R-:W-:Y:S01]  /*63e20*/  ULDC UR7, c[0x0][0x22c] ;  /* 0x00008b0000077ab9 */ /* 0x000fe20000000800 */
[----:B------:R-:W-:Y:S01]  /*63e30*/  ULDC UR8, c[0x0][0x228] ;  /* 0x00008a0000087ab9 */ /* 0x000fe20000000800 */
[----:B-1----:R-:W-:-:S08]  /*63e40*/  IMAD.WIDE R164, R13, 0x4, R2 ;  /* 0x000000040da47825 */ /* 0x002fd000078e0202 */
        /* <DEDUP_REMOVED lines=9> */
[----:B-1----:R-:W-:Y:S02]  /*63ee0*/  IMAD.WIDE R164, R12, 0x4, R2 ;  /* 0x000000040ca47825 */ /* 0x002fe400078e0202 */
[----:B------:R-:W3:Y:S01]  /*63ef0*/  LDL.LU R18, [R1+0xc1c] ;  /* 0x000c1c0001127983 */ /* 0x000ee20000300800 */
[----:B------:R-:W-:-:S09]  /*63f00*/  ULDC UR8, c[0x0][0x228] ;  /* 0x00008a0000087ab9 */ /* 0x000fd20000000800 */
[----:B--2---:R1:W-:Y:S02]  /*63f10*/  @P6 STG.E desc[UR4][R164.64], R15 ;  /* 0x0000000fa4006986 */ /* 0x0043e4000c101904 */
[----:B-1----:R-:W-:Y:S02]  /*63f20*/  IMAD.WIDE R164, R12, 0x4, R4 ;  /* 0x000000040ca47825 */ /* 0x002fe400078e0204 */
[----:B------:R-:W2:Y:S04]  /*63f30*/  LDL.LU R12, [R1+0xf7c] ;  /* 0x000f7c00010c7983 */ /* 0x000ea80000300800 */
        /* <DEDUP_REMOVED lines=8> */
[----:B------:R-:W-:Y:S01]  /*63fc0*/  VIADD R23, R7, 0xd ;  /* 0x0000000d07177836 */ /* 0x000fe20000000000 */
[----:B------:R-:W-:Y:S01]  /*63fd0*/  ISETP.LT.AND P5, PT, R9, UR7, !P5 ;  /* 0x0000000709007c0c */ /* 0x000fe2000efa1270 */
[----:B------:R-:W-:Y:S01]  /*63fe0*/  ULDC UR7, c[0x0][0x22c] ;  /* 0x00008b0000077ab9 */ /* 0x000fe20000000800 */
[----:B------:R-:W-:Y:S01]  /*63ff0*/  ULDC UR8, c[0x0][0x228] ;  /* 0x00008a0000087ab9 */ /* 0x000fe20000000800 */
[----:B-1----:R-:W2:Y:S01]  /*64000*/  LDL.LU R19, [R1+0x41c] ;  /* 0x00041c0001137983 */ /* 0x002ea20000300800 */
[----:B----4-:R-:W-:-:S07]  /*64010*/  IMAD.WIDE R164, R16, 0x4, R2 ;  /* 0x0000000410a47825 */ /* 0x010fce00078e0202 */
[----:B------:R1:W-:Y:S02]  /*64020*/  @P6 STG.E desc[UR4][R164.64], R17 ;  /* 0x00000011a4006986 */ /* 0x0003e4000c101904 */
[----:B-1----:R-:W-:Y:S02]  /*64030*/  IMAD.WIDE R164, R16, 0x4, R4 ;  /* 0x0000000410a47825 */ /* 0x002fe400078e0204 */
        /* <DEDUP_REMOVED lines=17> */
[----:B------:R-:W-:-:S03]  /*64150*/  ULDC UR7, c[0x0][0x228] ;  /* 0x00008a0000077ab9 */ /* 0x000fc60000000800 */
[----:B------:R-:W-:Y:S01]  /*64160*/  ISETP.LT.AND P6, PT, R8, UR8, !P5 ;  /* 0x0000000808007c0c */ /* 0x000fe2000efc1270 */
[----:B--2---:R-:W-:Y:S01]  /*64170*/  IMAD.WIDE R164, R12, 0x4, R2 ;  /* 0x000000040ca47825 */ /* 0x004fe200078e0202 */
[----:B------:R-:W-:Y:S01]  /*64180*/  ISETP.LT.AND P5, PT, R9, UR7, !P5 ;  /* 0x0000000709007c0c */ /* 0x000fe2000efa1270 */
[----:B------:R-:W-:Y:S01]  /*64190*/  ULDC UR7, c[0x0][0x22c] ;  /* 0x00008b0000077ab9 */ /* 0x000fe20000000800 */
[----:B------:R-:W-:-:S09]  /*641a0*/  ULDC UR8, c[0x0][0x228] ;  /* 0x00008a0000087ab9 */ /* 0x000fd20000000800 */
[----:B------:R1:W-:Y:S04]  /*641b0*/  @P6 STG.E desc[UR4][R164.64], R18 ;  /* 0x00000012a4006986 */ /* 0x0003e8000c101904 */
[----:B-1----:R-:W2:Y:S01]  /*641c0*/  LDL.LU R18, [R1+0xc20] ;  /* 0x000c200001127983 */ /* 0x002ea20000300800 */
[----:B------:R-:W-:-:S03]  /*641d0*/  IMAD.WIDE R164, R12, 0x4, R4 ;  /* 0x000000040ca47825 */ /* 0x000fc600078e0204 */
[----:B------:R-:W3:Y:S04]  /*641e0*/  LDL.LU R12, [R1+0xf88] ;  /* 0x000f8800010c7983 */ /* 0x000ee80000300800 */
[----:B------:R1:W-:Y:S04]  /*641f0*/  @P5 STG.E desc[UR4][R164.64], R15 ;  /* 0x0000000fa4005986 */ /* 0x0003e8000c101904 */
[----:B-1----:R-:W3:Y:S01]  /*64200*/  LDL.LU R15, [R1+0x820] ;  /* 0x00082000010f7983 */ /* 0x002ee20000300800 */
[----:B------:R-:W-:-:S03]  /*64210*/  VIADD R23, R7, 0xf ;  /* 0x0000000f07177836 */ /* 0x000fc60000000000 */
[----:B------:R-:W3:Y:S02]  /*64220*/  LDL.LU R20, [R1+0x420] ;  /* 0x0004200001147983 */ /* 0x000ee40000300800 */
[----:B------:R-:W-:Y:S01]  /*64230*/  ISETP.GE.AND P5, PT, R23, UR7, PT ;  /* 0x0000000717007c0c */ /* 0x000fe2000bfa6270 */
[----:B------:R-:W-:-:S03]  /*64240*/  ULDC UR7, c[0x0][0x228] ;  /* 0x00008a0000077ab9 */ /* 0x000fc60000000800 */
[----:B------:R-:W-:Y:S01]  /*64250*/  ISETP.LT.AND P6, PT, R8, UR8, !P5 ;  /* 0x0000000808007c0c */ /* 0x000fe2000efc1270 */
[----:B------:R-:W-:Y:S01]  /*64260*/  VIADD R23, R7, 0x10 ;  /* 0x0000001007177836 */ /* 0x000fe20000000000 */
[----:B------:R-:W-:Y:S01]  /*64270*/  ISETP.LT.AND P5, PT, R9, UR7, !P5 ;  /* 0x0000000709007c0c */ /* 0x000fe2000efa1270 */
[----:B------:R-:W-:Y:S01]  /*64280*/  ULDC UR7, c[0x0][0x22c] ;  /* 0x00008b0000077ab9 */ /* 0x000fe20000000800 */
[----:B------:R-:W-:Y:S01]  /*64290*/  ULDC UR8, c[0x0][0x228] ;  /* 0x00008a0000087ab9 */ /* 0x000fe20000000800 */
[----:B----4-:R-:W-:-:S08]  /*642a0*/  IMAD.WIDE R164, R16, 0x4, R2 ;  /* 0x0000000410a47825 */ /* 0x010fd000078e0202 */
[----:B------:R1:W-:Y:S02]  /*642b0*/  @P6 STG.E desc[UR4][R164.64], R19 ;  /* 0x00000013a4006986 */ /* 0x0003e4000c101904 */
[----:B-1----:R-:W-:Y:S02]  /*642c0*/  IMAD.WIDE R164, R16, 0x4, R4 ;  /* 0x0000000410a47825 */ /* 0x002fe400078e0204 */
[----:B------:R-:W4:Y:S04]  /*642d0*/  LDL.LU R16, [R1+0xf8c] ;  /* 0x000f8c0001107983 */ /* 0x000f280000300800 */
[----:B------:R1:W-:Y:S01]  /*642e0*/  @P5 STG.E desc[UR4][R164.64], R17 ;  /* 0x00000011a4005986 */ /* 0x0003e2000c101904 */
[----:B------:R-:W-:Y:S01]  /*642f0*/  ISETP.GE.AND P5, PT, R23, UR7, PT ;  /* 0x0000000717007c0c */ /* 0x000fe2000bfa6270 */
[----:B------:R-:W-:-:S03]  /*64300*/  ULDC UR7, c[0x0][0x228] ;  /* 0x00008a0000077ab9 */ /* 0x000fc60000000800 */
[----:B------:R-:W-:Y:S01]  /*64310*/  ISETP.LT.AND P6, PT, R8, UR8, !P5 ;  /* 0x0000000808007c0c */ /* 0x000fe2000efc1270 */
[----:B-1----:R-:W4:Y:S01]  /*64320*/  LDL.LU R17, [R1+0xe04] ;  /* 0x000e040001117983 */ /* 0x002f220000300800 */
[----:B------:R-:W-:-:S03]  /*64330*/  IMAD.WIDE R164, R13, 0x4, R2 ;  /* 0x000000040da47825 */ /* 0x000fc600078e0202 */
[----:B------:R-:W4:Y:S01]  /*64340*/  LDL.LU R19, [R1+0xc24] ;  /* 0x000c240001137983 */ /* 0x000f220000300800 */
[----:B------:R-:W-:-:S07]  /*64350*/  ULDC UR8, c[0x0][0x228] ;  /* 0x00008a0000087ab9 */ /* 0x000fce0000000800 */
[----:B------:R1:W-:Y:S01]  /*64360*/  @P6 STG.E desc[UR4][R164.64], R14 ;  /* 0x0000000ea4006986 */ /* 0x0003e2000c101904 */
[----:B------:R-:W-:Y:S01]  /*64370*/  ISETP.LT.AND P5, PT, R9, UR7, !P5 ;  /* 0x0000000709007c0c */ /* 0x000fe2000efa1270 */
[----:B------:R-:W-:Y:S01]  /*64380*/  VIADD R23, R7, 0x11 ;  /* 0x0000001107177836 */ /* 0x000fe20000000000 */
[----:B------:R-:W-:Y:S01]  /*64390*/  ULDC UR7, c[0x0][0x22c] ;  /* 0x00008b0000077ab9 */ /* 0x000fe20000000800 */
[----:B-1----:R-:W-:Y:S01]  /*643a0*/  IMAD.WIDE R164, R13, 0x4, R4 ;  /* 0x000000040da47825 */ /* 0x002fe200078e0204 */
[----:B------:R-:W4:Y:S04]  /*643b0*/  LDL.LU R14, [R1+0x824] ;  /* 0x00082400010e7983 */ /* 0x000f280000300800 */
[----:B------:R-:W4:Y:S05]  /*643c0*/  LDL.LU R13, [R1+0xf90] ;  /* 0x000f9000010d7983 */ /* 0x000f2a0000300800 */
[----:B--2---:R1:W-:Y:S01]  /*643d0*/  @P5 STG.E desc[UR4][R164.64], R18 ;  /* 0x00000012a4005986 */ /* 0x0043e2000c101904 */
[----:B------:R-:W-:Y:S01]  /*643e0*/  ISETP.GE.AND P5, PT, R23, UR7, PT ;  /* 0x0000000717007c0c */ /* 0x000fe2000bfa6270 */
[----:B------:R-:W-:-:S03]  /*643f0*/  ULDC UR7, c[0x0][0x228] ;  /* 0x00008a0000077ab9 */ /* 0x000fc60000000800 */
[----:B------:R-:W-:Y:S01]  /*64400*/  ISETP.LT.AND P6, PT, R8, UR8, !P5 ;  /* 0x0000000808007c0c */ /* 0x000fe2000efc1270 */
[----:B------:R-:W-:Y:S01]  /*64410*/  ULDC UR8, c[0x0][0x228] ;  /* 0x00008a0000087ab9 */ /* 0x000fe20000000800 */
[----:B-1----:R-:W2:Y:S01]  /*64420*/  LDL.LU R18, [R1+0x424] ;  /* 0x0004240001127983 */ /* 0x002ea20000300800 */
[----:B---3--:R-:W-:-:S10]  /*64430*/  IMAD.WIDE R164, R12, 0x4, R2 ;  /* 0x000000040ca47825 */ /* 0x008fd400078e0202 */
[----:B------:R1:W-:Y:S02]  /*64440*/  @P6 STG.E desc[UR4][R164.64], R15 ;  /* 0x0000000fa4006986 */ /* 0x0003e4000c101904 */
[----:B-1----:R-:W-:Y:S02]  /*64450*/  IMAD.WIDE R164, R12, 0x4, R4 ;  /* 0x000000040ca47825 */ /* 0x002fe400078e0204 */
[----:B------:R-:W3:Y:S04]  /*64460*/  LDL.LU R15, [R1+0xe08] ;  /* 0x000e0800010f7983 */ /* 0x000ee80000300800 */
[----:B------:R-:W3:Y:S01]  /*64470*/  LDL.LU R12, [R1+0xf94] ;  /* 0x000f9400010c7983 */ /* 0x000ee20000300800 */
[----:B------:R-:W-:Y:S01]  /*64480*/  ISETP.LT.AND P5, PT, R9, UR7, !P5 ;  /* 0x0000000709007c0c */ /* 0x000fe2000efa1270 */
[----:B------:R-:W-:Y:S01]  /*64490*/  ULDC UR7, c[0x0][0x22c] ;  /* 0x00008b0000077ab9 */ /* 0x000fe20000000800 */
[----:B------:R-:W-:Y:S01]  /*644a0*/  IADD3 R23, R7, 0x12, RZ ;  /* 0x0000001207177810 */ /* 0x000fe20007ffe0ff */
[----:B------:R-:W3:Y:S10]  /*644b0*/  LDL.LU R230, [R1+0xc28] ;  /* 0x000c280001e67983 */ /* 0x000ef40000300800 */
        /* <DEDUP_REMOVED lines=18> */
[----:B-1----:R-:W-:Y:S02]  /*645e0*/  IMAD.WIDE R164, R13, 0x4, R2 ;  /* 0x000000040da47825 */ /* 0x002fe400078e0202 */
[----:B------:R-:W4:Y:S01]  /*645f0*/  LDL.LU R19, [R1+0xe0c] ;  /* 0x000e0c0001137983 */ /* 0x000f220000300800 */
[----:B------:R-:W-:-:S09]  /*64600*/  ULDC UR8, c[0x0][0x228] ;  /* 0x00008a0000087ab9 */ /* 0x000fd20000000800 */
[----:B------:R1:W-:Y:S01]  /*64610*/  @P6 STG.E desc[UR4][R164.64], R14 ;  /* 0x0000000ea4006986 */ /* 0x0003e2000c101904 */
[----:B------:R-:W-:Y:S01]  /*64620*/  ISETP.LT.AND P5, PT, R9, UR7, !P5 ;  /* 0x0000000709007c0c */ /* 0x000fe2000efa1270 */
[----:B------:R-:W-:Y:S01]  /*64630*/  VIADD R23, R7, 0x14 ;  /* 0x0000001407177836 */ /* 0x000fe20000000000 */
[----:B------:R-:W-:Y:S01]  /*64640*/  ULDC UR7, c[0x0][0x22c] ;  /* 0x00008b0000077ab9 */ /* 0x000fe20000000800 */
[----:B-1----:R-:W-:Y:S02]  /*64650*/  IMAD.WIDE R164, R13, 0x4, R4 ;  /* 0x000000040da47825 */ /* 0x002fe400078e0204 */
[----:B------:R-:W4:Y:S08]  /*64660*/  LDL.LU R13, [R1+0xf9c] ;  /* 0x000f9c00010d7983 */ /* 0x000f300000300800 */
[----:B--2---:R3:W-:Y:S01]  /*64670*/  @P5 STG.E desc[UR4][R164.64], R18 ;  /* 0x00000012a4005986 */ /* 0x0047e2000c101904 */
[----:B------:R-:W-:Y:S01]  /*64680*/  ISETP.GE.AND P5, PT, R23, UR7, PT ;  /* 0x0000000717007c0c */ /* 0x000fe2000bfa6270 */
[----:B------:R-:W-:-:S02]  /*64690*/  ULDC UR7, c[0x0][0x228] ;  /* 0x00008a0000077ab9 */ /* 0x000fc40000000800 */
[----:B------:R-:W2:Y:S01]  /*646a0*/  LDL.LU R14, [R1+0xc2c] ;  /* 0x000c2c00010e7983 */ /* 0x000ea20000300800 */
[----:B------:R-:W-:Y:S01]  /*646b0*/  ISETP.LT.AND P6, PT, R8, UR8, !P5 ;  /* 0x0000000808007c0c */ /* 0x000fe2000efc1270 */
[----:B---3--:R-:W-:Y:S02]  /*646c0*/  IMAD.WIDE R164, R12, 0x4, R2 ;  /* 0x000000040ca47825 */ /* 0x008fe400078e0202 */
[----:B------:R-:W3:Y:S01]  /*646d0*/  LDL.LU R18, [R1+0x82c] ;  /* 0x00082c0001127983 */ /* 0x000ee20000300800 */
[----:B------:R-:W-:-:S09]  /*646e0*/  ULDC UR8, c[0x0][0x228] ;  /* 0x00008a0000087ab9 */ /* 0x000fd20000000800 */
[----:B------:R1:W-:Y:S02]  /*646f0*/  @P6 STG.E desc[UR4][R164.64], R15 ;  /* 0x0000000fa4006986 */ /* 0x0003e4000c101904 */
[----:B-1----:R-:W-:Y:S02]  /*64700*/  IMAD.WIDE R164, R12, 0x4, R4 ;  /* 0x000000040ca47825 */ /* 0x002fe400078e0204 */
[----:B------:R-:W3:Y:S04]  /*64710*/  LDL.LU R12, [R1+0xfa0] ;  /* 0x000fa000010c7983 */ /* 0x000ee80000300800 */
[----:B------:R-:W3:Y:S01]  /*64720*/  LDL.LU R15, [R1+0x42c] ;  /* 0x00042c00010f7983 */ /* 0x000ee20000300800 */
        /* <DEDUP_REMOVED lines=18> */
[----:B------:R-:W-:-:S03]  /*64850*/  ULDC UR7, c[0x0][0x228] ;  /* 0x00008a0000077ab9 */ /* 0x000fc60000000800 */
[----:B------:R-:W-:Y:S01]  /*64860*/  ISETP.LT.AND P6, PT, R8, UR8, !P5 ;  /* 0x0000000808007c0c */ /* 0x000fe2000efc1270 */
[----:B-1----:R-:W-:Y:S01]  /*64870*/  IMAD.WIDE R164, R13, 0x4, R2 ;  /* 0x000000040da47825 */ /* 0x002fe200078e0202 */
[----:B------:R-:W-:Y:S01]  /*64880*/  ISETP.LT.AND P5, PT, R9, UR7, !P5 ;  /* 0x0000000709007c0c */ /* 0x000fe2000efa1270 */
[----:B------:R-:W-:Y:S01]  /*64890*/  ULDC UR7, c[0x0][0x22c] ;  /* 0x00008b0000077ab9 */ /* 0x000fe20000000800 */
[----:B------:R-:W-:-:S09]  /*648a0*/  ULDC UR8, c[0x0][0x228] ;  /* 0x00008a0000087ab9 */ /* 0x000fd20000000800 */
[----:B------:R1:W-:Y:S04]  /*648b0*/  @P6 STG.E desc[UR4][R164.64], R19 ;  /* 0x00000013a4006986 */ /* 0x0003e8000c101904 */
[----:B-1----:R-:W4:Y:S01]  /*648c0*/  LDL.LU R19, [R1+0x830] ;  /* 0x0008300001137983 */ /* 0x002f220000300800 */
[----:B------:R-:W-:-:S03]  /*648d0*/  IMAD.WIDE R164, R13, 0x4, R4 ;  /* 0x000000040da47825 */ /* 0x000fc600078e0204 */
[----:B------:R-:W4:Y:S01]  /*648e0*/  LDL.LU R13, [R1+0xfa8] ;  /* 0x000fa800010d7983 */ /* 0x000f220000300800 */
[----:B------:R-:W-:-:S03]  /*648f0*/  VIADD R23, R7, 0x17 ;  /* 0x0000001707177836 */ /* 0x000fc60000000000 */
[----:B--2---:R1:W-:Y:S02]  /*64900*/  @P5 STG.E desc[UR4][R164.64], R14 ;  /* 0x0000000ea4005986 */ /* 0x0043e4000c101904 */
[----:B------:R-:W-:Y:S01]  /*64910*/  ISETP.GE.AND P5, PT, R23, UR7, PT ;  /* 0x0000000717007c0c */ /* 0x000fe2000bfa6270 */
[----:B------:R-:W-:-:S03]  /*64920*/  ULDC UR7, c[0x0][0x228] ;  /* 0x00008a0000077ab9 */ /* 0x000fc60000000800 */
[----:B------:R-:W-:Y:S01]  /*64930*/  ISETP.LT.AND P6, PT, R8, UR8, !P5 ;  /* 0x0000000808007c0c */ /* 0x000fe2000efc1270 */
[----:B-1----:R-:W2:Y:S01]  /*64940*/  LDL.LU R14, [R1+0x430] ;  /* 0x00043000010e7983 */ /* 0x002ea20000300800 */
[----:B---3--:R-:W-:-:S03]  /*64950*/  IMAD.WIDE R164, R12, 0x4, R2 ;  /* 0x000000040ca47825 */ /* 0x008fc600078e0202 */
[----:B------:R-:W3:Y:S01]  /*64960*/  LDL.LU R20, [R1+0x30] ;  /* 0x0000300001147983 */ /* 0x000ee20000300800 */
[----:B------:R-:W-:Y:S01]  /*64970*/  ISETP.LT.AND P5, PT, R9, UR7, !P5 ;  /* 0x0000000709007c0c */ /* 0x000fe2000efa1270 */
[----:B------:R-:W-:Y:S01]  /*64980*/  ULDC UR7, c[0x0][0x22c] ;  /* 0x00008b0000077ab9 */ /* 0x000fe20000000800 */
[----:B------:R-:W-:-:S05]  /*64990*/  VIADD R23, R7, 0x18 ;  /* 0x0000001807177836 */ /* 0x000fca0000000000 */
[----:B------:R1:W-:Y:S01]  /*649a0*/  @P6 STG.E desc[UR4][R164.64], R18 ;  /* 0x00000012a4006986 */ /* 0x0003e2000c101904 */
[----:B------:R-:W-:Y:S01]  /*649b0*/  ULDC UR8, c[0x0][0x228] ;  /* 0x00008a0000087ab9 */ /* 0x000fe20000000800 */
[----:B-1----:R-:W-:Y:S02]  /*649c0*/  IMAD.WIDE R164, R12, 0x4, R4 ;  /* 0x000000040ca47825 */ /* 0x002fe400078e0204 */
[----:B------:R-:W3:Y:S04]  /*649d0*/  LDL.LU R12, [R1+0xfac] ;  /* 0x000fac00010c7983 */ /* 0x000ee80000300800 */
[----:B------:R1:W-:Y:S04]  /*649e0*/  @P5 STG.E desc[UR4][R164.64], R15 ;  /* 0x0000000fa4005986 */ /* 0x0003e8000c101904 */
[----:B-1----:R-:W3:Y:S01]  /*649f0*/  LDL.LU R15, [R1+0xc34] ;  /* 0x000c3400010f7983 */ /* 0x002ee20000300800 */
[----:B------:R-:W-:Y:S01]  /*64a00*/  ISETP.GE.AND P5, PT, R23, UR7, PT ;  /* 0x0000000717007c0c */ /* 0x000fe2000bfa6270 */
[----:B------:R-:W-:-:S02]  /*64a10*/  ULDC UR7, c[0x0][0x228] ;  /* 0x00008a0000077ab9 */ /* 0x000fc40000000800 */
[----:B------:R-:W3:Y:S01]  /*64a20*/  LDL.LU R18, [R1+0x834] ;  /* 0x0008340001127983 */ /* 0x000ee20000300800 */
        /* <DEDUP_REMOVED lines=14> */
[----:B-1----:R-:W4:Y:S01]  /*64b10*/  LDL.LU R19, [R1+0x34] ;  /* 0x0000340001137983 */ /* 0x002f220000300800 */
[----:B------:R-:W-:Y:S01]  /*64b20*/  ISETP.LT.AND P5, PT, R9, UR7, !P5 ;  /* 0x0000000709007c0c */ /* 0x000fe2000efa1270 */
[----:B------:R-:W-:Y:S01]  /*64b30*/  IMAD.WIDE R164, R13, 0x4, R2 ;  /* 0x000000040da47825 */ /* 0x000fe200078e0202 */
[----:B------:R-:W-:Y:S01]  /*64b40*/  ULDC UR7, c[0x0][0x22c] ;  /* 0x00008b0000077ab9 */ /* 0x000fe20000000800 */
[----:B------:R-:W-:Y:S02]  /*64b50*/  ULDC UR8, c[0x0][0x228] ;  /* 0x00008a0000087ab9 */ /* 0x000fe40000000800 */
[----:B------:R-:W-:-:S06]  /*64b60*/  VIADD R23, R7, 0x1a ;  /* 0x0000001a07177836 */ /* 0x000fcc0000000000 */
[----:B--2---:R1:W-:Y:S02]  /*64b70*/  @P6 STG.E desc[UR4][R164.64], R14 ;  /* 0x0000000ea4006986 */ /* 0x0043e4000c101904 */
[----:B-1----:R-:W-:Y:S02]  /*64b80*/  IMAD.WIDE R164, R13, 0x4, R4 ;  /* 0x000000040da47825 */ /* 0x002fe400078e0204 */
[----:B------:R-:W2:Y:S04]  /*64b90*/  LDL.LU R14, [R1+0xc38] ;  /* 0x000c3800010e7983 */ /* 0x000ea80000300800 */
[----:B------:R-:W2:Y:S04]  /*64ba0*/  LDL.LU R13, [R1+0xfb4] ;  /* 0x000fb400010d7983 */ /* 0x000ea80000300800 */
[----:B---3--:R1:W-:Y:S01]  /*64bb0*/  @P5 STG.E desc[UR4][R164.64], R20 ;  /* 0x00000014a4005986 */ /* 0x0083e2000c101904 */
[----:B------:R-:W-:Y:S01]  /*64bc0*/  ISETP.GE.AND P5, PT, R23, UR7, PT ;  /* 0x0000000717007c0c */ /* 0x000fe2000bfa6270 */
[----:B------:R-:W-:-:S02]  /*64bd0*/  ULDC UR7, c[0x0][0x228] ;  /* 0x00008a0000077ab9 */ /* 0x000fc40000000800 */
[----:B------:R-:W3:Y:S01]  /*64be0*/  LDL.LU R230, [R1+0x838] ;  /* 0x0008380001e67983 */ /* 0x000ee20000300800 */
[----:B------:R-:W-:Y:S01]  /*64bf0*/  ISETP.LT.AND P6, PT, R8, UR8, !P5 ;  /* 0x0000000808007c0c */ /* 0x000fe2000efc1270 */
[----:B------:R-:W-:Y:S01]  /*64c00*/  ULDC UR8, c[0x0][0x228] ;  /* 0x00008a0000087ab9 */ /* 0x000fe20000000800 */
[----:B-1----:R-:W-:-:S11]  /*64c10*/  IMAD.WIDE R164, R12, 0x4, R2 ;  /* 0x000000040ca47825 */ /* 0x002fd600078e0202 */
        /* <DEDUP_REMOVED lines=12> */
[----:B-1----:R-:W3:Y:S01]  /*64ce0*/  LDL.LU R18, [R1+0xc3c] ;  /* 0x000c3c0001127983 */ /* 0x002ee20000300800 */
        /* <DEDUP_REMOVED lines=17> */
[----:B-1----:R-:W4:Y:S01]  /*64e00*/  LDL.LU R19, [R1+0x43c] ;  /* 0x00043c0001137983 */ /* 0x002f220000300800 */
[----:B--2---:R-:W-:-:S07]  /*64e10*/  IMAD.WIDE R164, R13, 0x4, R2 ;  /* 0x000000040da47825 */ /* 0x004fce00078e0202 */
[----:B------:R1:W-:Y:S02]  /*64e20*/  @P6 STG.E desc[UR4][R164.64], R14 ;  /* 0x0000000ea4006986 */ /* 0x0003e4000c101904 */
[----:B-1----:R-:W-:Y:S02]  /*64e30*/  IMAD.WIDE R164, R13, 0x4, R4 ;  /* 0x000000040da47825 */ /* 0x002fe400078e0204 */
[----:B------:R-:W2:Y:S04]  /*64e40*/  LDL.LU R13, [R1+0xfc0] ;  /* 0x000fc000010d7983 */ /* 0x000ea80000300800 */
[----:B---3--:R1:W-:Y:S01]  /*64e50*/  @P5 STG.E desc[UR4][R164.64], R230 ;  /* 0x000000e6a4005986 */ /* 0x0083e2000c101904 */
[----:B------:R-:W-:Y:S01]  /*64e60*/  ISETP.GE.AND P5, PT, R23, UR7, PT ;  /* 0x0000000717007c0c */ /* 0x000fe2000bfa6270 */
[----:B------:R-:W-:-:S02]  /*64e70*/  ULDC UR7, c[0x0][0x228] ;  /* 0x00008a0000077ab9 */ /* 0x000fc40000000800 */
[----:B------:R-:W3:Y:S01]  /*64e80*/  LDL.LU R14, [R1+0x3c] ;  /* 0x00003c00010e7983 */ /* 0x000ee20000300800 */
[----:B------:R-:W-:Y:S01]  /*64e90*/  ISETP.LT.AND P6, PT, R8, UR8, !P5 ;  /* 0x0000000808007c0c */ /* 0x000fe2000efc1270 */
[----:B-1----:R-:W-:Y:S01]  /*64ea0*/  IMAD.WIDE R164, R12, 0x4, R2 ;  /* 0x000000040ca47825 */ /* 0x002fe200078e0202 */
[----:B------:R-:W-:-:S11]  /*64eb0*/  ULDC UR8, c[0x0][0x228] ;  /* 0x00008a0000087ab9 */ /* 0x000fd60000000800 */
        /* <DEDUP_REMOVED lines=16> */
[----:B------:R1:W-:Y:S04]  /*64fc0*/  @P6 STG.E desc[UR4][R164.64], R18 ;  /* 0x00000012a4006986 */ /* 0x0003e8000c101904 */
[----:B-1----:R-:W4:Y:S01]  /*64fd0*/  LDL.LU R18, [R1+0x840] ;  /* 0x0008400001127983 */ /* 0x002f220000300800 */
[----:B------:R-:W-:-:S03]  /*64fe0*/  IMAD.WIDE R164, R16, 0x4, R4 ;  /* 0x0000000410a47825 */ /* 0x000fc600078e0204 */
[----:B------:R-:W4:Y:S04]  /*64ff0*/  LDL.LU R16, [R1+0xfc8] ;  /* 0x000fc80001107983 */ /* 0x000f280000300800 */
[----:B------:R1:W-:Y:S01]  /*65000*/  @P5 STG.E desc[UR4][R164.64], R17 ;  /* 0x00000011a4005986 */ /* 0x0003e2000c101904 */
[----:B------:R-:W-:Y:S01]  /*65010*/  ISETP.GE.AND P5, PT, R23, UR7, PT ;  /* 0x0000000717007c0c */ /* 0x000fe2000bfa6270 */
[----:B------:R-:W-:-:S03]  /*65020*/  ULDC UR7, c[0x0][0x228] ;  /* 0x00008a0000077ab9 */ /* 0x000fc60000000800 */
[----:B------:R-:W-:Y:S01]  /*65030*/  ISETP.LT.AND P6, PT, R8, UR8, !P5 ;  /* 0x0000000808007c0c */ /* 0x000fe2000efc1270 */
[----:B-1----:R-:W4:Y:S01]  /*65040*/  LDL.LU R17, [R1+0x440] ;  /* 0x0004400001117983 */ /* 0x002f220000300800 */
[----:B------:R-:W-:Y:S01]  /*65050*/  VIADD R23, R7, 0x20 ;  /* 0x0000002007177836 */ /* 0x000fe20000000000 */
[----:B------:R-:W-:Y:S02]  /*65060*/  ULDC UR8, c[0x0][0x228] ;  /* 0x00008a0000087ab9 */ /* 0x000fe40000000800 */
[----:B------:R-:W4:Y:S01]  /*65070*/  LDL.LU R20, [R1+0x40] ;  /* 0x0000400001147983 */ /* 0x000f220000300800 */
[----:B------:R-:W-:Y:S01]  /*65080*/  ISETP.LT.AND P5, PT, R9, UR7, !P5 ;  /* 0x0000000709007c0c */ /* 0x000fe2000efa1270 */
[----:B------:R-:W-:Y:S01]  /*65090*/  ULDC UR7, c[0x0][0x22c] ;  /* 0x00008b0000077ab9 */ /* 0x000fe20000000800 */
[----:B--2---:R-:W-:-:S05]  /*650a0*/  IMAD.WIDE R164, R13, 0x4, R2 ;  /* 0x000000040da47825 */ /* 0x004fca00078e0202 */
[----:B------:R1:W-:Y:S02]  /*650b0*/  @P6 STG.E desc[UR4][R164.64], R19 ;  /* 0x00000013a4006986 */ /* 0x0003e4000c101904 */
[----:B-1----:R-:W-:Y:S02]  /*650c0*/  IMAD.WIDE R164, R13, 0x4, R4 ;  /* 0x000000040da47825 */ /* 0x002fe400078e0204 */
[----:B------:R-:W2:Y:S04]  /*650d0*/  LDL.LU R13, [R1+0xfcc] ;  /* 0x000fcc00010d7983 */ /* 0x000ea80000300800 */
[----:B---3--:R1:W-:Y:S01]  /*650e0*/  @P5 STG.E desc[UR4][R164.64], R14 ;  /* 0x0000000ea4005986 */ /* 0x0083e2000c101904 */
[----:B------:R-:W-:Y:S01]  /*650f0*/  ISETP.GE.AND P5, PT, R23, UR7, PT ;  /* 0x0000000717007c0c */ /* 0x000fe2000bfa6270 */
[----:B------:R-:W-:-:S03]  /*65100*/  ULDC UR7, c[0x0][0x228] ;  /* 0x00008a0000077ab9 */ /* 0x000fc60000000800 */
[----:B------:R-:W-:Y:S01]  /*65110*/  ISETP.LT.AND P6, PT, R8, UR8, !P5 ;  /* 0x0000000808007c0c */ /* 0x000fe2000efc1270 */
[----:B-1----:R-:W3:Y:S01]  /*65120*/  LDL.LU R14, [R1+0xe14] ;  /* 0x000e1400010e7983 */ /* 0x002ee20000300800 */
[----:B------:R-:W-:-:S03]  /*65130*/  IMAD.WIDE R164, R12, 0x4, R2 ;  /* 0x000000040ca47825 */ /* 0x000fc600078e0202 */
[----:B------:R-:W3:Y:S01]  /*65140*/  LDL.LU R19, [R1+0x844] ;  /* 0x0008440001137983 */ /* 0x000ee20000300800 */
[----:B------:R-:W-:-:S07]  /*65150*/  ULDC UR8, c[0x0][0x228] ;  /* 0x00008a0000087ab9 */ /* 0x000fce0000000800 */
[----:B------:R1:W-:Y:S02]  /*65160*/  @P6 STG.E desc[UR4][R164.64], R15 ;  /* 0x0000000fa4006986 */ /* 0x0003e4000c101904 */
[----:B-1----:R-:W-:Y:S02]  /*65170*/  IMAD.WIDE R164, R12, 0x4, R4 ;  /* 0x000000040ca47825 */ /* 0x002fe400078e0204 */
[----:B------:R-:W3:Y:S04]  /*65180*/  LDL.LU R15, [R1+0x444] ;  /* 0x00044400010f7983 */ /* 0x000ee80000300800 */
[----:B------:R-:W3:Y:S01]  /*65190*/  LDL.LU R12, [R1+0xfd0] ;  /* 0x000fd000010c7983 */ /* 0x000ee20000300800 */
[----:B------:R-:W-:Y:S01]  /*651a0*/  ISETP.LT.AND P5, PT, R9, UR7, !P5 ;  /* 0x0000000709007c0c */ /* 0x000fe2000efa1270 */
[----:B------:R-:W-:Y:S01]  /*651b0*/  VIADD R23, R7, 0x21 ;  /* 0x0000002107177836 */ /* 0x000fe20000000000 */
[----:B------:R-:W-:-:S11]  /*651c0*/  ULDC UR7, c[0x0][0x22c] ;  /* 0x00008b0000077ab9 */ /* 0x000fd60000000800 */
[----:B----4-:R1:W-:Y:S01]  /*651d0*/  @P5 STG.E desc[UR4][R164.64], R18 ;  /* 0x00000012a4005986 */ /* 0x0103e2000c101904 */
        /* <DEDUP_REMOVED lines=18> */
[----:B--2---:R-:W-:Y:S01]  /*65300*/  IMAD.WIDE R164, R13, 0x4, R2 ;  /* 0x000000040da47825 */ /* 0x004fe200078e0202 */
[----:B------:R-:W-:Y:S01]  /*65310*/  ISETP.LT.AND P5, PT, R9, UR7, !P5 ;  /* 0x0000000709007c0c */ /* 0x000fe2000efa1270 */
[----:B------:R-:W-:Y:S01]  /*65320*/  ULDC UR7, c[0x0][0x22c] ;  /* 0x00008b0000077ab9 */ /* 0x000fe20000000800 */
[----:B------:R-:W-:Y:S01]  /*65330*/  ULDC UR8, c[0x0][0x228] ;  /* 0x00008a0000087ab9 */ /* 0x000fe20000000800 */
[----:B------:R-:W-:-:S08]  /*65340*/  VIADD R23, R7, 0x23 ;  /* 0x0000002307177836 */ /* 0x000fd00000000000 */
[----:B---3--:R1:W-:Y:S02]  /*65350*/  @P6 STG.E desc[UR4][R164.64], R14 ;  /* 0x0000000ea4006986 */ /* 0x0083e4000c101904 */
[----:B-1----:R-:W-:Y:S02]  /*65360*/  IMAD.WIDE R164, R13, 0x4, R4 ;  /* 0x000000040da47825 */ /* 0x002fe400078e0204 */
[----:B------:R-:W2:Y:S04]  /*65370*/  LDL.LU R14, [R1+0x448] ;  /* 0x00044800010e7983 */ /* 0x000ea80000300800 */
[----:B------:R-:W3:Y:S04]  /*65380*/  LDL.LU R13, [R1+0xfd8] ;  /* 0x000fd800010d7983 */ /* 0x000ee80000300800 */
[----:B------:R1:W-:Y:S01]  /*65390*/  @P5 STG.E desc[UR4][R164.64], R19 ;  /* 0x00000013a4005986 */ /* 0x0003e2000c101904 */
[----:B------:R-:W-:Y:S01]  /*653a0*/  ISETP.GE.AND P5, PT, R23, UR7, PT ;  /* 0x0000000717007c0c */ /* 0x000fe2000bfa6270 */
[----:B------:R-:W-:-:S02]  /*653b0*/  ULDC UR7, c[0x0][0x228] ;  /* 0x00008a0000077ab9 */ /* 0x000fc40000000800 */
[----:B------:R-:W2:Y:S01]  /*653c0*/  LDL.LU R20, [R1+0x48] ;  /* 0x0000480001147983 */ /* 0x000ea20000300800 */
[----:B------:R-:W-:Y:S01]  /*653d0*/  ISETP.LT.AND P6, PT, R8, UR8, !P5 ;  /* 0x0000000808007c0c */ /* 0x000fe2000efc1270 */
[----:B------:R-:W-:Y:S01]  /*653e0*/  ULDC UR8, c[0x0][0x228] ;  /* 0x00008a0000087ab9 */ /* 0x000fe20000000800 */
[C---:B-1----:R-:W-:Y:S01]  /*653f0*/  IMAD.WIDE R164, R12.reuse, 0x4, R2 ;  /* 0x000000040ca47825 */ /* 0x042fe200078e0202 */
[----:B------:R-:W2:Y:S10]  /*65400*/  LDL.LU R19, [R1+0xe1c] ;  /* 0x000e1c0001137983 */ /* 0x000eb40000300800 */
[----:B------:R1:W-:Y:S02]  /*65410*/  @P6 STG.E desc[UR4][R164.64], R15 ;  /* 0x0000000fa4006986 */ /* 0x0003e4000c101904 */
[----:B-1----:R-:W-:-:S02]  /*65420*/  IMAD.WIDE R164, R12, 0x4, R4 ;  /* 0x000000040ca47825 */ /* 0x002fc400078e0204 */
[----:B------:R-:W2:Y:S04]  /*65430*/  LDL.LU R12, [R1+0xfdc] ;  /* 0x000fdc00010c7983 */ /* 0x000ea80000300800 */
[----:B------:R-:W2:Y:S01]  /*65440*/  LDL.LU R15, [R1+0x84c] ;  /* 0x00084c00010f7983 */ /* 0x000ea20000300800 */
[----:B------:R-:W-:Y:S01]  /*65450*/  ISETP.LT.AND P5, PT, R9, UR7, !P5 ;  /* 0x0000000709007c0c */ /* 0x000fe2000efa1270 */
[----:B------:R-:W-:Y:S01]  /*65460*/  ULDC UR7, c[0x0][0x22c] ;  /* 0x00008b0000077ab9 */ /* 0x000fe20000000800 */
[----:B------:R-:W-:-:S11]  /*65470*/  IADD3 R23, R7, 0x24, RZ ;  /* 0x0000002407177810 */ /* 0x000fd60007ffe0ff */
[----:B----4-:R1:W-:Y:S01]  /*65480*/  @P5 STG.E desc[UR4][R164.64], R18 ;  /* 0x00000012a4005986 */ /* 0x0103e2000c101904 */
        /* <DEDUP_REMOVED lines=8> */
[----:B------:R-:W-:-:S07]  /*65510*/  IMAD.WIDE R164, R16, 0x4, R2 ;  /* 0x0000000410a47825 */ /* 0x000fce00078e0202 */
        /* <DEDUP_REMOVED lines=12> */
[----:B---3--:R-:W-:-:S08]  /*655e0*/  IMAD.WIDE R164, R13, 0x4, R2 ;  /* 0x000000040da47825 */ /* 0x008fd000078e0202 */
[----:B--2---:R1:W-:Y:S02]  /*655f0*/  @P6 STG.E desc[UR4][R164.64], R14 ;  /* 0x0000000ea4006986 */ /* 0x0043e4000c101904 */
[----:B-1----:R-:W-:Y:S02]  /*65600*/  IMAD.WIDE R164, R13, 0x4, R4 ;  /* 0x000000040da47825 */ /* 0x002fe400078e0204 */
[----:B------:R-:W2:Y:S04]  /*65610*/  LDL.LU R14, [R1+0xc40] ;  /* 0x000c4000010e7983 */ /* 0x000ea80000300800 */
[----:B------:R-:W3:Y:S04]  /*65620*/  LDL.LU R13, [R1+0xfe4] ;  /* 0x000fe400010d7983 */ /* 0x000ee80000300800 */
        /* <DEDUP_REMOVED lines=9> */
[----:B-1----:R-:W2:Y:S01]  /*656c0*/  LDL.LU R19, [R1+0x850] ;  /* 0x0008500001137983 */ /* 0x002ea20000300800 */
[----:B------:R-:W-:-:S03]  /*656d0*/  IMAD.WIDE R164, R12, 0x4, R4 ;  /* 0x000000040ca47825 */ /* 0x000fc600078e0204 */
[----:B------:R-:W2:Y:S04]  /*656e0*/  LDL.LU R12, [R1+0xfe8] ;  /* 0x000fe800010c7983 */ /* 0x000ea80000300800 */
[----:B------:R1:W-:Y:S04]  /*656f0*/  @P5 STG.E desc[UR4][R164.64], R15 ;  /* 0x0000000fa4005986 */ /* 0x0003e8000c101904 */
[----:B-1----:R-:W2:Y:S01]  /*65700*/  LDL.LU R15, [R1+0x450] ;  /* 0x00045000010f7983 */ /* 0x002ea20000300800 */
[----:B------:R-:W-:-:S03]  /*65710*/  VIADD R23, R7, 0x27 ;  /* 0x0000002707177836 */ /* 0x000fc60000000000 */
[----:B------:R-:W2:Y:S02]  /*65720*/  LDL.LU R20, [R1+0x50] ;  /* 0x0000500001147983 */ /* 0x000ea40000300800 */
        /* <DEDUP_REMOVED lines=16> */
[----:B------:R-:W-:Y:S02]  /*65830*/  VIADD R23, R7, 0x29 ;  /* 0x0000002907177836 */ /* 0x000fe40000000000 */
[----:B-1----:R-:W4:Y:S01]  /*65840*/  LDL.LU R17, [R1+0x854] ;  /* 0x0008540001117983 */ /* 0x002f220000300800 */
[----:B------:R-:W-:Y:S01]  /*65850*/  ISETP.LT.AND P5, PT, R9, UR7, !P5 ;  /* 0x0000000709007c0c */ /* 0x000fe2000efa1270 */
[----:B------:R-:W-:Y:S01]  /*65860*/  ULDC UR7, c[0x0][0x22c] ;  /* 0x00008b0000077ab9 */ /* 0x000fe20000000800 */
[----:B------:R-:W-:Y:S01]  /*65870*/  ULDC UR8, c[0x0][0x228] ;  /* 0x00008a0000087ab9 */ /* 0x000fe20000000800 */
[----:B---3--:R-:W-:-:S06]  /*65880*/  IMAD.WIDE R164, R13, 0x4, R2 ;  /* 0x000000040da47825 */ /* 0x008fcc00078e0202 */
        /* <DEDUP_REMOVED lines=8> */
[----:B-1----:R-:W2:Y:S01]  /*65910*/  LDL.LU R19, [R1+0x54] ;  /* 0x0000540001137983 */ /* 0x002ea20000300800 */
[----:B------:R-:W-:Y:S01]  /*65920*/  IMAD.WIDE R164, R12, 0x4, R2 ;  /* 0x000000040ca47825 */ /* 0x000fe200078e0202 */
[----:B------:R-:W-:-:S10]  /*65930*/  ULDC UR8, c[0x0][0x228] ;  /* 0x00008a0000087ab9 */ /* 0x000fd40000000800 */
[----:B------:R1:W-:Y:S02]  /*65940*/  @P6 STG.E desc[UR4][R164.64], R15 ;  /* 0x0000000fa4006986 */ /* 0x0003e4000c101904 */
[----:B-1----:R-:W-:Y:S02]  /*65950*/  IMAD.WIDE R164, R12, 0x4, R4 ;  /* 0x000000040ca47825 */ /* 0x002fe400078e0204 */
[----:B------:R-:W2:Y:S04]  /*65960*/  LDL.LU R15, [R1+0xc48] ;  /* 0x000c4800010f7983 */ /* 0x000ea80000300800 */
[----:B------:R-:W2:Y:S01]  /*65970*/  LDL.LU R12, [R1+0xff4] ;  /* 0x000ff400010c7983 */ /* 0x000ea20000300800 */
[----:B------:R-:W-:Y:S01]  /*65980*/  ISETP.LT.AND P5, PT, R9, UR7, !P5 ;  /* 0x0000000709007c0c */ /* 0x000fe2000efa1270 */
[----:B------:R-:W-:Y:S01]  /*65990*/  VIADD R23, R7, 0x2a ;  /* 0x0000002a07177836 */ /* 0x000fe20000000000 */
[----:B------:R-:W-:Y:S01]  /*659a0*/  ULDC UR7, c[0x0][0x22c] ;  /* 0x00008b0000077ab9 */ /* 0x000fe20000000800 */
[----:B------:R-:W2:Y:S10]  /*659b0*/  LDL.LU R230, [R1+0x858] ;  /* 0x0008580001e67983 */ /* 0x000eb40000300800 */
        /* <DEDUP_REMOVED lines=18> */
[----:B---3--:R-:W-:Y:S02]  /*65ae0*/  IMAD.WIDE R164, R13, 0x4, R2 ;  /* 0x000000040da47825 */ /* 0x008fe400078e0202 */
[----:B------:R-:W3:Y:S01]  /*65af0*/  LDL.LU R17, [R1+0xc4c] ;  /* 0x000c4c0001117983 */ /* 0x000ee20000300800 */
[----:B------:R-:W-:-:S09]  /*65b00*/  ULDC UR8, c[0x0][0x228] ;  /* 0x00008a0000087ab9 */ /* 0x000fd20000000800 */
[----:B--2---:R1:W-:Y:S01]  /*65b10*/  @P6 STG.E desc[UR4][R164.64], R14 ;  /* 0x0000000ea4006986 */ /* 0x0043e2000c101904 */
[----:B------:R-:W-:Y:S01]  /*65b20*/  ISETP.LT.AND P5, PT, R9, UR7, !P5 ;  /* 0x0000000709007c0c */ /* 0x000fe2000efa1270 */
[----:B------:R-:W-:Y:S01]  /*65b30*/  VIADD R23, R7, 0x2c ;  /* 0x0000002c07177836 */ /* 0x000fe20000000000 */
[----:B------:R-:W-:Y:S01]  /*65b40*/  ULDC UR7, c[0x0][0x22c] ;  /* 0x00008b0000077ab9 */ /* 0x000fe20000000800 */
[----:B-1----:R-:W-:Y:S02]  /*65b50*/  IMAD.WIDE R164, R13, 0x4, R4 ;  /* 0x000000040da47825 */ /* 0x002fe400078e0204 */
[----:B------:R-:W2:Y:S04]  /*65b60*/  LDL.LU R13, [R1+0xffc] ;  /* 0x000ffc00010d7983 */ /* 0x000ea80000300800 */
[----:B------:R-:W3:Y:S04]  /*65b70*/  LDL.LU R14, [R1+0x85c] ;  /* 0x00085c00010e7983 */ /* 0x000ee80000300800 */
[----:B------:R1:W-:Y:S01]  /*65b80*/  @P5 STG.E desc[UR4][R164.64], R19 ;  /* 0x00000013a4005986 */ /* 0x0003e2000c101904 */
[----:B------:R-:W-:Y:S01]  /*65b90*/  ISETP.GE.AND P5, PT, R23, UR7, PT ;  /* 0x0000000717007c0c */ /* 0x000fe2000bfa6270 */
[----:B------:R-:W-:-:S03]  /*65ba0*/  ULDC UR7, c[0x0][0x228] ;  /* 0x00008a0000077ab9 */ /* 0x000fc60000000800 */
[----:B------:R-:W-:Y:S01]  /*65bb0*/  ISETP.LT.AND P6, PT, R8, UR8, !P5 ;  /* 0x0000000808007c0c */ /* 0x000fe2000efc1270 */
[----:B------:R-:W-:Y:S01]  /*65bc0*/  ULDC UR8, c[0x0][0x228] ;  /* 0x00008a0000087ab9 */ /* 0x000fe20000000800 */
[----:B-1----:R-:W3:Y:S01]  /*65bd0*/  LDL.LU R19, [R1+0x45c] ;  /* 0x00045c0001137983 */ /* 0x002ee20000300800 */
[----:B------:R-:W-:-:S10]  /*65be0*/  IMAD.WIDE R164, R12, 0x4, R2 ;  /* 0x000000040ca47825 */ /* 0x000fd400078e0202 */
[----:B------:R1:W-:Y:S02]  /*65bf0*/  @P6 STG.E desc[UR4][R164.64], R15 ;  /* 0x0000000fa4006986 */ /* 0x0003e4000c101904 */
[----:B-1----:R-:W-:Y:S02]  /*65c00*/  IMAD.WIDE R164, R12, 0x4, R4 ;  /* 0x000000040ca47825 */ /* 0x002fe400078e0204 */
[----:B------:R-:W3:Y:S04]  /*65c10*/  LDL.LU R12, [R1+0x1000] ;  /* 0x00100000010c7983 */ /* 0x000ee80000300800 */
[----:B------:R-:W3:Y:S01]  /*65c20*/  LDL.LU R15, [R1+0x5c] ;  /* 0x00005c00010f7983 */ /* 0x000ee20000300800 */
[----:B------:R-:W-:Y:S01]  /*65c30*/  ISETP.LT.AND P5, PT, R9, UR7, !P5 ;  /* 0x0000000709007c0c */ /* 0x000fe2000efa1270 */
[----:B------:R-:W-:Y:S01]  /*65c40*/  ULDC UR7, c[0x0][0x22c] ;  /* 0x00008b0000077ab9 */ /* 0x000fe20000000800 */
[----:B------:R-:W-:-:S11]  /*65c50*/  IADD3 R23, R7, 0x2d, RZ ;  /* 0x0000002d07177810 */ /* 0x000fd60007ffe0ff */
        /* <DEDUP_REMOVED lines=17> */
[----:B--2---:R-:W-:Y:S01]  /*65d70*/  IMAD.WIDE R164, R13, 0x4, R2 ;  /* 0x000000040da47825 */ /* 0x004fe200078e0202 */
[----:B------:R-:W-:-:S11]  /*65d80*/  ULDC UR8, c[0x0][0x228] ;  /* 0x00008a0000087ab9 */ /* 0x000fd60000000800 */
[----:B---3--:R1:W-:Y:S01]  /*65d90*/  @P6 STG.E desc[UR4][R164.64], R17 ;  /* 0x00000011a4006986 */ /* 0x0083e2000c101904 */
[----:B------:R-:W-:Y:S01]  /*65da0*/  ISETP.LT.AND P5, PT, R9, UR7, !P5 ;  /* 0x0000000709007c0c */ /* 0x000fe2000efa1270 */
[----:B------:R-:W-:Y:S01]  /*65db0*/  VIADD R23, R7, 0x2f ;  /* 0x0000002f07177836 */ /* 0x000fe20000000000 */
[----:B------:R-:W-:Y:S01]  /*65dc0*/  ULDC UR7, c[0x0][0x22c] ;  /* 0x00008b0000077ab9 */ /* 0x000fe20000000800 */
[----:B-1----:R-:W2:Y:S01]  /*65dd0*/  LDL.LU R17, [R1+0x860] ;  /* 0x0008600001117983 */ /* 0x002ea20000300800 */
[----:B------:R-:W-:-:S03]  /*65de0*/  IMAD.WIDE R164, R13, 0x4, R4 ;  /* 0x000000040da47825 */ /* 0x000fc600078e0204 */
[----:B------:R-:W3:Y:S06]  /*65df0*/  LDL.LU R13, [R1+0x1008] ;  /* 0x00100800010d7983 */ /* 0x000eec0000300800 */
[----:B------:R1:W-:Y:S01]  /*65e00*/  @P5 STG.E desc[UR4][R164.64], R14 ;  /* 0x0000000ea4005986 */ /* 0x0003e2000c101904 */
[----:B------:R-:W-:Y:S01]  /*65e10*/  ISETP.GE.AND P5, PT, R23, UR7, PT ;  /* 0x0000000717007c0c */ /* 0x000fe2000bfa6270 */
[----:B------:R-:W-:-:S03]  /*65e20*/  ULDC UR7, c[0x0][0x228] ;  /* 0x00008a0000077ab9 */ /* 0x000fc60000000800 */
[----:B------:R-:W-:Y:S01]  /*65e30*/  ISETP.LT.AND P6, PT, R8, UR8, !P5 ;  /* 0x0000000808007c0c */ /* 0x000fe2000efc1270 */
[----:B-1----:R-:W3:Y:S01]  /*65e40*/  LDL.LU R14, [R1+0x460] ;  /* 0x00046000010e7983 */ /* 0x002ee20000300800 */
[----:B------:R-:W-:-:S03]  /*65e50*/  IMAD.WIDE R164, R12, 0x4, R2 ;  /* 0x000000040ca47825 */ /* 0x000fc600078e0202 */
        /* <DEDUP_REMOVED lines=23> */
[----:B--2---:R1:W-:Y:S01]  /*65fd0*/  @P5 STG.E desc[UR4][R164.64], R17 ;  /* 0x00000011a4005986 */ /* 0x0043e2000c101904 */
[----:B------:R-:W-:Y:S01]  /*65fe0*/  ISETP.GE.AND P5, PT, R23, UR7, PT ;  /* 0x0000000717007c0c */ /* 0x000fe2000bfa6270 */
[----:B------:R-:W-:-:S03]  /*65ff0*/  ULDC UR7, c[0x0][0x228] ;  /* 0x00008a0000077ab9 */ /* 0x000fc60000000800 */
[----:B------:R-:W-:Y:S01]  /*66000*/  ISETP.LT.AND P6, PT, R8, UR8, !P5 ;  /* 0x0000000808007c0c */ /* 0x000fe2000efc1270 */
[----:B-1----:R-:W2:Y:S01]  /*66010*/  LDL.LU R17, [R1+0x64] ;  /* 0x0000640001117983 */ /* 0x002ea20000300800 */
[----:B------:R-:W-:Y:S01]  /*66020*/  ISETP.LT.AND P5, PT, R9, UR7, !P5 ;  /* 0x0000000709007c0c */ /* 0x000fe2000efa1270 */
[----:B---3--:R-:W-:Y:S01]  /*66030*/  IMAD.WIDE R164, R13, 0x4, R2 ;  /* 0x000000040da47825 */ /* 0x008fe200078e0202 */
[----:B------:R-:W-:Y:S01]  /*66040*/  ULDC UR7, c[0x0][0x22c] ;  /* 0x00008b0000077ab9 */ /* 0x000fe20000000800 */
[----:B------:R-:W-:Y:S02]  /*66050*/  ULDC UR8, c[0x0][0x228] ;  /* 0x00008a0000087ab9 */ /* 0x000fe40000000800 */
[----:B------:R-:W-:-:S06]  /*66060*/  VIADD R23, R7, 0x32 ;  /* 0x0000003207177836 */ /* 0x000fcc0000000000 */
[----:B------:R1:W-:Y:S02]  /*66070*/  @P6 STG.E desc[UR4][R164.64], R14 ;  /* 0x0000000ea4006986 */ /* 0x0003e4000c101904 */
[----:B-1----:R-:W-:Y:S02]  /*66080*/  IMAD.WIDE R164, R13, 0x4, R4 ;  /* 0x000000040da47825 */ /* 0x002fe400078e0204 */
[----:B------:R-:W3:Y:S04]  /*66090*/  LDL.LU R14, [R1+0xc58] ;  /* 0x000c5800010e7983 */ /* 0x000ee80000300800 */
[----:B------:R-:W3:Y:S04]  /*660a0*/  LDL.LU R13, [R1+0x1014] ;  /* 0x00101400010d7983 */ /* 0x000ee80000300800 */
[----:B------:R1:W-:Y:S01]  /*660b0*/  @P5 STG.E desc[UR4][R164.64], R20 ;  /* 0x00000014a4005986 */ /* 0x0003e2000c101904 */
        /* <DEDUP_REMOVED lines=12> */
[----:B------:R-:W-:Y:S01]  /*66180*/  ULDC UR7, c[0x0][0x22c] ;  /* 0x00008b0000077ab9 */ /* 0x000fe20000000800 */
        /* <DEDUP_REMOVED lines=24> */
[----:B---3--:R-:W-:-:S07]  /*66310*/  IMAD.WIDE R164, R13, 0x4, R2 ;  /* 0x000000040da47825 */ /* 0x008fce00078e0202 */
[----:B------:R1:W-:Y:S02]  /*66320*/  @P6 STG.E desc[UR4][R164.64], R14 ;  /* 0x0000000ea4006986 */ /* 0x0003e4000c101904 */
[----:B-1----:R-:W-:Y:S02]  /*66330*/  IMAD.WIDE R164, R13, 0x4, R4 ;  /* 0x000000040da47825 */ /* 0x002fe400078e0204 */
[----:B------:R-:W3:Y:S04]  /*66340*/  LDL.LU R13, [R1+0x1020] ;  /* 0x00102000010d7983 */ /* 0x000ee80000300800 */
[----:B------:R1:W-:Y:S01]  /*66350*/  @P5 STG.E desc[UR4][R164.64], R230 ;  /* 0x000000e6a4005986 */ /* 0x0003e2000c101904 */
[----:B------:R-:W-:Y:S01]  /*66360*/  ISETP.GE.AND P5, PT, R23, UR7, PT ;  /* 0x0000000717007c0c */ /* 0x000fe2000bfa6270 */
[----:B------:R-:W-:-:S02]  /*66370*/  ULDC UR7, c[0x0][0x228] ;  /* 0x00008a0000077ab9 */ /* 0x000fc40000000800 */
[----:B------:R-:W2:Y:S01]  /*66380*/  LDL.LU R14, [R1+0x6c] ;  /* 0x00006c00010e7983 */ /* 0x000ea20000300800 */
[----:B------:R-:W-:Y:S01]  /*66390*/  ISETP.LT.AND P6, PT, R8, UR8, !P5 ;  /* 0x0000000808007c0c */ /* 0x000fe2000efc1270 */
[----:B------:R-:W-:Y:S01]  /*663a0*/  ULDC UR8, c[0x0][0x228] ;  /* 0x00008a0000087ab9 */ /* 0x000fe20000000800 */
[----:B-1----:R-:W-:-:S11]  /*663b0*/  IMAD.WIDE R164, R12, 0x4, R2 ;  /* 0x000000040ca47825 */ /* 0x002fd600078e0202 */
[----:B------:R1:W-:Y:S02]  /*663c0*/  @P6 STG.E desc[UR4][R164.64], R15 ;  /* 0x0000000fa4006986 */ /* 0x0003e4000c101904 */
[----:B-1----:R-:W-:Y:S02]  /*663d0*/  IMAD.WIDE R164, R12, 0x4, R4 ;  /* 0x000000040ca47825 */ /* 0x002fe400078e0204 */
[----:B------:R-:W2:Y:S04]  /*663e0*/  LDL.LU R15, [R1+0xc60] ;  /* 0x000c6000010f7983 */ /* 0x000ea80000300800 */
[----:B------:R-:W2:Y:S01]  /*663f0*/  LDL.LU R12, [R1+0x1024] ;  /* 0x00102400010c7983 */ /* 0x000ea20000300800 */
        /* <DEDUP_REMOVED lines=26> */
[----:B---3--:R-:W-:-:S05]  /*665a0*/  IMAD.WIDE R164, R13, 0x4, R2 ;  /* 0x000000040da47825 */ /* 0x008fca00078e0202 */
[----:B--2---:R1:W-:Y:S02]  /*665b0*/  @P6 STG.E desc[UR4][R164.64], R17 ;  /* 0x00000011a4006986 */ /* 0x0043e4000c101904 */
[----:B-1----:R-:W-:Y:S02]  /*665c0*/  IMAD.WIDE R164, R13, 0x4, R4 ;  /* 0x000000040da47825 */ /* 0x002fe400078e0204 */
[----:B------:R-:W2:Y:S04]  /*665d0*/  LDL.LU R13, [R1+0x102c] ;  /* 0x00102c00010d7983 */ /* 0x000ea80000300800 */
[----:B------:R1:W-:Y:S01]  /*665e0*/  @P5 STG.E desc[UR4][R164.64], R14 ;  /* 0x0000000ea4005986 */ /* 0x0003e2000c101904 */
        /* <DEDUP_REMOVED lines=37> */
[----:B--2---:R-:W-:-:S08]  /*66840*/  IMAD.WIDE R164, R13, 0x4, R2 ;  /* 0x000000040da47825 */ /* 0x004fd000078e0202 */
        /* <DEDUP_REMOVED lines=9> */
[----:B-1----:R-:W-:Y:S02]  /*668e0*/  IMAD.WIDE R164, R12, 0x4, R2 ;  /* 0x000000040ca47825 */ /* 0x002fe400078e0202 */
[----:B------:R-:W2:Y:S01]  /*668f0*/  LDL.LU R17, [R1+0xc6c] ;  /* 0x000c6c0001117983 */ /* 0x000ea20000300800 */
[----:B------:R-:W-:-:S09]  /*66900*/  ULDC UR8, c[0x0][0x228] ;  /* 0x00008a0000087ab9 */ /* 0x000fd20000000800 */
[----:B------:R1:W-:Y:S02]  /*66910*/  @P6 STG.E desc[UR4][R164.64], R15 ;  /* 0x0000000fa4006986 */ /* 0x0003e4000c101904 */
[----:B-1----:R-:W-:Y:S02]  /*66920*/  IMAD.WIDE R164, R12, 0x4, R4 ;  /* 0x000000040ca47825 */ /* 0x002fe400078e0204 */
[----:B------:R-:W2:Y:S04]  /*66930*/  LDL.LU R12, [R1+0x103c] ;  /* 0x00103c00010c7983 */ /* 0x000ea80000300800 */
[----:B------:R-:W2:Y:S01]  /*66940*/  LDL.LU R15, [R1+0x87c] ;  /* 0x00087c00010f7983 */ /* 0x000ea20000300800 */
[----:B------:R-:W-:Y:S01]  /*66950*/  ISETP.LT.AND P5, PT, R9, UR7, !P5 ;  /* 0x0000000709007c0c */ /* 0x000fe2000efa1270 */
[----:B------:R-:W-:Y:S01]  /*66960*/  VIADD R23, R7, 0x3c ;  /* 0x0000003c07177836 */ /* 0x000fe20000000000 */
[----:B------:R-:W-:-:S11]  /*66970*/  ULDC UR7, c[0x0][0x22c] ;  /* 0x00008b0000077ab9 */ /* 0x000fd60000000800 */
        /* <DEDUP_REMOVED lines=26> */
[----:B------:R1:W-:Y:S01]  /*66b20*/  @P5 STG.E desc[UR4][R164.64], R20 ;  /* 0x00000014a4005986 */ /* 0x0003e2000c101904 */
[----:B------:R-:W-:Y:S01]  /*66b30*/  ISETP.GE.AND P5, PT, R23, UR7, PT ;  /* 0x0000000717007c0c */ /* 0x000fe2000bfa6270 */
[----:B------:R-:W-:-:S02]  /*66b40*/  ULDC UR7, c[0x0][0x228] ;  /* 0x00008a0000077ab9 */ /* 0x000fc40000000800 */
[----:B------:R-:W3:Y:S01]  /*66b50*/  LDL.LU R13, [R1+0x1044] ;  /* 0x00104400010d7983 */ /* 0x000ee20000300800 */
[----:B------:R-:W-:Y:S01]  /*66b60*/  ISETP.LT.AND P6, PT, R8, UR8, !P5 ;  /* 0x0000000808007c0c */ /* 0x000fe2000efc1270 */
[----:B------:R-:W-:Y:S01]  /*66b70*/  ULDC UR8, c[0x0][0x228] ;  /* 0x00008a0000087ab9 */ /* 0x000fe20000000800 */
[----:B------:R-:W-:Y:S01]  /*66b80*/  ISETP.LT.AND P5, PT, R9, UR7, !P5 ;  /* 0x0000000709007c0c */ /* 0x000fe2000efa1270 */
[----:B------:R-:W-:Y:S01]  /*66b90*/  ULDC UR7, c[0x0][0x22c] ;  /* 0x00008b0000077ab9 */ /* 0x000fe20000000800 */
[----:B-1----:R-:W-:-:S09]  /*66ba0*/  IMAD.WIDE R164, R12, 0x4, R2 ;  /* 0x000000040ca47825 */ /* 0x002fd200078e0202 */
[----:B------:R1:W-:Y:S04]  /*66bb0*/  @P6 STG.E desc[UR4][R164.64], R17 ;  /* 0x00000011a4006986 */ /* 0x0003e8000c101904 */
[----:B-1----:R-:W2:Y:S01]  /*66bc0*/  LDL.LU R17, [R1+0xc70] ;  /* 0x000c700001117983 */ /* 0x002ea20000300800 */
[----:B------:R-:W-:-:S03]  /*66bd0*/  IMAD.WIDE R164, R12, 0x4, R4 ;  /* 0x000000040ca47825 */ /* 0x000fc600078e0204 */
[----:B------:R-:W2:Y:S04]  /*66be0*/  LDL.LU R12, [R1+0x1048] ;  /* 0x00104800010c7983 */ /* 0x000ea80000300800 */
[----:B------:R1:W-:Y:S04]  /*66bf0*/  @P5 STG.E desc[UR4][R164.64], R15 ;  /* 0x0000000fa4005986 */ /* 0x0003e8000c101904 */
[----:B-1----:R-:W2:Y:S01]  /*66c00*/  LDL.LU R15, [R1+0x880] ;  /* 0x00088000010f7983 */ /* 0x002ea20000300800 */
[----:B------:R-:W-:-:S03]  /*66c10*/  IADD3 R23, R7, 0x3f, RZ ;  /* 0x0000003f07177810 */ /* 0x000fc60007ffe0ff */
[----:B------:R-:W2:Y:S01]  /*66c20*/  LDL.LU R20, [R1+0x480] ;  /* 0x0004800001147983 */ /* 0x000ea20000300800 */
        /* <DEDUP_REMOVED lines=61> */
[----:B------:R-:W4:Y:S01]  /*67000*/  LDL.LU R19, [R1+0xe2c] ;  /* 0x000e2c0001137983 */ /* 0x000f220000300800 */
[----:B------:R-:W-:Y:S01]  /*67010*/  ULDC UR7, c[0x0][0x22c] ;  /* 0x00008b0000077ab9 */ /* 0x000fe20000000800 */
[----:B------:R-:W-:Y:S01]  /*67020*/  ULDC UR8, c[0x0][0x228] ;  /* 0x00008a0000087ab9 */ /* 0x000fe20000000800 */
[----:B---3--:R-:W-:-:S07]  /*67030*/  IMAD.WIDE R164, R13, 0x4, R2 ;  /* 0x000000040da47825 */ /* 0x008fce00078e0202 */
[----:B--2---:R1:W-:Y:S04]  /*67040*/  @P6 STG.E desc[UR4][R164.64], R14 ;  /* 0x0000000ea4006986 */ /* 0x0043e8000c101904 */
[----:B-1----:R-:W2:Y:S01]  /*67050*/  LDL.LU R14, [R1+0x105c] ;  /* 0x00105c00010e7983 */ /* 0x002ea20000300800 */
[----:B------:R-:W-:-:S03]  /*67060*/  IMAD.WIDE R164, R13, 0x4, R4 ;  /* 0x000000040da47825 */ /* 0x000fc600078e0204 */
[----:B------:R-:W3:Y:S04]  /*67070*/  LDL.LU R13, [R1+0xc7c] ;  /* 0x000c7c00010d7983 */ /* 0x000ee80000300800 */
[----:B------:R1:W-:Y:S01]  /*67080*/  @P5 STG.E desc[UR4][R164.64], R17 ;  /* 0x00000011a4005986 */ /* 0x0003e2000c101904 */
[----:B------:R-:W-:Y:S01]  /*67090*/  ISETP.GE.AND P5, PT, R23, UR7, PT ;  /* 0x0000000717007c0c */ /* 0x000fe2000bfa6270 */
[----:B------:R-:W-:Y:S02]  /*670a0*/  ULDC UR7, c[0x0][0x228] ;  /* 0x00008a0000077ab9 */ /* 0x000fe40000000800 */
        /* <DEDUP_REMOVED lines=32> */
[----:B--2---:R-:W-:-:S08]  /*672b0*/  IMAD.WIDE R164, R14, 0x4, R2 ;  /* 0x000000040ea47825 */ /* 0x004fd000078e0202 */
[----:B------:R1:W-:Y:S02]  /*672c0*/  @P6 STG.E desc[UR4][R164.64], R19 ;  /* 0x00000013a4006986 */ /* 0x0003e4000c101904 */
[----:B-1----:R-:W-:Y:S02]  /*672d0*/  IMAD.WIDE R164, R14, 0x4, R4 ;  /* 0x000000040ea47825 */ /* 0x002fe400078e0204 */
[----:B------:R-:W2:Y:S04]  /*672e0*/  LDL.LU R14, [R1+0x890] ;  /* 0x00089000010e7983 */ /* 0x000ea80000300800 */
[----:B---3--:R1:W-:Y:S01]  /*672f0*/  @P5 STG.E desc[UR4][R164.64], R13 ;  /* 0x0000000da4005986 */ /* 0x0083e2000c101904 */
[----:B------:R-:W-:Y:S01]  /*67300*/  ISETP.GE.AND P5, PT, R23, UR7, PT ;  /* 0x0000000717007c0c */ /* 0x000fe2000bfa6270 */
[----:B------:R-:W-:-:S03]  /*67310*/  ULDC UR7, c[0x0][0x228] ;  /* 0x00008a0000077ab9 */ /* 0x000fc60000000800 */
[----:B------:R-:W-:Y:S01]  /*67320*/  ISETP.LT.AND P6, PT, R8, UR8, !P5 ;  /* 0x0000000808007c0c */ /* 0x000fe2000efc1270 */
[----:B------:R-:W-:Y:S01]  /*67330*/  ULDC UR8, c[0x0][0x228] ;  /* 0x00008a0000087ab9 */ /* 0x000fe20000000800 */
[C---:B-1----:R-:W-:Y:S01]  /*67340*/  IMAD.WIDE R164, R18.reuse, 0x4, R2 ;  /* 0x0000000412a47825 */ /* 0x042fe200078e0202 */
[----:B------:R-:W3:Y:S10]  /*67350*/  LDL.LU R13, [R1+0x490] ;  /* 0x00049000010d7983 */ /* 0x000ef40000300800 */
[----:B------:R1:W-:Y:S04]  /*67360*/  @P6 STG.E desc[UR4][R164.64], R12 ;  /* 0x0000000ca4006986 */ /* 0x0003e8000c101904 */
[----:B-1----:R-:W3:Y:S01]  /*67370*/  LDL.LU R12, [R1+0x1064] ;  /* 0x00106400010c7983 */ /* 0x002ee20000300800 */
[----:B------:R-:W-:Y:S01]  /*67380*/  ISETP.LT.AND P5, PT, R9, UR7, !P5 ;  /* 0x0000000709007c0c */ /* 0x000fe2000efa1270 */
[----:B------:R-:W-:Y:S01]  /*67390*/  IMAD.WIDE R164, R18, 0x4, R4 ;  /* 0x0000000412a47825 */ /* 0x000fe200078e0204 */
[----:B------:R-:W-:Y:S01]  /*673a0*/  IADD3 R23, R7, 0x48, RZ ;  /* 0x0000004807177810 */ /* 0x000fe20007ffe0ff */
[----:B------:R-:W-:Y:S01]  /*673b0*/  ULDC UR7, c[0x0][0x22c] ;  /* 0x00008b0000077ab9 */ /* 0x000fe20000000800 */
[----:B------:R-:W3:Y:S09]  /*673c0*/  LDL.LU R229, [R1+0x106c] ;  /* 0x00106c0001e57983 */ /* 0x000ef20000300800 */
[----:B------:R1:W-:Y:S01]  /*673d0*/  @P5 STG.E desc[UR4][R164.64], R17 ;  /* 0x00000011a4005986 */ /* 0x0003e2000c101904 */
[----:B------:R-:W-:Y:S01]  /*673e0*/  ISETP.GE.AND P5, PT, R23, UR7, PT ;  /* 0x0000000717007c0c */ /* 0x000fe2000bfa6270 */
[----:B------:R-:W-:-:S02]  /*673f0*/  ULDC UR7, c[0x0][0x228] ;  /* 0x00008a0000077ab9 */ /* 0x000fc40000000800 */
[----:B------:R-:W3:Y:S04]  /*67400*/  LDL.LU R23, [R1+0x90] ;  /* 0x0000900001177983 */ /* 0x000ee80000300800 */
        /* <DEDUP_REMOVED lines=9> */
[----:B------:R-:W3:Y:S01]  /*674a0*/  LDL.LU R231, [R1+0x498] ;  /* 0x0004980001e77983 */ /* 0x000ee20000300800 */
[----:B------:R-:W-:Y:S01]  /*674b0*/  ISETP.LT.AND P6, PT, R8, UR8, !P5 ;  /* 0x0000000808007c0c */ /* 0x000fe2000efc1270 */
[----:B-1----:R-:W-:-:S02]  /*674c0*/  IMAD.WIDE R164, R15, 0x4, R2 ;  /* 0x000000040fa47825 */ /* 0x002fc400078e0202 */
[----:B------:R-:W3:Y:S01]  /*674d0*/  LDL.LU R20, [R1+0x98] ;  /* 0x0000980001147983 */ /* 0x000ee20000300800 */
[----:B------:R-:W-:Y:S01]  /*674e0*/  LOP3.LUT R0, R0, 0xf7ffffff, RZ, 0xc0, !PT ;  /* 0xf7ffffff00007812 */ /* 0x000fe200078ec0ff */
[----:B------:R-:W-:Y:S02]  /*674f0*/  ULDC UR8, c[0x0][0x22c] ;  /* 0x00008b0000087ab9 */ /* 0x000fe40000000800 */
[----:B------:R-:W3:Y:S01]  /*67500*/  LDL.LU R19, [R1+0xc8c] ;  /* 0x000c8c0001137983 */ /* 0x000ee20000300800 */
[----:B------:R-:W-:Y:S01]  /*67510*/  ISETP.LT.AND P5, PT, R9, UR7, !P5 ;  /* 0x0000000709007c0c */ /* 0x000fe2000efa1270 */
[----:B------:R-:W-:Y:S02]  /*67520*/  ULDC UR7, c[0x0][0x228] ;  /* 0x00008a0000077ab9 */ /* 0x000fe40000000800 */
[----:B------:R-:W3:Y:S01]  /*67530*/  LDL.LU R18, [R1+0x1080] ;  /* 0x0010800001127983 */ /* 0x000ee20000300800 */
[----:B------:R-:W-:Y:S01]  /*67540*/  ISETP.LT.AND P4, PT, R8, UR7, !P4 ;  /* 0x0000000708007c0c */ /* 0x000fe2000e781270 */
[----:B------:R-:W-:-:S02]  /*67550*/  ULDC UR7, c[0x0][0x22c] ;  /* 0x00008b0000077ab9 */ /* 0x000fc40000000800 */
[----:B------:R-:W3:Y:S04]  /*67560*/  LDL.LU R17, [R1+0x89c] ;  /* 0x00089c0001117983 */ /* 0x000ee80000300800 */
[----:B----4-:R1:W-:Y:S02]  /*67570*/  @P6 STG.E desc[UR4][R164.64], R16 ;  /* 0x00000010a4006986 */ /* 0x0103e4000c101904 */
[----:B-1----:R-:W-:Y:S02]  /*67580*/  IMAD.WIDE R164, R15, 0x4, R4 ;  /* 0x000000040fa47825 */ /* 0x002fe400078e0204 */
[----:B------:R-:W4:Y:S04]  /*67590*/  LDL.LU R16, [R1+0x49c] ;  /* 0x00049c0001107983 */ /* 0x000f280000300800 */
[----:B------:R-:W4:Y:S04]  /*675a0*/  LDL.LU R15, [R1+0x107c] ;  /* 0x00107c00010f7983 */ /* 0x000f280000300800 */
[----:B--2---:R3:W-:Y:S02]  /*675b0*/  @P5 STG.E desc[UR4][R164.64], R14 ;  /* 0x0000000ea4005986 */ /* 0x0047e4000c101904 */
[----:B---3--:R-:W-:-:S05]  /*675c0*/  IMAD.WIDE R164, R12, 0x4, R2 ;  /* 0x000000040ca47825 */ /* 0x008fca00078e0202 */
[----:B------:R1:W-:Y:S04]  /*675d0*/  @P4 STG.E desc[UR4][R164.64], R13 ;  /* 0x0000000da4004986 */ /* 0x0003e8000c101904 */
[----:B-1----:R-:W2:Y:S01]  /*675e0*/  LDL.LU R13, [R1+0x9c] ;  /* 0x00009c00010d7983 */ /* 0x002ea20000300800 */
[----:B------:R-:W-:-:S03]  /*675f0*/  IMAD.WIDE R164, R12, 0x4, R4 ;  /* 0x000000040ca47825 */ /* 0x000fc600078e0204 */
[----:B------:R-:W3:Y:S04]  /*67600*/  LDL.LU R14, [R1+0xc90] ;  /* 0x000c9000010e7983 */ /* 0x000ee80000300800 */
[----:B------:R-:W3:Y:S04]  /*67610*/  LDL.LU R12, [R1+0x1084] ;  /* 0x00108400010c7983 */ /* 0x000ee80000300800 */
[----:B------:R1:W-:Y:S02]  /*67620*/  @P3 STG.E desc[UR4][R164.64], R23 ;  /* 0x00000017a4003986 */ /* 0x0003e4000c101904 */
[----:B-1----:R-:W-:-:S05]  /*67630*/  IMAD.WIDE R164, R229, 0x4, R2 ;  /* 0x00000004e5a47825 */ /* 0x002fca00078e0202 */
[----:B------:R1:W-:Y:S02]  /*67640*/  @P2 STG.E desc[UR4][R164.64], R228 ;  /* 0x000000e4a4002986 */ /* 0x0003e4000c101904 */
[----:B-1----:R-:W-:-:S05]  /*67650*/  IMAD.WIDE R164, R229, 0x4, R4 ;  /* 0x00000004e5a47825 */ /* 0x002fca00078e0204 */
[----:B------:R1:W-:Y:S02]  /*67660*/  @P1 STG.E desc[UR4][R164.64], R166 ;  /* 0x000000a6a4001986 */ /* 0x0003e4000c101904 */
[----:B-1----:R-:W-:-:S05]  /*67670*/  IMAD.WIDE R164, R251, 0x4, R2 ;  /* 0x00000004fba47825 */ /* 0x002fca00078e0202 */
[----:B------:R1:W-:Y:S01]  /*67680*/  @P0 STG.E desc[UR4][R164.64], R167 ;  /* 0x000000a7a4000986 */ /* 0x0003e2000c101904 */
[----:B------:R-:W-:Y:S01]  /*67690*/  LOP3.LUT P0, RZ, R22, 0x4000, RZ, 0xc0, !PT ;  /* 0x0000400016ff7812 */ /* 0x000fe2000780c0ff */
[----:B-1----:R-:W-:-:S12]  /*676a0*/  IMAD.WIDE R164, R251, 0x4, R4 ;  /* 0x00000004fba47825 */ /* 0x002fd800078e0204 */
[----:B------:R1:W-:Y:S01]  /*676b0*/  @P0 STG.E desc[UR4][R164.64], R250 ;  /* 0x000000faa4000986 */ /* 0x0003e2000c101904 */
[----:B------:R-:W-:Y:S01]  /*676c0*/  LOP3.LUT P0, RZ, R22, 0x2000, RZ, 0xc0, !PT ;  /* 0x0000200016ff7812 */ /* 0x000fe2000780c0ff */
[----:B-1----:R-:W-:-:S12]  /*676d0*/  IMAD.WIDE R164, R248, 0x4, R2 ;  /* 0x00000004f8a47825 */ /* 0x002fd800078e0202 */
[----:B------:R1:W-:Y:S01]  /*676e0*/  @P0 STG.E desc[UR4][R164.64], R249 ;  /* 0x000000f9a4000986 */ /* 0x0003e2000c101904 */
[----:B------:R-:W-:Y:S02]  /*676f0*/  LOP3.LUT P0, RZ, R22, 0x1000, RZ, 0xc0, !PT ;  /* 0x0000100016ff7812 */ /* 0x000fe4000780c0ff */
[C---:B------:R-:W-:Y:S02]  /*67700*/  LOP3.LUT P1, RZ, R6.reuse, 0x10, RZ, 0xc0, !PT ;  /* 0x0000001006ff7812 */ /* 0x040fe4000782c0ff */
[----:B------:R-:W-:Y:S01]  /*67710*/  LOP3.LUT P2, RZ, R6, 0x40, RZ, 0xc0, !PT ;  /* 0x0000004006ff7812 */ /* 0x000fe2000784c0ff */
[----:B-1----:R-:W-:-:S08]  /*67720*/  IMAD.WIDE R164, R248, 0x4, R4 ;  /* 0x00000004f8a47825 */ /* 0x002fd000078e0204 */
[----:B------:R1:W-:Y:S01]  /*67730*/  @P0 STG.E desc[UR4][R164.64], R252 ;  /* 0x000000fca4000986 */ /* 0x0003e2000c101904 */
[----:B------:R-:W-:Y:S01]  /*67740*/  LOP3.LUT P3, RZ, R6, 0x80, RZ, 0xc0, !PT ;  /* 0x0000008006ff7812 */ /* 0x000fe2000786c0ff */
[----:B-1----:R-:W-:-:S05]  /*67750*/  IMAD.WIDE R164, R230, 0x4, R2 ;  /* 0x00000004e6a47825 */ /* 0x002fca00078e0202 */
        /* <DEDUP_REMOVED lines=9> */
[----:B------:R4:W-:Y:S02]  /*677f0*/  @P4 STG.E desc[UR4][R164.64], R17 ;  /* 0x00000011a4004986 */ /* 0x0009e4000c101904 */
[----:B----4-:R-:W-:-:S05]  /*67800*/  IMAD.WIDE R164, R15, 0x4, R2 ;  /* 0x000000040fa47825 */ /* 0x010fca00078e0202 */
[----:B------:R1:W-:Y:S02]  /*67810*/  @P5 STG.E desc[UR4][R164.64], R16 ;  /* 0x00000010a4005986 */ /* 0x0003e4000c101904 */
[----:B-1----:R-:W-:Y:S01]  /*67820*/  IMAD.WIDE R164, R15, 0x4, R4 ;  /* 0x000000040fa47825 */ /* 0x002fe200078e0204 */
[----:B------:R-:W-:-:S04]  /*67830*/  LOP3.LUT P0, RZ, R22, 0x800, RZ, 0xc0, !PT ;  /* 0x0000080016ff7812 */ /* 0x000fc8000780c0ff */
[----:B--2---:R1:W-:Y:S04]  /*67840*/  @P6 STG.E desc[UR4][R164.64], R13 ;  /* 0x0000000da4006986 */ /* 0x0043e8000c101904 */
[----:B-1----:R-:W2:Y:S04]  /*67850*/  LDL.LU R13, [R1+0x1088] ;  /* 0x00108800010d7983 */ /* 0x002ea80000300800 */
[----:B------:R-:W4:Y:S04]  /*67860*/  LDL.LU R18, [R1+0x8a0] ;  /* 0x0008a00001127983 */ /* 0x000f280000300800 */
[----:B------:R-:W2:Y:S04]  /*67870*/  LDL.LU R17, [R1+0x4a0] ;  /* 0x0004a00001117983 */ /* 0x000ea80000300800 */
[----:B------:R-:W2:Y:S01]  /*67880*/  LDL.LU R16, [R1+0x108c] ;  /* 0x00108c0001107983 */ /* 0x000ea20000300800 */
[----:B---3--:R-:W-:-:S03]  /*67890*/  IMAD.WIDE R164, R12, 0x4, R2 ;  /* 0x000000040ca47825 */ /* 0x008fc600078e0202 */
[----:B------:R-:W3:Y:S04]  /*678a0*/  LDL.LU R15, [R1+0xa0] ;  /* 0x0000a000010f7983 */ /* 0x000ee80000300800 */
[----:B------:R1:W-:Y:S04]  /*678b0*/  @P0 STG.E desc[UR4][R164.64], R14 ;  /* 0x0000000ea4000986 */ /* 0x0003e8000c101904 */
[----:B-1----:R-:W3:Y:S01]  /*678c0*/  LDL.LU R14, [R1+0xc94] ;  /* 0x000c9400010e7983 */ /* 0x002ee20000300800 */
[----:B------:R-:W-:-:S03]  /*678d0*/  IMAD.WIDE R164, R12, 0x4, R4 ;  /* 0x000000040ca47825 */ /* 0x000fc600078e0204 */
[----:B------:R-:W3:Y:S04]  /*678e0*/  LDL.LU R12, [R1+0x1090] ;  /* 0x00109000010c7983 */ /* 0x000ee80000300800 */
[----:B------:R-:W3:Y:S04]  /*678f0*/  LDL.LU R23, [R1+0x8a4] ;  /* 0x0008a40001177983 */ /* 0x000ee80000300800 */
[----:B------:R-:W3:Y:S01]  /*67900*/  LDL.LU R228, [R1+0x4a4] ;  /* 0x0004a40001e47983 */ /* 0x000ee20000300800 */
[----:B------:R-:W-:Y:S02]  /*67910*/  LOP3.LUT P1, RZ, R6, 0x1000000, RZ, 0xc0, !PT ;  /* 0x0100000006ff7812 */ /* 0x000fe4000782c0ff */
[----:B------:R-:W-:Y:S01]  /*67920*/  LOP3.LUT R22, R22, 0xfffffff7, RZ, 0xc0, !PT ;  /* 0xfffffff716167812 */ /* 0x000fe200078ec0ff */
[----:B------:R-:W3:Y:S04]  /*67930*/  LDL.LU R229, [R1+0xa4] ;  /* 0x0000a40001e57983 */ /* 0x000ee80000300800 */
[----:B------:R-:W3:Y:S04]  /*67940*/  LDL.LU R166, [R1+0xc98] ;  /* 0x000c980001a67983 */ /* 0x000ee80000300800 */
[----:B------:R-:W3:Y:S02]  /*67950*/  LDL.LU R167, [R1+0x1098] ;  /* 0x0010980001a77983 */ /* 0x000ee40000300800 */
[----:B------:R-:W-:-:S02]  /*67960*/  @P1 LOP3.LUT R22, R22, 0x8, RZ, 0xfc, !PT ;  /* 0x0000000816161812 */ /* 0x000fc400078efcff */
[----:B------:R-:W-:Y:S01]  /*67970*/  LOP3.LUT P1, RZ, R6, 0x800000, RZ, 0xc0, !PT ;  /* 0x0080000006ff7812 */ /* 0x000fe2000782c0ff */
[----:B------:R-:W3:Y:S01]  /*67980*/  LDL.LU R251, [R1+0x8a8] ;  /* 0x0008a80001fb7983 */ /* 0x000ee20000300800 */
[----:B------:R-:W-:-:S03]  /*67990*/  LOP3.LUT R22, R22, 0xffffffef, RZ, 0xc0, !PT ;  /* 0xffffffef16167812 */ /* 0x000fc600078ec0ff */
[----:B------:R-:W3:Y:S04]  /*679a0*/  LDL.LU R250, [R1+0x4a8] ;  /* 0x0004a80001fa7983 */ /* 0x000ee80000300800 */
[----:B------:R-:W3:Y:S04]  /*679b0*/  LDL.LU R249, [R1+0x1094] ;  /* 0x0010940001f97983 */ /* 0x000ee80000300800 */
[----:B------:R-:W-:Y:S01]  /*679c0*/  @P1 LOP3.LUT R22, R22, 0x10, RZ, 0xfc, !PT ;  /* 0x0000001016161812 */ /* 0x000fe200078efcff */
[----:B------:R-:W3:Y:S01]  /*679d0*/  LDL.LU R248, [R1+0xa8] ;  /* 0x0000a80001f87983 */ /* 0x000ee20000300800 */
[----:B------:R-:W-:-:S02]  /*679e0*/  LOP3.LUT P1, RZ, R6, 0x400000, RZ, 0xc0, !PT ;  /* 0x0040000006ff7812 */ /* 0x000fc4000782c0ff */
[----:B------:R-:W-:Y:S01]  /*679f0*/  LOP3.LUT R22, R22, 0xffffffdf, RZ, 0xc0, !PT ;  /* 0xffffffdf16167812 */ /* 0x000fe200078ec0ff */
[----:B------:R-:W3:Y:S01]  /*67a00*/  LDL.LU R252, [R1+0xc9c] ;  /* 0x000c9c0001fc7983 */ /* 0x000ee20000300800 */
[----:B------:R-:W-:-:S03]  /*67a10*/  LOP3.LUT P4, RZ, R6, 0x1000, RZ, 0xc0, !PT ;  /* 0x0000100006ff7812 */ /* 0x000fc6000788c0ff */
[----:B------:R-:W3:Y:S01]  /*67a20*/  LDL.LU R231, [R1+0x109c] ;  /* 0x00109c0001e77983 */ /* 0x000ee20000300800 */
[C---:B------:R-:W-:Y:S02]  /*67a30*/  LOP3.LUT P5, RZ, R6.reuse, 0x2000, RZ, 0xc0, !PT ;  /* 0x0000200006ff7812 */ /* 0x040fe400078ac0ff */
[----:B------:R-:W-:Y:S01]  /*67a40*/  LOP3.LUT P6, RZ, R6, 0x4000, RZ, 0xc0, !PT ;  /* 0x0000400006ff7812 */ /* 0x000fe200078cc0ff */
[----:B------:R-:W3:Y:S02]  /*67a50*/  LDL.LU R230, [R1+0x8ac] ;  /* 0x0008ac0001e67983 */ /* 0x000ee40000300800 */
[----:B------:R-:W-:Y:S02]  /*67a60*/  @P1 LOP3.LUT R22, R22, 0x20, RZ, 0xfc, !PT ;  /* 0x0000002016161812 */ /* 0x000fe400078efcff */
[----:B------:R-:W-:Y:S01]  /*67a70*/  LOP3.LUT P1, RZ, R6, 0x200000, RZ, 0xc0, !PT ;  /* 0x0020000006ff7812 */ /* 0x000fe2000782c0ff */
[----:B------:R-:W3:Y:S01]  /*67a80*/  LDL.LU R20, [R1+0x4ac] ;  /* 0x0004ac0001147983 */ /* 0x000ee20000300800 */
[----:B------:R-:W-:-:S02]  /*67a90*/  LOP3.LUT R22, R22, 0xffffffbf, RZ, 0xc0, !PT ;  /* 0xffffffbf16167812 */ /* 0x000fc400078ec0ff */
[----:B------:R-:W-:Y:S01]  /*67aa0*/  LOP3.LUT P0, RZ, R6, 0x8000, RZ, 0xc0, !PT ;  /* 0x0000800006ff7812 */ /* 0x000fe2000780c0ff */
[----:B------:R-:W3:Y:S08]  /*67ab0*/  LDL.LU R19, [R1+0x10a4] ;  /* 0x0010a40001137983 */ /* 0x000ef00000300800 */
[----:B------:R-:W-:Y:S02]  /*67ac0*/  @P1 LOP3.LUT R22, R22, 0x40, RZ, 0xfc, !PT ;  /* 0x0000004016161812 */ /* 0x000fe400078efcff */
[----:B------:R-:W-:-:S02]  /*67ad0*/  LOP3.LUT P1, RZ, R6, 0x100000, RZ, 0xc0, !PT ;  /* 0x0010000006ff7812 */ /* 0x000fc4000782c0ff */
[----:B------:R-:W-:-:S11]  /*67ae0*/  LOP3.LUT R22, R22, 0xffffff7f, RZ, 0xc0, !PT ;  /* 0xffffff7f16167812 */ /* 0x000fd600078ec0ff */
[----:B------:R-:W-:Y:S02]  /*67af0*/  @P1 LOP3.LUT R22, R22, 0x80, RZ, 0xfc, !PT ;  /* 0x0000008016161812 */ /* 0x000fe400078efcff */
[----:B------:R-:W-:Y:S02]  /*67b00*/  LOP3.LUT P1, RZ, R6, 0x80000, RZ, 0xc0, !PT ;  /* 0x0008000006ff7812 */ /* 0x000fe4000782c0ff */
        /* <DEDUP_REMOVED lines=8> */
[----:B------:R-:W-:Y:S01]  /*67b90*/  LOP3.LUT P1, RZ, R6, 0x10000, RZ, 0xc0, !PT ;  /* 0x0001000006ff7812 */ /* 0x000fe2000782c0ff */
[----:B----4-:R2:W-:Y:S02]  /*67ba0*/  @P4 STG.E desc[UR4][R164.64], R18 ;  /* 0x00000012a4004986 */ /* 0x0105e4000c101904 */
[C---:B--2---:R-:W-:Y:S02]  /*67bb0*/  IMAD.WIDE R164, R16.reuse, 0x4, R2 ;  /* 0x0000000410a47825 */ /* 0x044fe400078e0202 */
[----:B------:R-:W2:Y:S04]  /*67bc0*/  LDL.LU R18, [R1+0xac] ;  /* 0x0000ac0001127983 */ /* 0x000ea80000300800 */
[----:B------:R1:W-:Y:S02]  /*67bd0*/  @P5 STG.E desc[UR4][R164.64], R17 ;  /* 0x00000011a4005986 */ /* 0x0003e4000c101904 */
[----:B-1----:R-:W-:-:S02]  /*67be0*/  IMAD.WIDE R164, R16, 0x4, R4 ;  /* 0x0000000410a47825 */ /* 0x002fc400078e0204 */
[----:B------:R-:W4:Y:S04]  /*67bf0*/  LDL.LU R17, [R1+0xca0] ;  /* 0x000ca00001117983 */ /* 0x000f280000300800 */
[----:B---3--:R1:W-:Y:S04]  /*67c00*/  @P6 STG.E desc[UR4][R164.64], R15 ;  /* 0x0000000fa4006986 */ /* 0x0083e8000c101904 */
[----:B------:R-:W3:Y:S01]  /*67c10*/  LDL.LU R16, [R1+0x10a0] ;  /* 0x0010a00001107983 */ /* 0x000ee20000300800 */
[----:B-1----:R-:W-:-:S03]  /*67c20*/  IMAD.WIDE R164, R13, 0x4, R2 ;  /* 0x000000040da47825 */ /* 0x002fc600078e0202 */
[----:B------:R-:W4:Y:S04]  /*67c30*/  LDL.LU R15, [R1+0x8b0] ;  /* 0x0008b000010f7983 */ /* 0x000f280000300800 */
[----:B------:R1:W-:Y:S02]  /*67c40*/  @P0 STG.E desc[UR4][R164.64], R14 ;  /* 0x0000000ea4000986 */ /* 0x0003e4000c101904 */
[----:B-1----:R-:W-:Y:S02]  /*67c50*/  IMAD.WIDE R164, R13, 0x4, R4 ;  /* 0x000000040da47825 */ /* 0x002fe400078e0204 */
[----:B------:R-:W4:Y:S04]  /*67c60*/  LDL.LU R14, [R1+0x4b0] ;  /* 0x0004b000010e7983 */ /* 0x000f280000300800 */
[----:B------:R1:W-:Y:S01]  /*67c70*/  @P1 STG.E desc[UR4][R164.64], R23 ;  /* 0x00000017a4001986 */ /* 0x0003e2000c101904 */
[----:B------:R-:W-:-:S03]  /*67c80*/  LOP3.LUT P1, RZ, R22, 0x400, RZ, 0xc0, !PT ;  /* 0x0000040016ff7812 */ /* 0x000fc6000782c0ff */
[----:B------:R-:W4:Y:S01]  /*67c90*/  LDL.LU R13, [R1+0x10a8] ;  /* 0x0010a800010d7983 */ /* 0x000f220000300800 */
[----:B-1----:R-:W-:-:S09]  /*67ca0*/  IMAD.WIDE R164, R12, 0x4, R2 ;  /* 0x000000040ca47825 */ /* 0x002fd200078e0202 */
[----:B------:R1:W-:Y:S02]  /*67cb0*/  @P1 STG.E desc[UR4][R164.64], R228 ;  /* 0x000000e4a4001986 */ /* 0x0003e4000c101904 */
[----:B-1----:R-:W-:Y:S02]  /*67cc0*/  IMAD.WIDE R164, R12, 0x4, R4 ;  /* 0x000000040ca47825 */ /* 0x002fe400078e0204 */
[----:B------:R-:W4:Y:S01]  /*67cd0*/  LDL.LU R12, [R1+0xb0] ;  /* 0x0000b000010c7983 */ /* 0x000f220000300800 */
[----:B------:R-:W-:-:S13]  /*67ce0*/  LOP3.LUT P1, RZ, R22, 0x200, RZ, 0xc0, !PT ;  /* 0x0000020016ff7812 */ /* 0x000fda000782c0ff */
[----:B------:R1:W-:Y:S01]  /*67cf0*/  @P1 STG.E desc[UR4][R164.64], R229 ;  /* 0x000000e5a4001986 */ /* 0x0003e2000c101904 */
[----:B------:R-:W-:Y:S01]  /*67d00*/  LOP3.LUT P1, RZ, R22, 0x100, RZ, 0xc0, !PT ;  /* 0x0000010016ff7812 */ /* 0x000fe2000782c0ff */
[----:B-1----:R-:W-:-:S12]  /*67d10*/  IMAD.WIDE R164, R167, 0x4, R2 ;  /* 0x00000004a7a47825 */ /* 0x002fd800078e0202 */
        /* <DEDUP_REMOVED lines=21> */
[C---:B------:R-:W-:Y:S01]  /*67e70*/  LOP3.LUT P5, RZ, R6.reuse, 0x10000000, RZ, 0xc0, !PT ;  /* 0x1000000006ff7812 */ /* 0x040fe200078ac0ff */
[----:B-1----:R-:W-:Y:S01]  /*67e80*/  IMAD.WIDE R164, R19, 0x4, R4 ;  /* 0x0000000413a47825 */ /* 0x002fe200078e0204 */
[C---:B------:R-:W-:Y:S02]  /*67e90*/  LOP3.LUT P6, RZ, R6.reuse, 0x20000000, RZ, 0xc0, !PT ;  /* 0x2000000006ff7812 */ /* 0x040fe400078cc0ff */
[----:B------:R-:W-:Y:S02]  /*67ea0*/  LOP3.LUT P0, RZ, R6, 0x40000000, RZ, 0xc0, !PT ;  /* 0x4000000006ff7812 */ /* 0x000fe4000780c0ff */
[----:B--2---:R3:W-:Y:S02]  /*67eb0*/  @P3 STG.E desc[UR4][R164.64], R18 ;  /* 0x00000012a4003986 */ /* 0x0047e4000c101904 */
[----:B---3--:R-:W-:-:S05]  /*67ec0*/  IMAD.WIDE R164, R16, 0x4, R2 ;  /* 0x0000000410a47825 */ /* 0x008fca00078e0202 */
[----:B----4-:R1:W-:Y:S02]  /*67ed0*/  @P4 STG.E desc[UR4][R164.64], R17 ;  /* 0x00000011a4004986 */ /* 0x0103e4000c101904 */
[----:B-1----:R-:W-:-:S05]  /*67ee0*/  IMAD.WIDE R164, R16, 0x4, R4 ;  /* 0x0000000410a47825 */ /* 0x002fca00078e0204 */
[----:B------:R1:W-:Y:S02]  /*67ef0*/  @P5 STG.E desc[UR4][R164.64], R15 ;  /* 0x0000000fa4005986 */ /* 0x0003e4000c101904 */
[----:B-1----:R-:W-:-:S05]  /*67f00*/  IMAD.WIDE R164, R13, 0x4, R2 ;  /* 0x000000040da47825 */ /* 0x002fca00078e0202 */
[----:B------:R1:W-:Y:S02]  /*67f10*/  @P6 STG.E desc[UR4][R164.64], R14 ;  /* 0x0000000ea4006986 */ /* 0x0003e4000c101904 */
[----:B-1----:R-:W-:Y:S02]  /*67f20*/  IMAD.WIDE R164, R13, 0x4, R4 ;  /* 0x000000040da47825 */ /* 0x002fe400078e0204 */
[----:B------:R-:W2:Y:S04]  /*67f30*/  LDL.LU R14, [R1+0xca8] ;  /* 0x000ca800010e7983 */ /* 0x000ea80000300800 */
[----:B------:R-:W3:Y:S04]  /*67f40*/  LDL.LU R13, [R1+0x10b4] ;  /* 0x0010b400010d7983 */ /* 0x000ee80000300800 */
[----:B------:R-:W4:Y:S04]  /*67f50*/  LDL.LU R19, [R1+0xca4] ;  /* 0x000ca40001137983 */ /* 0x000f280000300800 */
[----:B------:R1:W-:Y:S04]  /*67f60*/  @P0 STG.E desc[UR4][R164.64], R12 ;  /* 0x0000000ca4000986 */ /* 0x0003e8000c101904 */
[----:B-1----:R-:W2:Y:S04]  /*67f70*/  LDL.LU R12, [R1+0x10b0] ;  /* 0x0010b000010c7983 */ /* 0x002ea80000300800 */
[----:B------:R-:W3:Y:S04]  /*67f80*/  LDL.LU R18, [R1+0x8b4] ;  /* 0x0008b40001127983 */ /* 0x000ee80000300800 */
[----:B------:R-:W3:Y:S04]  /*67f90*/  LDL.LU R17, [R1+0x4b4] ;  /* 0x0004b40001117983 */ /* 0x000ee80000300800 */
[----:B------:R-:W3:Y:S04]  /*67fa0*/  LDL.LU R16, [R1+0x10ac] ;  /* 0x0010ac0001107983 */ /* 0x000ee80000300800 */
[----:B------:R-:W3:Y:S01]  /*67fb0*/  LDL.LU R15, [R1+0xb4] ;  /* 0x0000b400010f7983 */ /* 0x000ee20000300800 */
[----:B------:R-:W-:-:S02]  /*67fc0*/  LOP3.LUT P4, RZ, R6, 0x80000000, RZ, 0xc0, !PT ;  /* 0x8000000006ff7812 */ /* 0x000fc4000788c0ff */
[C---:B------:R-:W-:Y:S02]  /*67fd0*/  LOP3.LUT P5, RZ, R10.reuse, 0x1, RZ, 0xc0, !PT ;  /* 0x000000010aff7812 */ /* 0x040fe400078ac0ff */
[C---:B------:R-:W-:Y:S02]  /*67fe0*/  LOP3.LUT P6, RZ, R10.reuse, 0x2, RZ, 0xc0, !PT ;  /* 0x000000020aff7812 */ /* 0x040fe400078cc0ff */
[C---:B------:R-:W-:Y:S02]  /*67ff0*/  LOP3.LUT P0, RZ, R10.reuse, 0x4, RZ, 0xc0, !PT ;  /* 0x000000040aff7812 */ /* 0x040fe4000780c0ff */
[----:B------:R-:W-:-:S13]  /*68000*/  LOP3.LUT P1, RZ, R10, 0x800, RZ, 0xc0, !PT ;  /* 0x000008000aff7812 */ /* 0x000fda000782c0ff */
        /* <DEDUP_REMOVED lines=8> */
[----:B------:R-:W-:Y:S01]  /*68090*/  LOP3.LUT R0, R0, 0xbfffffff, RZ, 0xc0, !PT ;  /* 0xbfffffff00007812 */ /* 0x000fe200078ec0ff */
[----:B--2---:R-:W-:-:S05]  /*680a0*/  IMAD.WIDE R164, R12, 0x4, R2 ;  /* 0x000000040ca47825 */ /* 0x004fca00078e0202 */
[----:B----4-:R1:W-:Y:S02]  /*680b0*/  @P4 STG.E desc[UR4][R164.64], R19 ;  /* 0x00000013a4004986 */ /* 0x0103e4000c101904 */
[----:B-1----:R-:W-:Y:S02]  /*680c0*/  IMAD.WIDE R164, R12, 0x4, R4 ;  /* 0x000000040ca47825 */ /* 0x002fe400078e0204 */
[----:B------:R-:W2:Y:S04]  /*680d0*/  LDL.LU R12, [R1+0x8b8] ;  /* 0x0008b800010c7983 */ /* 0x000ea80000300800 */
        /* <DEDUP_REMOVED lines=12> */
[----:B---3--:R1:W-:Y:S04]  /*681a0*/  @P5 STG.E desc[UR4][R164.64], R18 ;  /* 0x00000012a4005986 */ /* 0x0083e8000c101904 */
[----:B------:R-:W3:Y:S04]  /*681b0*/  LDL.LU R20, [R1+0x8c0] ;  /* 0x0008c00001147983 */ /* 0x000ee80000300800 */
[----:B------:R-:W3:Y:S01]  /*681c0*/  LDL.LU R19, [R1+0x10c4] ;  /* 0x0010c40001137983 */ /* 0x000ee20000300800 */
[----:B-1----:R-:W-:-:S03]  /*681d0*/  IMAD.WIDE R164, R16, 0x4, R2 ;  /* 0x0000000410a47825 */ /* 0x002fc600078e0202 */
[----:B------:R-:W3:Y:S04]  /*681e0*/  LDL.LU R18, [R1+0x4c0] ;  /* 0x0004c00001127983 */ /* 0x000ee80000300800 */
[----:B------:R1:W-:Y:S02]  /*681f0*/  @P6 STG.E desc[UR4][R164.64], R17 ;  /* 0x00000011a4006986 */ /* 0x0003e4000c101904 */
[----:B-1----:R-:W-:Y:S02]  /*68200*/  IMAD.WIDE R164, R16, 0x4, R4 ;  /* 0x0000000410a47825 */ /* 0x002fe400078e0204 */
[----:B------:R-:W3:Y:S04]  /*68210*/  LDL.LU R17, [R1+0xe34] ;  /* 0x000e340001117983 */ /* 0x000ee80000300800 */
[----:B------:R1:W-:Y:S04]  /*68220*/  @P0 STG.E desc[UR4][R164.64], R15 ;  /* 0x0000000fa4000986 */ /* 0x0003e8000c101904 */
[----:B-1----:R-:W3:Y:S04]  /*68230*/  LDL.LU R15, [R1+0x10cc] ;  /* 0x0010cc00010f7983 */ /* 0x002ee80000300800 */
[----:B------:R-:W3:Y:S01]  /*68240*/  LDL.LU R16, [R1+0xcb4] ;  /* 0x000cb40001107983 */ /* 0x000ee20000300800 */
[----:B------:R-:W-:-:S02]  /*68250*/  @P1 LOP3.LUT R0, R0, 0x40000000, RZ, 0xfc, !PT ;  /* 0x4000000000001812 */ /* 0x000fc400078efcff */
        /* <DEDUP_REMOVED lines=11> */
[----:B------:R-:W-:-:S10]  /*68310*/  IMAD.WIDE R164, R13, 0x4, R2 ;  /* 0x000000040da47825 */ /* 0x000fd400078e0202 */
[----:B------:R-:W-:Y:S02]  /*68320*/  @P1 LOP3.LUT R22, R22, 0x4, RZ, 0xfc, !PT ;  /* 0x0000000416161812 */ /* 0x000fe400078efcff */
[----:B------:R-:W-:-:S13]  /*68330*/  LOP3.LUT P1, RZ, R10, 0x8, RZ, 0xc0, !PT ;  /* 0x000000080aff7812 */ /* 0x000fda000782c0ff */
[----:B------:R1:W-:Y:S01]  /*68340*/  @P1 STG.E desc[UR4][R164.64], R14 ;  /* 0x0000000ea4001986 */ /* 0x0003e2000c101904 */
[----:B------:R-:W-:Y:S01]  /*68350*/  LOP3.LUT P1, RZ, R22, 0x4, RZ, 0xc0, !PT ;  /* 0x0000000416ff7812 */ /* 0x000fe2000782c0ff */
[----:B-1----:R-:W-:Y:S02]  /*68360*/  IMAD.WIDE R164, R13, 0x4, R4 ;  /* 0x000000040da47825 */ /* 0x002fe400078e0204 */
[----:B------:R-:W3:Y:S04]  /*68370*/  LDL.LU R14, [R1+0x8c4] ;  /* 0x0008c400010e7983 */ /* 0x000ee80000300800 */
[----:B------:R-:W3:Y:S01]  /*68380*/  LDL.LU R13, [R1+0x10d4] ;  /* 0x0010d400010d7983 */ /* 0x000ee20000300800 */
[C---:B------:R-:W-:Y:S02]  /*68390*/  LOP3.LUT P2, RZ, R10.reuse, 0x1000, RZ, 0xc0, !PT ;  /* 0x000010000aff7812 */ /* 0x040fe4000784c0ff */
[----:B------:R-:W-:-:S03]  /*683a0*/  LOP3.LUT P3, RZ, R10, 0x2000, RZ, 0xc0, !PT ;  /* 0x000020000aff7812 */ /* 0x000fc6000786c0ff */
[----:B--2---:R4:W-:Y:S01]  /*683b0*/  @P1 STG.E desc[UR4][R164.64], R12 ;  /* 0x0000000ca4001986 */ /* 0x0049e2000c101904 */
[----:B------:R-:W-:Y:S01]  /*683c0*/  LOP3.LUT P1, RZ, R22, 0x2, RZ, 0xc0, !PT ;  /* 0x0000000216ff7812 */ /* 0x000fe2000782c0ff */
[----:B----4-:R-:W-:Y:S01]  /*683d0*/  IMAD.WIDE R164, R228, 0x4, R2 ;  /* 0x00000004e4a47825 */ /* 0x010fe200078e0202 */
[----:B------:R-:W-:Y:S01]  /*683e0*/  LOP3.LUT P4, RZ, R10, 0x4000, RZ, 0xc0, !PT ;  /* 0x000040000aff7812 */ /* 0x000fe2000788c0ff */
[----:B------:R-:W2:Y:S10]  /*683f0*/  LDL.LU R12, [R1+0x1ca8] ;  /* 0x001ca800010c7983 */ /* 0x000eb40000300800 */
        /* <DEDUP_REMOVED lines=20> */
[----:B-1----:R-:W-:-:S05]  /*68540*/  IMAD.WIDE R22, R231, 0x4, R4 ;  /* 0x00000004e7167825 */ /* 0x002fca00078e0204 */
[----:B------:R3:W-:Y:S01]  /*68550*/  @P2 STG.E desc[UR4][R22.64], R230 ;  /* 0x000000e616002986 */ /* 0x0007e2000c101904 */
[----:B------:R-:W-:Y:S01]  /*68560*/  LOP3.LUT P6, RZ, R10, 0x10000, RZ, 0xc0, !PT ;  /* 0x000100000aff7812 */ /* 0x000fe200078cc0ff */
[----:B---3--:R-:W-:-:S05]  /*68570*/  IMAD.WIDE R22, R19, 0x4, R2 ;  /* 0x0000000413167825 */ /* 0x008fca00078e0202 */
[----:B------:R1:W-:Y:S02]  /*68580*/  @P3 STG.E desc[UR4][R22.64], R20 ;  /* 0x0000001416003986 */ /* 0x0003e4000c101904 */
[----:B-1----:R-:W-:-:S05]  /*68590*/  IMAD.WIDE R22, R19, 0x4, R4 ;  /* 0x0000000413167825 */ /* 0x002fca00078e0204 */
[----:B------:R1:W-:Y:S02]  /*685a0*/  @P4 STG.E desc[UR4][R22.64], R18 ;  /* 0x0000001216004986 */ /* 0x0003e4000c101904 */
[----:B-1----:R-:W-:-:S05]  /*685b0*/  IMAD.WIDE R22, R15, 0x4, R2 ;  /* 0x000000040f167825 */ /* 0x002fca00078e0202 */
[----:B------:R1:W-:Y:S02]  /*685c0*/  @P5 STG.E desc[UR4][R22.64], R17 ;  /* 0x0000001116005986 */ /* 0x0003e4000c101904 */
[----:B-1----:R-:W-:Y:S02]  /*685d0*/  IMAD.WIDE R22, R15, 0x4, R4 ;  /* 0x000000040f167825 */ /* 0x002fe400078e0204 */
[----:B------:R-:W3:Y:S04]  /*685e0*/  LDL.LU R15, [R1+0x10d8] ;  /* 0x0010d800010f7983 */ /* 0x000ee80000300800 */
[----:B------:R-:W4:Y:S04]  /*685f0*/  LDL.LU R20, [R1+0x4c4] ;  /* 0x0004c40001147983 */ /* 0x000f280000300800 */
[----:B------:R1:W-:Y:S04]  /*68600*/  @P6 STG.E desc[UR4][R22.64], R16 ;  /* 0x0000001016006986 */ /* 0x0003e8000c101904 */
[----:B------:R-:W2:Y:S04]  /*68610*/  LDL.LU R19, [R1+0xe38] ;  /* 0x000e380001137983 */ /* 0x000ea80000300800 */
[----:B-1----:R-:W3:Y:S01]  /*68620*/  LDL.LU R16, [R1+0x10d0] ;  /* 0x0010d00001107983 */ /* 0x002ee20000300800 */
[----:B------:R-:W-:-:S03]  /*68630*/  LOP3.LUT P0, RZ, R10, 0x20000, RZ, 0xc0, !PT ;  /* 0x000200000aff7812 */ /* 0x000fc6000780c0ff */
[----:B------:R-:W2:Y:S01]  /*68640*/  LDL.LU R18, [R1+0xcb8] ;  /* 0x000cb80001127983 */ /* 0x000ea20000300800 */
[----:B------:R-:W-:-:S03]  /*68650*/  IMAD.WIDE R22, R13, 0x4, R2 ;  /* 0x000000040d167825 */ /* 0x000fc600078e0202 */
[----:B------:R-:W2:Y:S06]  /*68660*/  LDL.LU R17, [R1+0x8c8] ;  /* 0x0008c80001117983 */ /* 0x000eac0000300800 */
[----:B------:R1:W-:Y:S04]  /*68670*/  @P0 STG.E desc[UR4][R22.64], R14 ;  /* 0x0000000e16000986 */ /* 0x0003e8000c101904 */
[----:B-1----:R-:W2:Y:S01]  /*68680*/  LDL.LU R14, [R1+0x4c8] ;  /* 0x0004c800010e7983 */ /* 0x002ea20000300800 */
[----:B------:R-:W-:-:S03]  /*68690*/  IMAD.WIDE R22, R13, 0x4, R4 ;  /* 0x000000040d167825 */ /* 0x000fc600078e0204 */
[----:B------:R-:W2:Y:S04]  /*686a0*/  LDL.LU R13, [R1+0xe3c] ;  /* 0x000e3c00010d7983 */ /* 0x000ea80000300800 */
[----:B------:R-:W2:Y:S01]  /*686b0*/  LDL.LU R228, [R1+0x10e0] ;  /* 0x0010e00001e47983 */ /* 0x000ea20000300800 */
[C---:B------:R-:W-:Y:S02]  /*686c0*/  LOP3.LUT P4, RZ, R10.reuse, 0x40000, RZ, 0xc0, !PT ;  /* 0x000400000aff7812 */ /* 0x040fe4000788c0ff */
[C---:B------:R-:W-:Y:S01]  /*686d0*/  LOP3.LUT P5, RZ, R10.reuse, 0x80000, RZ, 0xc0, !PT ;  /* 0x000800000aff7812 */ /* 0x040fe200078ac0ff */
[----:B------:R-:W2:Y:S04]  /*686e0*/  LDL.LU R229, [R1+0xcbc] ;  /* 0x000cbc0001e57983 */ /* 0x000ea80000300800 */
[----:B------:R-:W2:Y:S01]  /*686f0*/  LDL.LU R166, [R1+0x10dc] ;  /* 0x0010dc0001a67983 */ /* 0x000ea20000300800 */
        /* <DEDUP_REMOVED lines=11> */
[----:B----4-:R3:W-:Y:S02]  /*687b0*/  @P4 STG.E desc[UR4][R22.64], R20 ;  /* 0x0000001416004986 */ /* 0x0107e4000c101904 */
[----:B---3--:R-:W-:-:S05]  /*687c0*/  IMAD.WIDE R22, R16, 0x4, R2 ;  /* 0x0000000410167825 */ /* 0x008fca00078e0202 */
[----:B--2---:R1:W-:Y:S02]  /*687d0*/  @P5 STG.E desc[UR4][R22.64], R19 ;  /* 0x0000001316005986 */ /* 0x0043e4000c101904 */
[----:B-1----:R-:W-:Y:S02]  /*687e0*/  IMAD.WIDE R22, R16, 0x4, R4 ;  /* 0x0000000410167825 */ /* 0x002fe400078e0204 */
[----:B------:R-:W2:Y:S01]  /*687f0*/  LDL.LU R16, [R1+0x8cc] ;  /* 0x0008cc0001107983 */ /* 0x000ea20000300800 */
[----:B------:R-:W-:Y:S02]  /*68800*/  @P1 LOP3.LUT R0, R0, 0x400000, RZ, 0xfc, !PT ;  /* 0x0040000000001812 */ /* 0x000fe400078efcff */
[----:B------:R-:W-:Y:S01]  /*68810*/  LOP3.LUT P1, RZ, R10, 0x4000000, RZ, 0xc0, !PT ;  /* 0x040000000aff7812 */ /* 0x000fe2000782c0ff */
[----:B------:R-:W3:Y:S01]  /*68820*/  LDL.LU R167, [R1+0x4cc] ;  /* 0x0004cc0001a77983 */ /* 0x000ee20000300800 */
[----:B------:R-:W-:-:S03]  /*68830*/  LOP3.LUT R0, R0, 0xff7fffff, RZ, 0xc0, !PT ;  /* 0xff7fffff00007812 */ /* 0x000fc600078ec0ff */
[----:B------:R-:W4:Y:S04]  /*68840*/  LDL.LU R251, [R1+0xcc0] ;  /* 0x000cc00001fb7983 */ /* 0x000f280000300800 */
[----:B------:R-:W4:Y:S04]  /*68850*/  LDL.LU R250, [R1+0x10e4] ;  /* 0x0010e40001fa7983 */ /* 0x000f280000300800 */
[----:B------:R-:W-:Y:S01]  /*68860*/  @P1 LOP3.LUT R0, R0, 0x800000, RZ, 0xfc, !PT ;  /* 0x0080000000001812 */ /* 0x000fe200078efcff */
[----:B------:R-:W4:Y:S01]  /*68870*/  LDL.LU R249, [R1+0x8d0] ;  /* 0x0008d00001f97983 */ /* 0x000f220000300800 */
[----:B------:R-:W-:-:S02]  /*68880*/  LOP3.LUT P1, RZ, R10, 0x2000000, RZ, 0xc0, !PT ;  /* 0x020000000aff7812 */ /* 0x000fc4000782c0ff */
[----:B------:R-:W-:Y:S01]  /*68890*/  LOP3.LUT R0, R0, 0xfeffffff, RZ, 0xc0, !PT ;  /* 0xfeffffff00007812 */ /* 0x000fe200078ec0ff */
[----:B------:R-:W4:Y:S04]  /*688a0*/  LDL.LU R248, [R1+0x4d0] ;  /* 0x0004d00001f87983 */ /* 0x000f280000300800 */
[----:B------:R-:W4:Y:S01]  /*688b0*/  LDL.LU R252, [R1+0x10ec] ;  /* 0x0010ec0001fc7983 */ /* 0x000f220000300800 */
[C---:B------:R-:W-:Y:S02]  /*688c0*/  LOP3.LUT P6, RZ, R10.reuse, 0x100000, RZ, 0xc0, !PT ;  /* 0x001000000aff7812 */ /* 0x040fe400078cc0ff */
[----:B------:R-:W-:Y:S01]  /*688d0*/  LOP3.LUT P0, RZ, R10, 0x200000, RZ, 0xc0, !PT ;  /* 0x002000000aff7812 */ /* 0x000fe2000780c0ff */
[----:B------:R-:W4:Y:S02]  /*688e0*/  LDL.LU R231, [R1+0xd0] ;  /* 0x0000d00001e77983 */ /* 0x000f240000300800 */
[----:B------:R-:W-:-:S02]  /*688f0*/  @P1 LOP3.LUT R0, R0, 0x1000000, RZ, 0xfc, !PT ;  /* 0x0100000000001812 */ /* 0x000fc400078efcff */
[----:B------:R-:W-:Y:S01]  /*68900*/  LOP3.LUT P1, RZ, R10, 0x1000000, RZ, 0xc0, !PT ;  /* 0x010000000aff7812 */ /* 0x000fe2000782c0ff */
[----:B------:R-:W4:Y:S01]  /*68910*/  LDL.LU R230, [R1+0xcc4] ;  /* 0x000cc40001e67983 */ /* 0x000f220000300800 */
[----:B------:R-:W-:-:S03]  /*68920*/  LOP3.LUT R0, R0, 0xfdffffff, RZ, 0xc0, !PT ;  /* 0xfdffffff00007812 */ /* 0x000fc600078ec0ff */
[----:B------:R-:W4:Y:S04]  /*68930*/  LDL.LU R20, [R1+0x10e8] ;  /* 0x0010e80001147983 */ /* 0x000f280000300800 */
[----:B------:R1:W-:Y:S04]  /*68940*/  @P6 STG.E desc[UR4][R22.64], R18 ;  /* 0x0000001216006986 */ /* 0x0003e8000c101904 */
[----:B------:R-:W-:Y:S01]  /*68950*/  @P1 LOP3.LUT R0, R0, 0x2000000, RZ, 0xfc, !PT ;  /* 0x0200000000001812 */ /* 0x000fe200078efcff */
[----:B------:R-:W4:Y:S01]  /*68960*/  LDL.LU R19, [R1+0x8d4] ;  /* 0x0008d40001137983 */ /* 0x000f220000300800 */
[----:B------:R-:W-:-:S02]  /*68970*/  LOP3.LUT P1, RZ, R10, 0x800000, RZ, 0xc0, !PT ;  /* 0x008000000aff7812 */ /* 0x000fc4000782c0ff */
[----:B------:R-:W-:Y:S01]  /*68980*/  LOP3.LUT R0, R0, 0xfbffffff, RZ, 0xc0, !PT ;  /* 0xfbffffff00007812 */ /* 0x000fe200078ec0ff */
[----:B-1----:R-:W-:-:S10]  /*68990*/  IMAD.WIDE R22, R15, 0x4, R2 ;  /* 0x000000040f167825 */ /* 0x002fd400078e0202 */
[----:B------:R-:W-:Y:S02]  /*689a0*/  @P1 LOP3.LUT R0, R0, 0x4000000, RZ, 0xfc, !PT ;  /* 0x0400000000001812 */ /* 0x000fe400078efcff */
[----:B------:R-:W-:Y:S01]  /*689b0*/  LOP3.LUT P1, RZ, R10, 0x400000, RZ, 0xc0, !PT ;  /* 0x004000000aff7812 */ /* 0x000fe2000782c0ff */
[----:B------:R1:W-:Y:S02]  /*689c0*/  @P0 STG.E desc[UR4][R22.64], R17 ;  /* 0x0000001116000986 */ /* 0x0003e4000c101904 */
[----:B-1----:R-:W-:Y:S02]  /*689d0*/  IMAD.WIDE R22, R15, 0x4, R4 ;  /* 0x000000040f167825 */ /* 0x002fe400078e0204 */
[----:B------:R-:W4:Y:S08]  /*689e0*/  LDL.LU R17, [R1+0x10f0] ;  /* 0x0010f00001117983 */ /* 0x000f300000300800 */
[----:B------:R1:W-:Y:S01]  /*689f0*/  @P1 STG.E desc[UR4][R22.64], R14 ;  /* 0x0000000e16001986 */ /* 0x0003e2000c101904 */
[----:B------:R-:W-:-:S03]  /*68a00*/  LOP3.LUT P1, RZ, R0, 0x4000000, RZ, 0xc0, !PT ;  /* 0x0400000000ff7812 */ /* 0x000fc6000782c0ff */
[----:B------:R-:W4:Y:S04]  /*68a10*/  LDL.LU R18, [R1+0x4d4] ;  /* 0x0004d40001127983 */ /* 0x000f280000300800 */
[----:B------:R-:W4:Y:S01]  /*68a20*/  LDL.LU R15, [R1+0xd4] ;  /* 0x0000d400010f7983 */ /* 0x000f220000300800 */
[----:B-1----:R-:W-:-:S03]  /*68a30*/  IMAD.WIDE R22, R228, 0x4, R2 ;  /* 0x00000004e4167825 */ /* 0x002fc600078e0202 */
[----:B------:R-:W4:Y:S04]  /*68a40*/  LDL.LU R14, [R1+0xcc8] ;  /* 0x000cc800010e7983 */ /* 0x000f280000300800 */
[----:B------:R1:W-:Y:S01]  /*68a50*/  @P1 STG.E desc[UR4][R22.64], R13 ;  /* 0x0000000d16001986 */ /* 0x0003e2000c101904 */
[----:B------:R-:W-:-:S03]  /*68a60*/  LOP3.LUT P1, RZ, R0, 0x2000000, RZ, 0xc0, !PT ;  /* 0x0200000000ff7812 */ /* 0x000fc6000782c0ff */
[----:B-1----:R-:W4:Y:S01]  /*68a70*/  LDL.LU R13, [R1+0x10f8] ;  /* 0x0010f800010d7983 */ /* 0x002f220000300800 */
[----:B------:R-:W-:-:S09]  /*68a80*/  IMAD.WIDE R22, R228, 0x4, R4 ;  /* 0x00000004e4167825 */ /* 0x000fd200078e0204 */
[----:B------:R1:W-:Y:S01]  /*68a90*/  @P1 STG.E desc[UR4][R22.64], R229 ;  /* 0x000000e516001986 */ /* 0x0003e2000c101904 */
[----:B------:R-:W-:Y:S01]  /*68aa0*/  LOP3.LUT P1, RZ, R0, 0x1000000, RZ, 0xc0, !PT ;  /* 0x0100000000ff7812 */ /* 0x000fe2000782c0ff */
[----:B-1----:R-:W-:-:S12]  /*68ab0*/  IMAD.WIDE R22, R166, 0x4, R2 ;  /* 0x00000004a6167825 */ /* 0x002fd800078e0202 */
[----:B--2---:R1:W-:Y:S04]  /*68ac0*/  @P1 STG.E desc[UR4][R22.64], R16 ;  /* 0x0000001016001986 */ /* 0x0043e8000c101904 */
[----:B-1----:R-:W2:Y:S01]  /*68ad0*/  LDL.LU R16, [R1+0x8d8] ;  /* 0x0008d80001107983 */ /* 0x002ea20000300800 */
[----:B------:R-:W-:Y:S01]  /*68ae0*/  LOP3.LUT P1, RZ, R0, 0x800000, RZ, 0xc0, !PT ;  /* 0x0080000000ff7812 */ /* 0x000fe2000782c0ff */
[----:B------:R-:W-:-:S12]  /*68af0*/  IMAD.WIDE R22, R166, 0x4, R4 ;  /* 0x00000004a6167825 */ /* 0x000fd800078e0204 */
[----:B---3--:R4:W-:Y:S01]  /*68b00*/  @P1 STG.E desc[UR4][R22.64], R167 ;  /* 0x000000a716001986 */ /* 0x0089e2000c101904 */
[----:B------:R-:W-:Y:S01]  /*68b10*/  LOP3.LUT P1, RZ, R0, 0x400000, RZ, 0xc0, !PT ;  /* 0x0040000000ff7812 */ /* 0x000fe2000782c0ff */
[----:B----4-:R-:W-:-:S12]  /*68b20*/  IMAD.WIDE R22, R250, 0x4, R2 ;  /* 0x00000004fa167825 */ /* 0x010fd800078e0202 */
        /* <DEDUP_REMOVED lines=8> */
[----:B------:R-:W-:Y:S02]  /*68bb0*/  LOP3.LUT P2, RZ, R10, 0x80000000, RZ, 0xc0, !PT ;  /* 0x800000000aff7812 */ /* 0x000fe4000784c0ff */
        /* <DEDUP_REMOVED lines=12> */
[----:B-1----:R-:W-:-:S05]  /*68c80*/  IMAD.WIDE R22, R17, 0x4, R4 ;  /* 0x0000000411167825 */ /* 0x002fca00078e0204 */
[----:B------:R1:W-:Y:S02]  /*68c90*/  @P5 STG.E desc[UR4][R22.64], R15 ;  /* 0x0000000f16005986 */ /* 0x0003e4000c101904 */
[C---:B-1----:R-:W-:Y:S02]  /*68ca0*/  IMAD.WIDE R22, R13.reuse, 0x4, R2 ;  /* 0x000000040d167825 */ /* 0x042fe400078e0202 */
[----:B------:R-:W3:Y:S04]  /*68cb0*/  LDL.LU R15, [R1+0x4dc] ;  /* 0x0004dc00010f7983 */ /* 0x000ee80000300800 */
[----:B------:R1:W-:Y:S02]  /*68cc0*/  @P6 STG.E desc[UR4][R22.64], R14 ;  /* 0x0000000e16006986 */ /* 0x0003e4000c101904 */
[----:B-1----:R-:W-:-:S02]  /*68cd0*/  IMAD.WIDE R22, R13, 0x4, R4 ;  /* 0x000000040d167825 */ /* 0x002fc400078e0204 */
[----:B------:R-:W4:Y:S04]  /*68ce0*/  LDL.LU R14, [R1+0x1104] ;  /* 0x00110400010e7983 */ /* 0x000f280000300800 */
[----:B------:R-:W3:Y:S04]  /*68cf0*/  LDL.LU R13, [R1+0xdc] ;  /* 0x0000dc00010d7983 */ /* 0x000ee80000300800 */
[----:B------:R-:W4:Y:S04]  /*68d00*/  LDL.LU R230, [R1+0x4d8] ;  /* 0x0004d80001e67983 */ /* 0x000f280000300800 */
[----:B------:R-:W3:Y:S01]  /*68d10*/  LDL.LU R20, [R1+0x10f4] ;  /* 0x0010f40001147983 */ /* 0x000ee20000300800 */
[----:B------:R-:W-:-:S03]  /*68d20*/  LOP3.LUT P0, RZ, R11, 0x10, RZ, 0xc0, !PT ;  /* 0x000000100bff7812 */ /* 0x000fc6000780c0ff */
[----:B------:R-:W4:Y:S04]  /*68d30*/  LDL.LU R19, [R1+0xd8] ;  /* 0x0000d80001137983 */ /* 0x000f280000300800 */
[----:B------:R-:W4:Y:S04]  /*68d40*/  LDL.LU R18, [R1+0xccc] ;  /* 0x000ccc0001127983 */ /* 0x000f280000300800 */
[----:B------:R-:W4:Y:S04]  /*68d50*/  LDL.LU R17, [R1+0x10fc] ;  /* 0x0010fc0001117983 */ /* 0x000f280000300800 */
[----:B--2---:R1:W-:Y:S04]  /*68d60*/  @P0 STG.E desc[UR4][R22.64], R16 ;  /* 0x0000001016000986 */ /* 0x0043e8000c101904 */
[----:B-1----:R-:W2:Y:S01]  /*68d70*/  LDL.LU R16, [R1+0x8dc] ;  /* 0x0008dc0001107983 */ /* 0x002ea20000300800 */
[----:B------:R-:W-:-:S02]  /*68d80*/  LOP3.LUT P1, RZ, R11, 0x20000, RZ, 0xc0, !PT ;  /* 0x000200000bff7812 */ /* 0x000fc4000782c0ff */
[----:B------:R-:W-:Y:S01]  /*68d90*/  LOP3.LUT R0, R0, 0xfffff7ff, RZ, 0xc0, !PT ;  /* 0xfffff7ff00007812 */ /* 0x000fe200078ec0ff */
[----:B------:R-:W2:Y:S04]  /*68da0*/  LDL.LU R165, [R1+0xcd0] ;  /* 0x000cd00001a57983 */ /* 0x000ea80000300800 */
[----:B------:R-:W2:Y:S04]  /*68db0*/  LDL.LU R228, [R1+0x1100] ;  /* 0x0011000001e47983 */ /* 0x000ea80000300800 */
[----:B------:R-:W2:Y:S02]  /*68dc0*/  LDL.LU R229, [R1+0x8e0] ;  /* 0x0008e00001e57983 */ /* 0x000ea40000300800 */
[----:B------:R-:W-:-:S02]  /*68dd0*/  @P1 LOP3.LUT R0, R0, 0x800, RZ, 0xfc, !PT ;  /* 0x0000080000001812 */ /* 0x000fc400078efcff */
[----:B------:R-:W-:Y:S01]  /*68de0*/  LOP3.LUT P1, RZ, R11, 0x10000, RZ, 0xc0, !PT ;  /* 0x000100000bff7812 */ /* 0x000fe2000782c0ff */
[----:B------:R-:W2:Y:S01]  /*68df0*/  LDL.LU R167, [R1+0x1108] ;  /* 0x0011080001a77983 */ /* 0x000ea20000300800 */
[----:B------:R-:W-:-:S03]  /*68e00*/  LOP3.LUT R0, R0, 0xffffefff, RZ, 0xc0, !PT ;  /* 0xffffefff00007812 */ /* 0x000fc600078ec0ff */
[----:B------:R-:W2:Y:S04]  /*68e10*/  LDL.LU R166, [R1+0x4e0] ;  /* 0x0004e00001a67983 */ /* 0x000ea80000300800 */
[----:B------:R-:W2:Y:S04]  /*68e20*/  LDL.LU R251, [R1+0xe0] ;  /* 0x0000e00001fb7983 */ /* 0x000ea80000300800 */
[----:B------:R-:W-:Y:S01]  /*68e30*/  @P1 LOP3.LUT R0, R0, 0x1000, RZ, 0xfc, !PT ;  /* 0x0000100000001812 */ /* 0x000fe200078efcff */
[----:B------:R-:W2:Y:S01]  /*68e40*/  LDL.LU R250, [R1+0xcd4] ;  /* 0x000cd40001fa7983 */ /* 0x000ea20000300800 */
[----:B------:R-:W-:-:S02]  /*68e50*/  LOP3.LUT P1, RZ, R11, 0x8000, RZ, 0xc0, !PT ;  /* 0x000080000bff7812 */ /* 0x000fc4000782c0ff */
[----:B------:R-:W-:Y:S01]  /*68e60*/  LOP3.LUT R0, R0, 0xffffdfff, RZ, 0xc0, !PT ;  /* 0xffffdfff00007812 */ /* 0x000fe200078ec0ff */
[----:B------:R-:W2:Y:S01]  /*68e70*/  LDL.LU R249, [R1+0x1110] ;  /* 0x0011100001f97983 */ /* 0x000ea20000300800 */
[C---:B------:R-:W-:Y:S02]  /*68e80*/  LOP3.LUT P4, RZ, R11.reuse, 0x20, RZ, 0xc0, !PT ;  /* 0x000000200bff7812 */ /* 0x040fe4000788c0ff */
[C---:B------:R-:W-:Y:S01]  /*68e90*/  LOP3.LUT P5, RZ, R11.reuse, 0x40, RZ, 0xc0, !PT ;  /* 0x000000400bff7812 */ /* 0x040fe200078ac0ff */
[----:B------:R-:W2:Y:S01]  /*68ea0*/  LDL.LU R248, [R1+0x8e4] ;  /* 0x0008e40001f87983 */ /* 0x000ea20000300800 */
[C---:B------:R-:W-:Y:S02]  /*68eb0*/  LOP3.LUT P6, RZ, R11.reuse, 0x80, RZ, 0xc0, !PT ;  /* 0x000000800bff7812 */ /* 0x040fe400078cc0ff */
[----:B------:R-:W-:Y:S01]  /*68ec0*/  LOP3.LUT P0, RZ, R11, 0x100, RZ, 0xc0, !PT ;  /* 0x000001000bff7812 */ /* 0x000fe2000780c0ff */
[----:B------:R-:W2:Y:S02]  /*68ed0*/  LDL.LU R231, [R1+0x110c] ;  /* 0x00110c0001e77983 */ /* 0x000ea40000300800 */
[----:B------:R-:W-:-:S02]  /*68ee0*/  @P1 LOP3.LUT R0, R0, 0x2000, RZ, 0xfc, !PT ;  /* 0x0000200000001812 */ /* 0x000fc400078efcff */
[----:B------:R-:W-:Y:S01]  /*68ef0*/  LOP3.LUT P1, RZ, R11, 0x4000, RZ, 0xc0, !PT ;  /* 0x000040000bff7812 */ /* 0x000fe2000782c0ff */
[----:B------:R-:W2:Y:S01]  /*68f00*/  LDL.LU R252, [R1+0x4e4] ;  /* 0x0004e40001fc7983 */ /* 0x000ea20000300800 */
        /* <DEDUP_REMOVED lines=15> */
[----:B---3--:R-:W-:-:S05]  /*69000*/  IMAD.WIDE R22, R20, 0x4, R2 ;  /* 0x0000000414167825 */ /* 0x008fca00078e0202 */
[----:B----4-:R1:W-:Y:S02]  /*69010*/  @P4 STG.E desc[UR4][R22.64], R230 ;  /* 0x000000e616004986 */ /* 0x0103e4000c101904 */
[----:B-1----:R-:W-:Y:S02]  /*69020*/  IMAD.WIDE R22, R20, 0x4, R4 ;  /* 0x0000000414167825 */ /* 0x002fe400078e0204 */
[----:B------:R-:W3:Y:S04]  /*69030*/  LDL.LU R230, [R1+0xe4] ;  /* 0x0000e40001e67983 */ /* 0x000ee80000300800 */
[----:B------:R1:W-:Y:S02]  /*69040*/  @P5 STG.E desc[UR4][R22.64], R19 ;  /* 0x0000001316005986 */ /* 0x0003e4000c101904 */
[----:B-1----:R-:W-:-:S05]  /*69050*/  IMAD.WIDE R22, R17, 0x4, R2 ;  /* 0x0000000411167825 */ /* 0x002fca00078e0202 */
[----:B------:R1:W-:Y:S02]  /*69060*/  @P6 STG.E desc[UR4][R22.64], R18 ;  /* 0x0000001216006986 */ /* 0x0003e4000c101904 */
[----:B-1----:R-:W-:Y:S02]  /*69070*/  IMAD.WIDE R22, R17, 0x4, R4 ;  /* 0x0000000411167825 */ /* 0x002fe400078e0204 */
[----:B------:R-:W4:Y:S04]  /*69080*/  LDL.LU R18, [R1+0x1114] ;  /* 0x0011140001127983 */ /* 0x000f280000300800 */
[----:B------:R-:W4:Y:S04]  /*69090*/  LDL.LU R20, [R1+0xcd8] ;  /* 0x000cd80001147983 */ /* 0x000f280000300800 */
[----:B------:R-:W4:Y:S04]  /*690a0*/  LDL.LU R17, [R1+0x8e8] ;  /* 0x0008e80001117983 */ /* 0x000f280000300800 */
[----:B--2---:R1:W-:Y:S02]  /*690b0*/  @P0 STG.E desc[UR4][R22.64], R16 ;  /* 0x0000001016000986 */ /* 0x0043e4000c101904 */
[----:B-1----:R-:W-:-:S02]  /*690c0*/  IMAD.WIDE R22, R14, 0x4, R2 ;  /* 0x000000040e167825 */ /* 0x002fc400078e0202 */
[----:B------:R-:W2:Y:S04]  /*690d0*/  LDL.LU R16, [R1+0x4e8] ;  /* 0x0004e80001107983 */ /* 0x000ea80000300800 */
[----:B------:R1:W-:Y:S01]  /*690e0*/  @P1 STG.E desc[UR4][R22.64], R15 ;  /* 0x0000000f16001986 */ /* 0x0003e2000c101904 */
[----:B------:R-:W-:-:S03]  /*690f0*/  LOP3.LUT P1, RZ, R0, 0x40000, RZ, 0xc0, !PT ;  /* 0x0004000000ff7812 */ /* 0x000fc6000782c0ff */
[----:B-1----:R-:W2:Y:S01]  /*69100*/  LDL.LU R15, [R1+0x111c] ;  /* 0x00111c00010f7983 */ /* 0x002ea20000300800 */
[----:B------:R-:W-:-:S03]  /*69110*/  IMAD.WIDE R22, R14, 0x4, R4 ;  /* 0x000000040e167825 */ /* 0x000fc600078e0204 */
[----:B------:R-:W2:Y:S06]  /*69120*/  LDL.LU R14, [R1+0xe8] ;  /* 0x0000e800010e7983 */ /* 0x000eac0000300800 */
[----:B------:R1:W-:Y:S04]  /*69130*/  @P1 STG.E desc[UR4][R22.64], R13 ;  /* 0x0000000d16001986 */ /* 0x0003e8000c101904 */
[----:B-1----:R-:W2:Y:S04]  /*69140*/  LDL.LU R13, [R1+0xcdc] ;  /* 0x000cdc00010d7983 */ /* 0x002ea80000300800 */
[----:B------:R-:W2:Y:S01]  /*69150*/  LDL.LU R19, [R1+0x1118] ;  /* 0x0011180001137983 */ /* 0x000ea20000300800 */
[----:B------:R-:W-:Y:S01]  /*69160*/  LOP3.LUT P1, RZ, R0, 0x20000, RZ, 0xc0, !PT ;  /* 0x0002000000ff7812 */ /* 0x000fe2000782c0ff */
[----:B------:R-:W-:-:S12]  /*69170*/  IMAD.WIDE R22, R228, 0x4, R2 ;  /* 0x00000004e4167825 */ /* 0x000fd800078e0202 */
        /* <DEDUP_REMOVED lines=22> */
[----:B-1----:R-:W-:Y:S01]  /*692e0*/  IMAD.WIDE R22, R231, 0x4, R4 ;  /* 0x00000004e7167825 */ /* 0x002fe200078e0204 */
[C---:B------:R-:W-:Y:S02]  /*692f0*/  LOP3.LUT P5, RZ, R11.reuse, 0x200000, RZ, 0xc0, !PT ;  /* 0x002000000bff7812 */ /* 0x040fe400078ac0ff */
[C---:B------:R-:W-:Y:S02]  /*69300*/  LOP3.LUT P6, RZ, R11.reuse, 0x400000, RZ, 0xc0, !PT ;  /* 0x004000000bff7812 */ /* 0x040fe400078cc0ff */
[----:B---3--:R4:W-:Y:S01]  /*69310*/  @P2 STG.E desc[UR4][R22.64], R230 ;  /* 0x000000e616002986 */ /* 0x0089e2000c101904 */
[----:B------:R-:W-:Y:S01]  /*69320*/  LOP3.LUT P0, RZ, R11, 0x800000, RZ, 0xc0, !PT ;  /* 0x008000000bff7812 */ /* 0x000fe2000780c0ff */
[----:B----4-:R-:W-:-:S05]  /*69330*/  IMAD.WIDE R22, R18, 0x4, R2 ;  /* 0x0000000412167825 */ /* 0x010fca00078e0202 */
[----:B------:R1:W-:Y:S02]  /*69340*/  @P3 STG.E desc[UR4][R22.64], R20 ;  /* 0x0000001416003986 */ /* 0x0003e4000c101904 */
[----:B-1----:R-:W-:-:S05]  /*69350*/  IMAD.WIDE R22, R18, 0x4, R4 ;  /* 0x0000000412167825 */ /* 0x002fca00078e0204 */
[----:B------:R2:W-:Y:S02]  /*69360*/  @P4 STG.E desc[UR4][R22.64], R17 ;  /* 0x0000001116004986 */ /* 0x0005e4000c101904 */
[----:B--2---:R-:W-:-:S05]  /*69370*/  IMAD.WIDE R22, R15, 0x4, R2 ;  /* 0x000000040f167825 */ /* 0x004fca00078e0202 */
[----:B------:R1:W-:Y:S02]  /*69380*/  @P5 STG.E desc[UR4][R22.64], R16 ;  /* 0x0000001016005986 */ /* 0x0003e4000c101904 */
[----:B-1----:R-:W-:-:S05]  /*69390*/  IMAD.WIDE R22, R15, 0x4, R4 ;  /* 0x000000040f167825 */ /* 0x002fca00078e0204 */
[----:B------:R1:W-:Y:S02]  /*693a0*/  @P6 STG.E desc[UR4][R22.64], R14 ;  /* 0x0000000e16006986 */ /* 0x0003e4000c101904 */
[----:B-1----:R-:W-:-:S05]  /*693b0*/  IMAD.WIDE R22, R19, 0x4, R2 ;  /* 0x0000000413167825 */ /* 0x002fca00078e0202 */
[----:B------:R1:W-:Y:S04]  /*693c0*/  @P0 STG.E desc[UR4][R22.64], R13 ;  /* 0x0000000d16000986 */ /* 0x0003e8000c101904 */
[----:B-1----:R-:W2:Y:S04]  /*693d0*/  LDL.LU R13, [R1+0x8ec] ;  /* 0x0008ec00010d7983 */ /* 0x002ea80000300800 */
[----:B------:R-:W3:Y:S04]  /*693e0*/  LDL.LU R18, [R1+0x4ec] ;  /* 0x0004ec0001127983 */ /* 0x000ee80000300800 */
[----:B------:R-:W4:Y:S04]  /*693f0*/  LDL.LU R17, [R1+0x1120] ;  /* 0x0011200001117983 */ /* 0x000f280000300800 */
[----:B------:R-:W3:Y:S04]  /*69400*/  LDL.LU R16, [R1+0xec] ;  /* 0x0000ec0001107983 */ /* 0x000ee80000300800 */
[----:B------:R-:W3:Y:S04]  /*69410*/  LDL.LU R15, [R1+0xce0] ;  /* 0x000ce000010f7983 */ /* 0x000ee80000300800 */
[----:B------:R-:W3:Y:S01]  /*69420*/  LDL.LU R14, [R1+0x1128] ;  /* 0x00112800010e7983 */ /* 0x000ee20000300800 */
[----:B------:R-:W-:-:S03]  /*69430*/  LOP3.LUT P4, RZ, R11, 0x1000000, RZ, 0xc0, !PT ;  /* 0x010000000bff7812 */ /* 0x000fc6000788c0ff */
[----:B------:R-:W3:Y:S01]  /*69440*/  LDL.LU R164, [R1+0x8f0] ;  /* 0x0008f00001a47983 */ /* 0x000ee20000300800 */
[----:B------:R-:W-:Y:S01]  /*69450*/  IMAD.WIDE R22, R19, 0x4, R4 ;  /* 0x0000000413167825 */ /* 0x000fe200078e0204 */
        /* <DEDUP_REMOVED lines=11> */
[----:B--2---:R1:W-:Y:S04]  /*69510*/  @P4 STG.E desc[UR4][R22.64], R13 ;  /* 0x0000000d16004986 */ /* 0x0043e8000c101904 */
[----:B-1----:R-:W2:Y:S04]  /*69520*/  LDL.LU R13, [R1+0x1124] ;  /* 0x00112400010d7983 */ /* 0x002ea80000300800 */
[----:B------:R-:W2:Y:S04]  /*69530*/  LDL.LU R165, [R1+0x4f0] ;  /* 0x0004f00001a57983 */ /* 0x000ea80000300800 */
[----:B------:R-:W2:Y:S04]  /*69540*/  LDL.LU R228, [R1+0xf0] ;  /* 0x0000f00001e47983 */ /* 0x000ea80000300800 */
[----:B------:R-:W2:Y:S04]  /*69550*/  LDL.LU R166, [R1+0x112c] ;  /* 0x00112c0001a67983 */ /* 0x000ea80000300800 */
[----:B------:R-:W2:Y:S04]  /*69560*/  LDL.LU R229, [R1+0xce4] ;  /* 0x000ce40001e57983 */ /* 0x000ea80000300800 */
[----:B------:R-:W2:Y:S01]  /*69570*/  LDL.LU R167, [R1+0x8f4] ;  /* 0x0008f40001a77983 */ /* 0x000ea20000300800 */
[----:B------:R-:W-:-:S02]  /*69580*/  @P1 LOP3.LUT R0, R0, 0x40, RZ, 0xfc, !PT ;  /* 0x0000004000001812 */ /* 0x000fc400078efcff */
[----:B------:R-:W-:Y:S01]  /*69590*/  LOP3.LUT P1, RZ, R12, 0x1, RZ, 0xc0, !PT ;  /* 0x000000010cff7812 */ /* 0x000fe2000782c0ff */
[----:B------:R-:W2:Y:S04]  /*695a0*/  LDL.LU R251, [R1+0x4f4] ;  /* 0x0004f40001fb7983 */ /* 0x000ea80000300800 */
[----:B------:R-:W2:Y:S01]  /*695b0*/  LDL.LU R250, [R1+0x1134] ;  /* 0x0011340001fa7983 */ /* 0x000ea20000300800 */
[----:B------:R-:W-:-:S03]  /*695c0*/  LOP3.LUT R0, R0, 0xffffff7f, RZ, 0xc0, !PT ;  /* 0xffffff7f00007812 */ /* 0x000fc600078ec0ff */
[----:B------:R-:W2:Y:S04]  /*695d0*/  LDL.LU R249, [R1+0xf4] ;  /* 0x0000f40001f97983 */ /* 0x000ea80000300800 */
[----:B------:R-:W-:Y:S01]  /*695e0*/  @P1 LOP3.LUT R0, R0, 0x80, RZ, 0xfc, !PT ;  /* 0x0000008000001812 */ /* 0x000fe200078efcff */
[----:B------:R-:W2:Y:S01]  /*695f0*/  LDL.LU R248, [R1+0xce8] ;  /* 0x000ce80001f87983 */ /* 0x000ea20000300800 */
[C---:B------:R-:W-:Y:S02]  /*69600*/  LOP3.LUT P1, RZ, R11.reuse, 0x80000000, RZ, 0xc0, !PT ;  /* 0x800000000bff7812 */ /* 0x040fe4000782c0ff */
[----:B------:R-:W-:Y:S01]  /*69610*/  LOP3.LUT R0, R0, 0xfffffeff, RZ, 0xc0, !PT ;  /* 0xfffffeff00007812 */ /* 0x000fe200078ec0ff */
[----:B------:R-:W2:Y:S01]  /*69620*/  LDL.LU R252, [R1+0x1130] ;  /* 0x0011300001fc7983 */ /* 0x000ea20000300800 */
[----:B------:R-:W-:-:S02]  /*69630*/  LOP3.LUT P5, RZ, R11, 0x2000000, RZ, 0xc0, !PT ;  /* 0x020000000bff7812 */ /* 0x000fc400078ac0ff */
[----:B------:R-:W-:Y:S01]  /*69640*/  LOP3.LUT P6, RZ, R11, 0x4000000, RZ, 0xc0, !PT ;  /* 0x040000000bff7812 */ /* 0x000fe200078cc0ff */
[----:B----4-:R-:W-:Y:S01]  /*69650*/  IMAD.WIDE R22, R17, 0x4, R2 ;  /* 0x0000000411167825 */ /* 0x010fe200078e0202 */
[----:B------:R-:W4:Y:S01]  /*69660*/  LDL.LU R231, [R1+0x8f8] ;  /* 0x0008f80001e77983 */ /* 0x000f220000300800 */
[----:B------:R-:W-:-:S03]  /*69670*/  LOP3.LUT P0, RZ, R11, 0x8000000, RZ, 0xc0, !PT ;  /* 0x080000000bff7812 */ /* 0x000fc6000780c0ff */
[----:B------:R-:W4:Y:S01]  /*69680*/  LDL.LU R230, [R1+0x4f8] ;  /* 0x0004f80001e67983 */ /* 0x000f220000300800 */
[----:B------:R-:W-:Y:S02]  /*69690*/  @P1 LOP3.LUT R0, R0, 0x100, RZ, 0xfc, !PT ;  /* 0x0000010000001812 */ /* 0x000fe400078efcff */
[----:B------:R-:W-:Y:S01]  /*696a0*/  LOP3.LUT P1, RZ, R11, 0x40000000, RZ, 0xc0, !PT ;  /* 0x400000000bff7812 */ /* 0x000fe2000782c0ff */
[----:B------:R-:W4:Y:S01]  /*696b0*/  LDL.LU R20, [R1+0x1138] ;  /* 0x0011380001147983 */ /* 0x000f220000300800 */
[----:B------:R-:W-:-:S03]  /*696c0*/  LOP3.LUT R0, R0, 0xfffffdff, RZ, 0xc0, !PT ;  /* 0xfffffdff00007812 */ /* 0x000fc600078ec0ff */
[----:B---3--:R1:W-:Y:S04]  /*696d0*/  @P5 STG.E desc[UR4][R22.64], R18 ;  /* 0x0000001216005986 */ /* 0x0083e8000c101904 */
[----:B------:R-:W3:Y:S04]  /*696e0*/  LDL.LU R19, [R1+0xf8] ;  /* 0x0000f80001137983 */ /* 0x000ee80000300800 */
[----:B------:R-:W-:Y:S02]  /*696f0*/  @P1 LOP3.LUT R0, R0, 0x200, RZ, 0xfc, !PT ;  /* 0x0000020000001812 */ /* 0x000fe400078efcff */
[----:B------:R-:W-:-:S02]  /*69700*/  LOP3.LUT P1, RZ, R11, 0x20000000, RZ, 0xc0, !PT ;  /* 0x200000000bff7812 */ /* 0x000fc4000782c0ff */
[----:B------:R-:W-:Y:S01]  /*69710*/  LOP3.LUT R0, R0, 0xfffffbff, RZ, 0xc0, !PT ;  /* 0xfffffbff00007812 */ /* 0x000fe200078ec0ff */
[----:B-1----:R-:W-:Y:S01]  /*69720*/  IMAD.WIDE R22, R17, 0x4, R4 ;  /* 0x0000000411167825 */ /* 0x002fe200078e0204 */
[----:B------:R-:W3:Y:S04]  /*69730*/  LDL.LU R18, [R1+0xcec] ;  /* 0x000cec0001127983 */ /* 0x000ee80000300800 */
[----:B------:R1:W-:Y:S04]  /*69740*/  @P6 STG.E desc[UR4][R22.64], R16 ;  /* 0x0000001016006986 */ /* 0x0003e8000c101904 */
[----:B------:R-:W3:Y:S01]  /*69750*/  LDL.LU R17, [R1+0x1140] ;  /* 0x0011400001117983 */ /* 0x000ee20000300800 */
[----:B------:R-:W-:-:S02]  /*69760*/  @P1 LOP3.LUT R0, R0, 0x400, RZ, 0xfc, !PT ;  /* 0x0000040000001812 */ /* 0x000fc400078efcff */
[----:B------:R-:W-:Y:S01]  /*69770*/  LOP3.LUT P1, RZ, R11, 0x10000000, RZ, 0xc0, !PT ;  /* 0x100000000bff7812 */ /* 0x000fe2000782c0ff */
[C---:B-1----:R-:W-:Y:S01]  /*69780*/  IMAD.WIDE R22, R14.reuse, 0x4, R2 ;  /* 0x000000040e167825 */ /* 0x042fe200078e0202 */
[----:B------:R-:W3:Y:S04]  /*69790*/  LDL.LU R16, [R1+0x8fc] ;  /* 0x0008fc0001107983 */ /* 0x000ee80000300800 */
[----:B------:R1:W-:Y:S02]  /*697a0*/  @P0 STG.E desc[UR4][R22.64], R15 ;  /* 0x0000000f16000986 */ /* 0x0003e4000c101904 */
[----:B-1----:R-:W-:Y:S02]  /*697b0*/  IMAD.WIDE R22, R14, 0x4, R4 ;  /* 0x000000040e167825 */ /* 0x002fe400078e0204 */
[----:B------:R-:W3:Y:S04]  /*697c0*/  LDL.LU R15, [R1+0x4fc] ;  /* 0x0004fc00010f7983 */ /* 0x000ee80000300800 */
[----:B------:R2:W-:Y:S01]  /*697d0*/  @P1 STG.E desc[UR4][R22.64], R164 ;  /* 0x000000a416001986 */ /* 0x0005e2000c101904 */
[----:B------:R-:W-:-:S03]  /*697e0*/  LOP3.LUT P1, RZ, R0, 0x400, RZ, 0xc0, !PT ;  /* 0x0000040000ff7812 */ /* 0x000fc6000782c0ff */
[----:B------:R-:W3:Y:S01]  /*697f0*/  LDL.LU R14, [R1+0x113c] ;  /* 0x00113c00010e7983 */ /* 0x000ee20000300800 */
[----:B--2---:R-:W-:-:S09]  /*69800*/  IMAD.WIDE R22, R13, 0x4, R2 ;  /* 0x000000040d167825 */ /* 0x004fd200078e0202 */
[----:B------:R1:W-:Y:S02]  /*69810*/  @P1 STG.E desc[UR4][R22.64], R165 ;  /* 0x000000a516001986 */ /* 0x0003e4000c101904 */
[----:B-1----:R-:W-:Y:S02]  /*69820*/  IMAD.WIDE R22, R13, 0x4, R4 ;  /* 0x000000040d167825 */ /* 0x002fe400078e0204 */
[----:B------:R-:W2:Y:S01]  /*69830*/  LDL.LU R13, [R1+0xfc] ;  /* 0x0000fc00010d7983 */ /* 0x000ea20000300800 */
        /* <DEDUP_REMOVED lines=21> */
[----:B----4-:R1:W-:Y:S01]  /*69990*/  @P1 STG.E desc[UR4][R22.64], R231 ;  /* 0x000000e716001986 */ /* 0x0103e2000c101904 */
[----:B------:R-:W-:Y:S01]  /*699a0*/  LOP3.LUT P4, RZ, R12, 0x80, RZ, 0xc0, !PT ;  /* 0x000000800cff7812 */ /* 0x000fe2000788c0ff */
[----:B-1----:R-:W-:-:S05]  /*699b0*/  IMAD.WIDE R22, R20, 0x4, R2 ;  /* 0x0000000414167825 */ /* 0x002fca00078e0202 */
[----:B------:R1:W-:Y:S01]  /*699c0*/  @P2 STG.E desc[UR4][R22.64], R230 ;  /* 0x000000e616002986 */ /* 0x0003e2000c101904 */
[----:B------:R-:W-:Y:S01]  /*699d0*/  LOP3.LUT P5, RZ, R12, 0x100, RZ, 0xc0, !PT ;  /* 0x000001000cff7812 */ /* 0x000fe200078ac0ff */
[----:B-1----:R-:W-:Y:S01]  /*699e0*/  IMAD.WIDE R22, R20, 0x4, R4 ;  /* 0x0000000414167825 */ /* 0x002fe200078e0204 */
[C---:B------:R-:W-:Y:S01]  /*699f0*/  LOP3.LUT P6, RZ, R12.reuse, 0x200, RZ, 0xc0, !PT ;  /* 0x000002000cff7812 */ /* 0x040fe200078cc0ff */
[----:B------:R-:W4:Y:S04]  /*69a00*/  LDL.LU R20, [R1+0xcf0] ;  /* 0x000cf00001147983 */ /* 0x000f280000300800 */
[----:B---3--:R1:W-:Y:S01]  /*69a10*/  @P3 STG.E desc[UR4][R22.64], R19 ;  /* 0x0000001316003986 */ /* 0x0083e2000c101904 */
[----:B------:R-:W-:Y:S01]  /*69a20*/  LOP3.LUT P0, RZ, R12, 0x400, RZ, 0xc0, !PT ;  /* 0x000004000cff7812 */ /* 0x000fe2000780c0ff */
[----:B-1----:R-:W-:-:S05]  /*69a30*/  IMAD.WIDE R22, R17, 0x4, R2 ;  /* 0x0000000411167825 */ /* 0x002fca00078e0202 */
[----:B------:R1:W-:Y:S02]  /*69a40*/  @P4 STG.E desc[UR4][R22.64], R18 ;  /* 0x0000001216004986 */ /* 0x0003e4000c101904 */
[----:B-1----:R-:W-:-:S05]  /*69a50*/  IMAD.WIDE R22, R17, 0x4, R4 ;  /* 0x0000000411167825 */ /* 0x002fca00078e0204 */
[----:B------:R1:W-:Y:S02]  /*69a60*/  @P5 STG.E desc[UR4][R22.64], R16 ;  /* 0x0000001016005986 */ /* 0x0003e4000c101904 */
[----:B-1----:R-:W-:-:S05]  /*69a70*/  IMAD.WIDE R22, R14, 0x4, R2 ;  /* 0x000000040e167825 */ /* 0x002fca00078e0202 */
[----:B------:R1:W-:Y:S02]  /*69a80*/  @P6 STG.E desc[UR4][R22.64], R15 ;  /* 0x0000000f16006986 */ /* 0x0003e4000c101904 */
[----:B-1----:R-:W-:-:S05]  /*69a90*/  IMAD.WIDE R22, R14, 0x4, R4 ;  /* 0x000000040e167825 */ /* 0x002fca00078e0204 */
[----:B--2---:R1:W-:Y:S04]  /*69aa0*/  @P0 STG.E desc[UR4][R22.64], R13 ;  /* 0x0000000d16000986 */ /* 0x0043e8000c101904 */
[----:B-1----:R-:W2:Y:S04]  /*69ab0*/  LDL.LU R13, [R1+0x1144] ;  /* 0x00114400010d7983 */ /* 0x002ea80000300800 */
[----:B------:R-:W3:Y:S04]  /*69ac0*/  LDL.LU R19, [R1+0x900] ;  /* 0x0009000001137983 */ /* 0x000ee80000300800 */
[----:B------:R-:W3:Y:S04]  /*69ad0*/  LDL.LU R18, [R1+0x500] ;  /* 0x0005000001127983 */ /* 0x000ee80000300800 */
[----:B------:R-:W3:Y:S04]  /*69ae0*/  LDL.LU R17, [R1+0x114c] ;  /* 0x00114c0001117983 */ /* 0x000ee80000300800 */
[----:B------:R-:W3:Y:S04]  /*69af0*/  LDL.LU R16, [R1+0x100] ;  /* 0x0001000001107983 */ /* 0x000ee80000300800 */
[----:B------:R-:W3:Y:S04]  /*69b00*/  LDL.LU R15, [R1+0xcf4] ;  /* 0x000cf400010f7983 */ /* 0x000ee80000300800 */
[----:B------:R-:W3:Y:S01]  /*69b10*/  LDL.LU R14, [R1+0x1148] ;  /* 0x00114800010e7983 */ /* 0x000ee20000300800 */
[----:B------:R-:W-:-:S02]  /*69b20*/  LOP3.LUT P4, RZ, R12, 0x800, RZ, 0xc0, !PT ;  /* 0x000008000cff7812 */ /* 0x000fc4000788c0ff */
        /* <DEDUP_REMOVED lines=19> */
[----:B------:R-:W-:Y:S02]  /*69c60*/  LOP3.LUT R0, R0, 0xfffffffd, RZ, 0xc0, !PT ;  /* 0xfffffffd00007812 */ /* 0x000fe400078ec0ff */
[C---:B------:R-:W-:Y:S02]  /*69c70*/  LOP3.LUT P5, RZ, R12.reuse, 0x1000, RZ, 0xc0, !PT ;  /* 0x000010000cff7812 */ /* 0x040fe400078ac0ff */
[----:B------:R-:W-:-:S07]  /*69c80*/  LOP3.LUT P6, RZ, R12, 0x2000, RZ, 0xc0, !PT ;  /* 0x000020000cff7812 */ /* 0x000fce00078cc0ff */
[----:B------:R-:W-:Y:S02]  /*69c90*/  @P1 LOP3.LUT R0, R0, 0x2, RZ, 0xfc, !PT ;  /* 0x0000000200001812 */ /* 0x000fe400078efcff */
[C---:B------:R-:W-:Y:S02]  /*69ca0*/  LOP3.LUT P1, RZ, R12.reuse, 0x10000, RZ, 0xc0, !PT ;  /* 0x000100000cff7812 */ /* 0x040fe4000782c0ff */
[----:B------:R-:W-:Y:S02]  /*69cb0*/  LOP3.LUT P0, RZ, R12, 0x4000, RZ, 0xc0, !PT ;  /* 0x000040000cff7812 */ /* 0x000fe4000780c0ff */
[----:B------:R-:W-:-:S09]  /*69cc0*/  LOP3.LUT R0, R0, 0xfffffffb, RZ, 0xc0, !PT ;  /* 0xfffffffb00007812 */ /* 0x000fd200078ec0ff */
[----:B------:R-:W-:Y:S02]  /*69cd0*/  @P1 LOP3.LUT R0, R0, 0x4, RZ, 0xfc, !PT ;  /* 0x0000000400001812 */ /* 0x000fe400078efcff */
[----:B------:R-:W-:Y:S01]  /*69ce0*/  LOP3.LUT P1, RZ, R12, 0x8000, RZ, 0xc0, !PT ;  /* 0x000080000cff7812 */ /* 0x000fe2000782c0ff */
        /* <DEDUP_REMOVED lines=18> */
[----:B---3--:R1:W-:Y:S02]  /*69e10*/  @P5 STG.E desc[UR4][R22.64], R19 ;  /* 0x0000001316005986 */ /* 0x0083e4000c101904 */
[----:B-1----:R-:W-:-:S02]  /*69e20*/  IMAD.WIDE R22, R17, 0x4, R2 ;  /* 0x0000000411167825 */ /* 0x002fc400078e0202 */
[----:B------:R-:W3:Y:S04]  /*69e30*/  LDL.LU R19, [R1+0x10c] ;  /* 0x00010c0001137983 */ /* 0x000ee80000300800 */
[----:B------:R1:W-:Y:S02]  /*69e40*/  @P6 STG.E desc[UR4][R22.64], R18 ;  /* 0x0000001216006986 */ /* 0x0003e4000c101904 */
[----:B-1----:R-:W-:Y:S02]  /*69e50*/  IMAD.WIDE R22, R17, 0x4, R4 ;  /* 0x0000000411167825 */ /* 0x002fe400078e0204 */
[----:B------:R-:W3:Y:S04]  /*69e60*/  LDL.LU R18, [R1+0xd00] ;  /* 0x000d000001127983 */ /* 0x000ee80000300800 */
[----:B------:R-:W3:Y:S04]  /*69e70*/  LDL.LU R17, [R1+0x1160] ;  /* 0x0011600001117983 */ /* 0x000ee80000300800 */
[----:B------:R1:W-:Y:S02]  /*69e80*/  @P0 STG.E desc[UR4][R22.64], R16 ;  /* 0x0000001016000986 */ /* 0x0003e4000c101904 */
[----:B-1----:R-:W-:-:S05]  /*69e90*/  IMAD.WIDE R22, R14, 0x4, R2 ;  /* 0x000000040e167825 */ /* 0x002fca00078e0202 */
[----:B------:R1:W-:Y:S02]  /*69ea0*/  @P1 STG.E desc[UR4][R22.64], R15 ;  /* 0x0000000f16001986 */ /* 0x0003e4000c101904 */
[----:B-1----:R-:W-:Y:S02]  /*69eb0*/  IMAD.WIDE R22, R14, 0x4, R4 ;  /* 0x000000040e167825 */ /* 0x002fe400078e0204 */
[----:B------:R-:W3:Y:S04]  /*69ec0*/  LDL.LU R15, [R1+0x910] ;  /* 0x00091000010f7983 */ /* 0x000ee80000300800 */
[----:B------:R-:W3:Y:S04]  /*69ed0*/  LDL.LU R14, [R1+0x510] ;  /* 0x00051000010e7983 */ /* 0x000ee80000300800 */
[----:B------:R-:W3:Y:S01]  /*69ee0*/  LDL.LU R16, [R1+0x1168] ;  /* 0x0011680001107983 */ /* 0x000ee20000300800 */
[----:B------:R-:W-:-:S02]  /*69ef0*/  LOP3.LUT P1, RZ, R0, 0x4, RZ, 0xc0, !PT ;  /* 0x0000000400ff7812 */ /* 0x000fc4000782c0ff */
[C---:B------:R-:W-:Y:S02]  /*69f00*/  LOP3.LUT P2, RZ, R12.reuse, 0x1000000, RZ, 0xc0, !PT ;  /* 0x010000000cff7812 */ /* 0x040fe4000784c0ff */
[C---:B------:R-:W-:Y:S02]  /*69f10*/  LOP3.LUT P3, RZ, R12.reuse, 0x2000000, RZ, 0xc0, !PT ;  /* 0x020000000cff7812 */ /* 0x040fe4000786c0ff */
[C---:B------:R-:W-:Y:S02]  /*69f20*/  LOP3.LUT P4, RZ, R12.reuse, 0x4000000, RZ, 0xc0, !PT ;  /* 0x040000000cff7812 */ /* 0x040fe4000788c0ff */
[C---:B------:R-:W-:Y:S02]  /*69f30*/  LOP3.LUT P5, RZ, R12.reuse, 0x8000000, RZ, 0xc0, !PT ;  /* 0x080000000cff7812 */ /* 0x040fe400078ac0ff */
[C---:B------:R-:W-:Y:S02]  /*69f40*/  LOP3.LUT P6, RZ, R12.reuse, 0x10000000, RZ, 0xc0, !PT ;  /* 0x100000000cff7812 */ /* 0x040fe400078cc0ff */
[----:B------:R-:W-:Y:S01]  /*69f50*/  LOP3.LUT P0, RZ, R12, 0x20000000, RZ, 0xc0, !PT ;  /* 0x200000000cff7812 */ /* 0x000fe2000780c0ff */
[----:B--2---:R4:W-:Y:S01]  /*69f60*/  @P1 STG.E desc[UR4][R22.64], R13 ;  /* 0x0000000d16001986 */ /* 0x0049e2000c101904 */
[----:B------:R-:W-:Y:S01]  /*69f70*/  LOP3.LUT P1, RZ, R0, 0x2, RZ, 0xc0, !PT ;  /* 0x0000000200ff7812 */ /* 0x000fe2000782c0ff */
[----:B----4-:R-:W-:-:S02]  /*69f80*/  IMAD.WIDE R22, R165, 0x4, R2 ;  /* 0x00000004a5167825 */ /* 0x010fc400078e0202 */
        /* <DEDUP_REMOVED lines=19> */
[----:B------:R1:W-:Y:S02]  /*6a0c0*/  @P1 STG.E desc[UR4][R22.64], R248 ;  /* 0x000000f816001986 */ /* 0x0003e4000c101904 */
[----:B-1----:R-:W-:-:S05]  /*6a0d0*/  IMAD.WIDE R22, R252, 0x4, R4 ;  /* 0x00000004fc167825 */ /* 0x002fca00078e0204 */
[----:B------:R1:W-:Y:S02]  /*6a0e0*/  @P2 STG.E desc[UR4][R22.64], R231 ;  /* 0x000000e716002986 */ /* 0x0003e4000c101904 */
[----:B-1----:R-:W-:-:S05]  /*6a0f0*/  IMAD.WIDE R22, R20, 0x4, R2 ;  /* 0x0000000414167825 */ /* 0x002fca00078e0202 */
[----:B------:R1:W-:Y:S02]  /*6a100*/  @P3 STG.E desc[UR4][R22.64], R230 ;  /* 0x000000e616003986 */ /* 0x0003e4000c101904 */
[----:B-1----:R-:W-:-:S05]  /*6a110*/  IMAD.WIDE R22, R20, 0x4, R4 ;  /* 0x0000000414167825 */ /* 0x002fca00078e0204 */
[----:B---3--:R1:W-:Y:S02]  /*6a120*/  @P4 STG.E desc[UR4][R22.64], R19 ;  /* 0x0000001316004986 */ /* 0x0083e4000c101904 */
[----:B-1----:R-:W-:-:S05]  /*6a130*/  IMAD.WIDE R22, R17, 0x4, R2 ;  /* 0x0000000411167825 */ /* 0x002fca00078e0202 */
[----:B------:R1:W-:Y:S02]  /*6a140*/  @P5 STG.E desc[UR4][R22.64], R18 ;  /* 0x0000001216005986 */ /* 0x0003e4000c101904 */
[----:B-1----:R-:W-:Y:S02]  /*6a150*/  IMAD.WIDE R22, R17, 0x4, R4 ;  /* 0x0000000411167825 */ /* 0x002fe400078e0204 */
[----:B------:R-:W3:Y:S04]  /*6a160*/  LDL.LU R17, [R1+0x116c] ;  /* 0x00116c0001117983 */ /* 0x000ee80000300800 */
[----:B------:R1:W-:Y:S02]  /*6a170*/  @P6 STG.E desc[UR4][R22.64], R15 ;  /* 0x0000000f16006986 */ /* 0x0003e4000c101904 */
[----:B-1----:R-:W-:-:S05]  /*6a180*/  IMAD.WIDE R22, R16, 0x4, R2 ;  /* 0x0000000410167825 */ /* 0x002fca00078e0202 */
[----:B------:R1:W-:Y:S04]  /*6a190*/  @P0 STG.E desc[UR4][R22.64], R14 ;  /* 0x0000000e16000986 */ /* 0x0003e8000c101904 */
[----:B-1----:R-:W4:Y:S04]  /*6a1a0*/  LDL.LU R14, [R1+0x110] ;  /* 0x00011000010e7983 */ /* 0x002f280000300800 */
[----:B------:R-:W3:Y:S04]  /*6a1b0*/  LDL.LU R15, [R1+0xd04] ;  /* 0x000d0400010f7983 */ /* 0x000ee80000300800 */
[----:B------:R-:W3:Y:S01]  /*6a1c0*/  LDL.LU R20, [R1+0x1170] ;  /* 0x0011700001147983 */ /* 0x000ee20000300800 */
[----:B------:R-:W-:-:S03]  /*6a1d0*/  LOP3.LUT P4, RZ, R12, 0x40000000, RZ, 0xc0, !PT ;  /* 0x400000000cff7812 */ /* 0x000fc6000788c0ff */
[----:B------:R-:W3:Y:S01]  /*6a1e0*/  LDL.LU R19, [R1+0x914] ;  /* 0x0009140001137983 */ /* 0x000ee20000300800 */
[----:B------:R-:W-:-:S03]  /*6a1f0*/  IMAD.WIDE R22, R16, 0x4, R4 ;  /* 0x0000000410167825 */ /* 0x000fc600078e0204 */
[----:B------:R-:W3:Y:S01]  /*6a200*/  LDL.LU R18, [R1+0x514] ;  /* 0x0005140001127983 */ /* 0x000ee20000300800 */
[----:B------:R-:W-:-:S03]  /*6a210*/  LOP3.LUT P5, RZ, R12, 0x80000000, RZ, 0xc0, !PT ;  /* 0x800000000cff7812 */ /* 0x000fc600078ac0ff */
[----:B------:R-:W3:Y:S01]  /*6a220*/  LDL.LU R16, [R1+0x1174] ;  /* 0x0011740001107983 */ /* 0x000ee20000300800 */
[----:B------:R-:W-:Y:S02]  /*6a230*/  LOP3.LUT R10, R10, 0xfff7ffff, RZ, 0xc0, !PT ;  /* 0xfff7ffff0a0a7812 */ /* 0x000fe400078ec0ff */
[----:B--2---:R-:W-:-:S13]  /*6a240*/  LOP3.LUT P1, RZ, R13, 0x400, RZ, 0xc0, !PT ;  /* 0x000004000dff7812 */ /* 0x004fda000782c0ff */
[----:B------:R-:W-:Y:S02]  /*6a250*/  @P1 LOP3.LUT R10, R10, 0x80000, RZ, 0xfc, !PT ;  /* 0x000800000a0a1812 */ /* 0x000fe400078efcff */
[----:B------:R-:W-:Y:S02]  /*6a260*/  LOP3.LUT P1, RZ, R13, 0x200, RZ, 0xc0, !PT ;  /* 0x000002000dff7812 */ /* 0x000fe4000782c0ff */
[----:B------:R-:W-:Y:S01]  /*6a270*/  LOP3.LUT R10, R10, 0xffefffff, RZ, 0xc0, !PT ;  /* 0xffefffff0a0a7812 */ /* 0x000fe200078ec0ff */
[----:B----4-:R1:W-:Y:S04]  /*6a280*/  @P4 STG.E desc[UR4][R22.64], R14 ;  /* 0x0000000e16004986 */ /* 0x0103e8000c101904 */
[----:B-1----:R-:W2:Y:S01]  /*6a290*/  LDL.LU R14, [R1+0x114] ;  /* 0x00011400010e7983 */ /* 0x002ea20000300800 */
[----:B---3--:R-:W-:-:S05]  /*6a2a0*/  IMAD.WIDE R22, R20, 0x4, R2 ;  /* 0x0000000414167825 */ /* 0x008fca00078e0202 */
[----:B------:R1:W-:Y:S04]  /*6a2b0*/  @P5 STG.E desc[UR4][R22.64], R15 ;  /* 0x0000000f16005986 */ /* 0x0003e8000c101904 */
[----:B-1----:R-:W3:Y:S04]  /*6a2c0*/  LDL.LU R15, [R1+0xd08] ;  /* 0x000d0800010f7983 */ /* 0x002ee80000300800 */
[----:B------:R-:W4:Y:S01]  /*6a2d0*/  LDL.LU R0, [R1+0x918] ;  /* 0x0009180001007983 */ /* 0x000f220000300800 */
[----:B------:R-:W-:Y:S02]  /*6a2e0*/  @P1 LOP3.LUT R10, R10, 0x100000, RZ, 0xfc, !PT ;  /* 0x001000000a0a1812 */ /* 0x000fe400078efcff */
[----:B------:R-:W-:Y:S01]  /*6a2f0*/  LOP3.LUT P1, RZ, R13, 0x100, RZ, 0xc0, !PT ;  /* 0x000001000dff7812 */ /* 0x000fe2000782c0ff */
[----:B------:R-:W4:Y:S04]  /*6a300*/  LDL.LU R164, [R1+0x518] ;  /* 0x0005180001a47983 */ /* 0x000f280000300800 */
[----:B------:R-:W4:Y:S01]  /*6a310*/  LDL.LU R165, [R1+0x117c] ;  /* 0x00117c0001a57983 */ /* 0x000f220000300800 */
[----:B------:R-:W-:-:S03]  /*6a320*/  LOP3.LUT R10, R10, 0xffdfffff, RZ, 0xc0, !PT ;  /* 0xffdfffff0a0a7812 */ /* 0x000fc600078ec0ff */
[----:B------:R-:W4:Y:S04]  /*6a330*/  LDL.LU R228, [R1+0x118] ;  /* 0x0001180001e47983 */ /* 0x000f280000300800 */
[----:B------:R-:W-:Y:S01]  /*6a340*/  @P1 LOP3.LUT R10, R10, 0x200000, RZ, 0xfc, !PT ;  /* 0x002000000a0a1812 */ /* 0x000fe200078efcff */
[----:B------:R-:W4:Y:S01]  /*6a350*/  LDL.LU R229, [R1+0xd0c] ;  /* 0x000d0c0001e57983 */ /* 0x000f220000300800 */
[----:B------:R-:W-:Y:S02]  /*6a360*/  LOP3.LUT P1, RZ, R13, 0x80, RZ, 0xc0, !PT ;  /* 0x000000800dff7812 */ /* 0x000fe4000782c0ff */
[----:B------:R-:W-:Y:S01]  /*6a370*/  LOP3.LUT R10, R10, 0xffbfffff, RZ, 0xc0, !PT ;  /* 0xffbfffff0a0a7812 */ /* 0x000fe200078ec0ff */
[----:B------:R-:W4:Y:S04]  /*6a380*/  LDL.LU R166, [R1+0x1178] ;  /* 0x0011780001a67983 */ /* 0x000f280000300800 */
[----:B------:R-:W4:Y:S04]  /*6a390*/  LDL.LU R167, [R1+0x91c] ;  /* 0x00091c0001a77983 */ /* 0x000f280000300800 */
[----:B------:R-:W4:Y:S02]  /*6a3a0*/  LDL.LU R251, [R1+0x51c] ;  /* 0x00051c0001fb7983 */ /* 0x000f240000300800 */
[----:B------:R-:W-:-:S02]  /*6a3b0*/  @P1 LOP3.LUT R10, R10, 0x400000, RZ, 0xfc, !PT ;  /* 0x004000000a0a1812 */ /* 0x000fc400078efcff */
[C---:B------:R-:W-:Y:S01]  /*6a3c0*/  LOP3.LUT P1, RZ, R13.reuse, 0x40, RZ, 0xc0, !PT ;  /* 0x000000400dff7812 */ /* 0x040fe2000782c0ff */
[----:B------:R-:W4:Y:S01]  /*6a3d0*/  LDL.LU R250, [R1+0x1180] ;  /* 0x0011800001fa7983 */ /* 0x000f220000300800 */
[----:B------:R-:W-:Y:S02]  /*6a3e0*/  LOP3.LUT R10, R10, 0xff7fffff, RZ, 0xc0, !PT ;  /* 0xff7fffff0a0a7812 */ /* 0x000fe400078ec0ff */
[C---:B------:R-:W-:Y:S01]  /*6a3f0*/  LOP3.LUT P6, RZ, R13.reuse, 0x1, RZ, 0xc0, !PT ;  /* 0x000000010dff7812 */ /* 0x040fe200078cc0ff */
[----:B------:R-:W4:Y:S01]  /*6a400*/  LDL.LU R249, [R1+0x11c] ;  /* 0x00011c0001f97983 */ /* 0x000f220000300800 */
[----:B------:R-:W-:-:S03]  /*6a410*/  LOP3.LUT P0, RZ, R13, 0x2, RZ, 0xc0, !PT ;  /* 0x000000020dff7812 */ /* 0x000fc6000780c0ff */
[----:B------:R-:W4:Y:S04]  /*6a420*/  LDL.LU R248, [R1+0xd10] ;  /* 0x000d100001f87983 */ /* 0x000f280000300800 */
[----:B------:R-:W-:Y:S01]  /*6a430*/  @P1 LOP3.LUT R10, R10, 0x800000, RZ, 0xfc, !PT ;  /* 0x008000000a0a1812 */ /* 0x000fe200078efcff */
[----:B------:R-:W4:Y:S01]  /*6a440*/  LDL.LU R252, [R1+0x1188] ;  /* 0x0011880001fc7983 */ /* 0x000f220000300800 */
[C---:B------:R-:W-:Y:S02]  /*6a450*/  LOP3.LUT P1, RZ, R13.reuse, 0x20, RZ, 0xc0, !PT ;  /* 0x000000200dff7812 */ /* 0x040fe4000782c0ff */
[----:B------:R-:W-:Y:S01]  /*6a460*/  LOP3.LUT R10, R10, 0xfeffffff, RZ, 0xc0, !PT ;  /* 0xfeffffff0a0a7812 */ /* 0x000fe200078ec0ff */
[----:B------:R-:W-:Y:S01]  /*6a470*/  IMAD.WIDE R22, R20, 0x4, R4 ;  /* 0x0000000414167825 */ /* 0x000fe200078e0204 */
[----:B------:R-:W4:Y:S09]  /*6a480*/  LDL.LU R231, [R1+0x920] ;  /* 0x0009200001e77983 */ /* 0x000f320000300800 */
[----:B------:R-:W-:Y:S01]  /*6a490*/  @P1 LOP3.LUT R10, R10, 0x1000000, RZ, 0xfc, !PT ;  /* 0x010000000a0a1812 */ /* 0x000fe200078efcff */
[----:B------:R1:W-:Y:S01]  /*6a4a0*/  @P6 STG.E desc[UR4][R22.64], R19 ;  /* 0x0000001316006986 */ /* 0x0003e2000c101904 */
[----:B------:R-:W-:-:S02]  /*6a4b0*/  LOP3.LUT P1, RZ, R13, 0x10, RZ, 0xc0, !PT ;  /* 0x000000100dff7812 */ /* 0x000fc4000782c0ff */
[----:B------:R-:W-:Y:S01]  /*6a4c0*/  LOP3.LUT R10, R10, 0xfdffffff, RZ, 0xc0, !PT ;  /* 0xfdffffff0a0a7812 */ /* 0x000fe200078ec0ff */
[----:B------:R-:W4:Y:S04]  /*6a4d0*/  LDL.LU R230, [R1+0x520] ;  /* 0x0005200001e67983 */ /* 0x000f280000300800 */
[----:B------:R-:W4:Y:S01]  /*6a4e0*/  LDL.LU R20, [R1+0x1184] ;  /* 0x0011840001147983 */ /* 0x000f220000300800 */
[----:B-1----:R-:W-:-:S03]  /*6a4f0*/  IMAD.WIDE R22, R17, 0x4, R2 ;  /* 0x0000000411167825 */ /* 0x002fc600078e0202 */
[----:B------:R-:W4:Y:S02]  /*6a500*/  LDL.LU R19, [R1+0x120] ;  /* 0x0001200001137983 */ /* 0x000f240000300800 */
[----:B------:R-:W-:Y:S02]  /*6a510*/  @P1 LOP3.LUT R10, R10, 0x2000000, RZ, 0xfc, !PT ;  /* 0x020000000a0a1812 */ /* 0x000fe400078efcff */
[----:B------:R-:W-:Y:S02]  /*6a520*/  LOP3.LUT P1, RZ, R13, 0x8, RZ, 0xc0, !PT ;  /* 0x000000080dff7812 */ /* 0x000fe4000782c0ff */
[----:B------:R-:W-:Y:S01]  /*6a530*/  LOP3.LUT R10, R10, 0xfbffffff, RZ, 0xc0, !PT ;  /* 0xfbffffff0a0a7812 */ /* 0x000fe200078ec0ff */
[----:B------:R1:W-:Y:S10]  /*6a540*/  @P0 STG.E desc[UR4][R22.64], R18 ;  /* 0x0000001216000986 */ /* 0x0003f4000c101904 */
[----:B------:R-:W-:-:S02]  /*6a550*/  @P1 LOP3.LUT R10, R10, 0x4000000, RZ, 0xfc, !PT ;  /* 0x040000000a0a1812 */ /* 0x000fc400078efcff */
[----:B------:R-:W-:Y:S01]  /*6a560*/  LOP3.LUT P1, RZ, R13, 0x4, RZ, 0xc0, !PT ;  /* 0x000000040dff7812 */ /* 0x000fe2000782c0ff */
[----:B-1----:R-:W-:Y:S01]  /*6a570*/  IMAD.WIDE R22, R17, 0x4, R4 ;  /* 0x0000000411167825 */ /* 0x002fe200078e0204 */
[----:B------:R-:W4:Y:S04]  /*6a580*/  LDL.LU R18, [R1+0xd14] ;  /* 0x000d140001127983 */ /* 0x000f280000300800 */
[----:B------:R-:W4:Y:S07]  /*6a590*/  LDL.LU R17, [R1+0x118c] ;  /* 0x00118c0001117983 */ /* 0x000f2e0000300800 */
[----:B--2---:R1:W-:Y:S01]  /*6a5a0*/  @P1 STG.E desc[UR4][R22.64], R14 ;  /* 0x0000000e16001986 */ /* 0x0043e2000c101904 */
[----:B------:R-:W-:Y:S01]  /*6a5b0*/  LOP3.LUT P1, RZ, R10, 0x4000000, RZ, 0xc0, !PT ;  /* 0x040000000aff7812 */ /* 0x000fe2000782c0ff */
[----:B-1----:R-:W-:-:S02]  /*6a5c0*/  IMAD.WIDE R22, R16, 0x4, R2 ;  /* 0x0000000410167825 */ /* 0x002fc400078e0202 */
[----:B------:R-:W2:Y:S10]  /*6a5d0*/  LDL.LU R14, [R1+0x1ca0] ;  /* 0x001ca000010e7983 */ /* 0x000eb40000300800 */
[----:B---3--:R1:W-:Y:S04]  /*6a5e0*/  @P1 STG.E desc[UR4][R22.64], R15 ;  /* 0x0000000f16001986 */ /* 0x0083e8000c101904 */
[----:B-1----:R-:W3:Y:S01]  /*6a5f0*/  LDL.LU R15, [R1+0x1c9c] ;  /* 0x001c9c00010f7983 */ /* 0x002ee20000300800 */
[----:B------:R-:W-:-:S03]  /*6a600*/  IMAD.WIDE R22, R16, 0x4, R4 ;  /* 0x0000000410167825 */ /* 0x000fc600078e0204 */
[----:B------:R-:W2:Y:S01]  /*6a610*/  LDL.LU R16, [R1+0x924] ;  /* 0x0009240001107983 */ /* 0x000ea20000300800 */
[----:B------:R-:W-:-:S13]  /*6a620*/  LOP3.LUT P1, RZ, R10, 0x2000000, RZ, 0xc0, !PT ;  /* 0x020000000aff7812 */ /* 0x000fda000782c0ff */
[----:B----4-:R1:W-:Y:S01]  /*6a630*/  @P1 STG.E desc[UR4][R22.64], R0 ;  /* 0x0000000016001986 */ /* 0x0103e2000c101904 */
        /* <DEDUP_REMOVED lines=32> */
[C---:B-1----:R-:W-:Y:S02]  /*6a840*/  IMAD.WIDE R22, R17.reuse, 0x4, R2 ;  /* 0x0000000411167825 */ /* 0x042fe400078e0202 */
[----:B------:R-:W4:Y:S04]  /*6a850*/  LDL.LU R19, [R1+0x528] ;  /* 0x0005280001137983 */ /* 0x000f280000300800 */
[----:B------:R1:W-:Y:S02]  /*6a860*/  @P6 STG.E desc[UR4][R22.64], R18 ;  /* 0x0000001216006986 */ /* 0x0003e4000c101904 */
[----:B-1----:R-:W-:-:S02]  /*6a870*/  IMAD.WIDE R22, R17, 0x4, R4 ;  /* 0x0000000411167825 */ /* 0x002fc400078e0204 */
[----:B------:R-:W3:Y:S04]  /*6a880*/  LDL.LU R18, [R1+0x1198] ;  /* 0x0011980001127983 */ /* 0x000ee80000300800 */
[----:B------:R-:W4:Y:S04]  /*6a890*/  LDL.LU R17, [R1+0x524] ;  /* 0x0005240001117983 */ /* 0x000f280000300800 */
[----:B--2---:R1:W-:Y:S04]  /*6a8a0*/  @P0 STG.E desc[UR4][R22.64], R16 ;  /* 0x0000001016000986 */ /* 0x0043e8000c101904 */
[----:B-1----:R-:W2:Y:S04]  /*6a8b0*/  LDL.LU R16, [R1+0x1194] ;  /* 0x0011940001107983 */ /* 0x002ea80000300800 */
[----:B------:R-:W3:Y:S04]  /*6a8c0*/  LDL.LU R248, [R1+0x124] ;  /* 0x0001240001f87983 */ /* 0x000ee80000300800 */
[----:B------:R-:W3:Y:S04]  /*6a8d0*/  LDL.LU R252, [R1+0xd18] ;  /* 0x000d180001fc7983 */ /* 0x000ee80000300800 */
[----:B------:R-:W3:Y:S04]  /*6a8e0*/  LDL.LU R231, [R1+0x1190] ;  /* 0x0011900001e77983 */ /* 0x000ee80000300800 */
[----:B------:R-:W3:Y:S01]  /*6a8f0*/  LDL.LU R230, [R1+0x928] ;  /* 0x0009280001e67983 */ /* 0x000ee20000300800 */
[----:B------:R-:W-:-:S03]  /*6a900*/  LOP3.LUT P4, RZ, R13, 0x20000, RZ, 0xc0, !PT ;  /* 0x000200000dff7812 */ /* 0x000fc6000788c0ff */
[----:B------:R-:W3:Y:S01]  /*6a910*/  LDL.LU R20, [R1+0x128] ;  /* 0x0001280001147983 */ /* 0x000ee20000300800 */
        /* <DEDUP_REMOVED lines=13> */
[----:B--2---:R-:W-:-:S05]  /*6a9f0*/  IMAD.WIDE R22, R16, 0x4, R2 ;  /* 0x0000000410167825 */ /* 0x004fca00078e0202 */
[----:B----4-:R1:W-:Y:S02]  /*6aa00*/  @P4 STG.E desc[UR4][R22.64], R17 ;  /* 0x0000001116004986 */ /* 0x0103e4000c101904 */
[----:B-1----:R-:W-:Y:S02]  /*6aa10*/  IMAD.WIDE R22, R16, 0x4, R4 ;  /* 0x0000000410167825 */ /* 0x002fe400078e0204 */
[----:B------:R-:W2:Y:S04]  /*6aa20*/  LDL.LU R16, [R1+0xd1c] ;  /* 0x000d1c0001107983 */ /* 0x000ea80000300800 */
[----:B------:R-:W4:Y:S04]  /*6aa30*/  LDL.LU R17, [R1+0x11a0] ;  /* 0x0011a00001117983 */ /* 0x000f280000300800 */
[----:B------:R-:W2:Y:S04]  /*6aa40*/  LDL.LU R164, [R1+0x92c] ;  /* 0x00092c0001a47983 */ /* 0x000ea80000300800 */
[----:B------:R-:W2:Y:S04]  /*6aa50*/  LDL.LU R228, [R1+0x119c] ;  /* 0x00119c0001e47983 */ /* 0x000ea80000300800 */
[----:B------:R-:W2:Y:S01]  /*6aa60*/  LDL.LU R165, [R1+0x52c] ;  /* 0x00052c0001a57983 */ /* 0x000ea20000300800 */
[----:B------:R-:W-:-:S03]  /*6aa70*/  LOP3.LUT R10, R10, 0xffff7fff, RZ, 0xc0, !PT ;  /* 0xffff7fff0a0a7812 */ /* 0x000fc600078ec0ff */
[----:B------:R-:W2:Y:S01]  /*6aa80*/  LDL.LU R229, [R1+0x12c] ;  /* 0x00012c0001e57983 */ /* 0x000ea20000300800 */
[----:B------:R-:W-:Y:S02]  /*6aa90*/  @P1 LOP3.LUT R10, R10, 0x8000, RZ, 0xfc, !PT ;  /* 0x000080000a0a1812 */ /* 0x000fe400078efcff */
[C---:B------:R-:W-:Y:S01]  /*6aaa0*/  LOP3.LUT P1, RZ, R13.reuse, 0x1000000, RZ, 0xc0, !PT ;  /* 0x010000000dff7812 */ /* 0x040fe2000782c0ff */
[----:B------:R-:W2:Y:S04]  /*6aab0*/  LDL.LU R166, [R1+0xd20] ;  /* 0x000d200001a67983 */ /* 0x000ea80000300800 */
[----:B------:R-:W2:Y:S01]  /*6aac0*/  LDL.LU R167, [R1+0x11a4] ;  /* 0x0011a40001a77983 */ /* 0x000ea20000300800 */
[----:B------:R-:W-:Y:S02]  /*6aad0*/  LOP3.LUT R10, R10, 0xfffeffff, RZ, 0xc0, !PT ;  /* 0xfffeffff0a0a7812 */ /* 0x000fe400078ec0ff */
[C---:B------:R-:W-:Y:S01]  /*6aae0*/  LOP3.LUT P5, RZ, R13.reuse, 0x40000, RZ, 0xc0, !PT ;  /* 0x000400000dff7812 */ /* 0x040fe200078ac0ff */
[----:B------:R-:W2:Y:S04]  /*6aaf0*/  LDL.LU R251, [R1+0x930] ;  /* 0x0009300001fb7983 */ /* 0x000ea80000300800 */
[----:B------:R-:W-:Y:S01]  /*6ab00*/  @P1 LOP3.LUT R10, R10, 0x10000, RZ, 0xfc, !PT ;  /* 0x000100000a0a1812 */ /* 0x000fe200078efcff */
[----:B------:R-:W2:Y:S01]  /*6ab10*/  LDL.LU R249, [R1+0x11ac] ;  /* 0x0011ac0001f97983 */ /* 0x000ea20000300800 */
[----:B------:R-:W-:-:S02]  /*6ab20*/  LOP3.LUT P1, RZ, R13, 0x800000, RZ, 0xc0, !PT ;  /* 0x008000000dff7812 */ /* 0x000fc4000782c0ff */
[----:B------:R-:W-:Y:S01]  /*6ab30*/  LOP3.LUT R10, R10, 0xfffdffff, RZ, 0xc0, !PT ;  /* 0xfffdffff0a0a7812 */ /* 0x000fe200078ec0ff */
[----:B------:R-:W2:Y:S01]  /*6ab40*/  LDL.LU R250, [R1+0x530] ;  /* 0x0005300001fa7983 */ /* 0x000ea20000300800 */
[----:B------:R-:W-:-:S09]  /*6ab50*/  LOP3.LUT P6, RZ, R13, 0x80000, RZ, 0xc0, !PT ;  /* 0x000800000dff7812 */ /* 0x000fd200078cc0ff */
[----:B------:R-:W-:Y:S02]  /*6ab60*/  @P1 LOP3.LUT R10, R10, 0x20000, RZ, 0xfc, !PT ;  /* 0x000200000a0a1812 */ /* 0x000fe400078efcff */
[C---:B------:R-:W-:Y:S01]  /*6ab70*/  LOP3.LUT P1, RZ, R13.reuse, 0x400000, RZ, 0xc0, !PT ;  /* 0x004000000dff7812 */ /* 0x040fe2000782c0ff */
[----:B---3--:R1:W-:Y:S01]  /*6ab80*/  @P5 STG.E desc[UR4][R22.64], R248 ;  /* 0x000000f816005986 */ /* 0x0083e2000c101904 */
[----:B------:R-:W-:Y:S02]  /*6ab90*/  LOP3.LUT P0, RZ, R13, 0x100000, RZ, 0xc0, !PT ;  /* 0x001000000dff7812 */ /* 0x000fe4000780c0ff */
[----:B------:R-:W-:Y:S01]  /*6aba0*/  LOP3.LUT R10, R10, 0xfffbffff, RZ, 0xc0, !PT ;  /* 0xfffbffff0a0a7812 */ /* 0x000fe200078ec0ff */
[----:B-1----:R-:W-:-:S08]  /*6abb0*/  IMAD.WIDE R22, R231, 0x4, R2 ;  /* 0x00000004e7167825 */ /* 0x002fd000078e0202 */
[----:B------:R-:W-:Y:S01]  /*6abc0*/  @P1 LOP3.LUT R10, R10, 0x40000, RZ, 0xfc, !PT ;  /* 0x000400000a0a1812 */ /* 0x000fe200078efcff */
[----:B------:R-:W3:Y:S01]  /*6abd0*/  LDL.LU R248, [R1+0x130] ;  /* 0x0001300001f87983 */ /* 0x000ee20000300800 */
[----:B------:R-:W-:-:S03]  /*6abe0*/  LOP3.LUT P1, RZ, R13, 0x200000, RZ, 0xc0, !PT ;  /* 0x002000000dff7812 */ /* 0x000fc6000782c0ff */
[----:B------:R1:W-:Y:S02]  /*6abf0*/  @P6 STG.E desc[UR4][R22.64], R252 ;  /* 0x000000fc16006986 */ /* 0x0003e4000c101904 */
[----:B-1----:R-:W-:Y:S02]  /*6ac00*/  IMAD.WIDE R22, R231, 0x4, R4 ;  /* 0x00000004e7167825 */ /* 0x002fe400078e0204 */
[----:B------:R-:W3:Y:S04]  /*6ac10*/  LDL.LU R252, [R1+0xd24] ;  /* 0x000d240001fc7983 */ /* 0x000ee80000300800 */
[----:B------:R-:W3:Y:S04]  /*6ac20*/  LDL.LU R231, [R1+0x11a8] ;  /* 0x0011a80001e77983 */ /* 0x000ee80000300800 */
[----:B------:R1:W-:Y:S02]  /*6ac30*/  @P0 STG.E desc[UR4][R22.64], R230 ;  /* 0x000000e616000986 */ /* 0x0003e4000c101904 */
[----:B-1----:R-:W-:-:S02]  /*6ac40*/  IMAD.WIDE R22, R18, 0x4, R2 ;  /* 0x0000000412167825 */ /* 0x002fc400078e0202 */
[----:B------:R-:W3:Y:S04]  /*6ac50*/  LDL.LU R230, [R1+0x934] ;  /* 0x0009340001e67983 */ /* 0x000ee80000300800 */
[----:B------:R1:W-:Y:S01]  /*6ac60*/  @P1 STG.E desc[UR4][R22.64], R19 ;  /* 0x0000001316001986 */ /* 0x0003e2000c101904 */
[----:B------:R-:W-:Y:S01]  /*6ac70*/  LOP3.LUT P1, RZ, R10, 0x40000, RZ, 0xc0, !PT ;  /* 0x000400000aff7812 */ /* 0x000fe2000782c0ff */
[----:B-1----:R-:W-:Y:S02]  /*6ac80*/  IMAD.WIDE R22, R18, 0x4, R4 ;  /* 0x0000000412167825 */ /* 0x002fe400078e0204 */
[----:B------:R-:W3:Y:S04]  /*6ac90*/  LDL.LU R19, [R1+0x534] ;  /* 0x0005340001137983 */ /* 0x000ee80000300800 */
[----:B------:R-:W3:Y:S06]  /*6aca0*/  LDL.LU R18, [R1+0x11b0] ;  /* 0x0011b00001127983 */ /* 0x000eec0000300800 */
[----:B------:R1:W-:Y:S01]  /*6acb0*/  @P1 STG.E desc[UR4][R22.64], R20 ;  /* 0x0000001416001986 */ /* 0x0003e2000c101904 */
[----:B------:R-:W-:-:S03]  /*6acc0*/  LOP3.LUT P1, RZ, R10, 0x20000, RZ, 0xc0, !PT ;  /* 0x000200000aff7812 */ /* 0x000fc6000782c0ff */
[----:B-1----:R-:W3:Y:S01]  /*6acd0*/  LDL.LU R20, [R1+0x134] ;  /* 0x0001340001147983 */ /* 0x002ee20000300800 */
[----:B----4-:R-:W-:-:S09]  /*6ace0*/  IMAD.WIDE R22, R17, 0x4, R2 ;  /* 0x0000000411167825 */ /* 0x010fd200078e0202 */
[----:B--2---:R1:W-:Y:S04]  /*6acf0*/  @P1 STG.E desc[UR4][R22.64], R16 ;  /* 0x0000001016001986 */ /* 0x0043e8000c101904 */
[----:B-1----:R-:W2:Y:S01]  /*6ad00*/  LDL.LU R16, [R1+0x11b8] ;  /* 0x0011b80001107983 */ /* 0x002ea20000300800 */
[----:B------:R-:W-:-:S03]  /*6ad10*/  IMAD.WIDE R22, R17, 0x4, R4 ;  /* 0x0000000411167825 */ /* 0x000fc600078e0204 */
        /* <DEDUP_REMOVED lines=22> */
[----:B---3--:R1:W-:Y:S01]  /*6ae80*/  @P2 STG.E desc[UR4][R22.64], R248 ;  /* 0x000000f816002986 */ /* 0x0083e2000c101904 */
[----:B------:R-:W-:Y:S01]  /*6ae90*/  LOP3.LUT P5, RZ, R14, 0x2, RZ, 0xc0, !PT ;  /* 0x000000020eff7812 */ /* 0x000fe200078ac0ff */
[----:B-1----:R-:W-:-:S05]  /*6aea0*/  IMAD.WIDE R22, R231, 0x4, R2 ;  /* 0x00000004e7167825 */ /* 0x002fca00078e0202 */
[----:B------:R1:W-:Y:S02]  /*6aeb0*/  @P3 STG.E desc[UR4][R22.64], R252 ;  /* 0x000000fc16003986 */ /* 0x0003e4000c101904 */
[----:B-1----:R-:W-:-:S05]  /*6aec0*/  IMAD.WIDE R22, R231, 0x4, R4 ;  /* 0x00000004e7167825 */ /* 0x002fca00078e0204 */
[----:B------:R1:W-:Y:S02]  /*6aed0*/  @P4 STG.E desc[UR4][R22.64], R230 ;  /* 0x000000e616004986 */ /* 0x0003e4000c101904 */
[----:B-1----:R-:W-:-:S05]  /*6aee0*/  IMAD.WIDE R22, R18, 0x4, R2 ;  /* 0x0000000412167825 */ /* 0x002fca00078e0202 */
[----:B------:R1:W-:Y:S01]  /*6aef0*/  @P5 STG.E desc[UR4][R22.64], R19 ;  /* 0x0000001316005986 */ /* 0x0003e2000c101904 */
[----:B------:R-:W-:Y:S01]  /*6af00*/  LOP3.LUT P6, RZ, R14, 0x4, RZ, 0xc0, !PT ;  /* 0x000000040eff7812 */ /* 0x000fe200078cc0ff */
[----:B-1----:R-:W-:Y:S02]  /*6af10*/  IMAD.WIDE R22, R18, 0x4, R4 ;  /* 0x0000000412167825 */ /* 0x002fe400078e0204 */
[----:B------:R-:W3:Y:S04]  /*6af20*/  LDL.LU R19, [R1+0x11bc] ;  /* 0x0011bc0001137983 */ /* 0x000ee80000300800 */
[----:B------:R-:W3:Y:S04]  /*6af30*/  LDL.LU R18, [R1+0x93c] ;  /* 0x00093c0001127983 */ /* 0x000ee80000300800 */
[----:B------:R-:W3:Y:S04]  /*6af40*/  LDL.LU R248, [R1+0x938] ;  /* 0x0009380001f87983 */ /* 0x000ee80000300800 */
[----:B------:R-:W3:Y:S04]  /*6af50*/  LDL.LU R252, [R1+0x538] ;  /* 0x0005380001fc7983 */ /* 0x000ee80000300800 */
[----:B------:R-:W3:Y:S04]  /*6af60*/  LDL.LU R231, [R1+0x11b4] ;  /* 0x0011b40001e77983 */ /* 0x000ee80000300800 */
[----:B------:R-:W3:Y:S01]  /*6af70*/  LDL.LU R230, [R1+0x138] ;  /* 0x0001380001e67983 */ /* 0x000ee20000300800 */
[----:B------:R-:W-:-:S03]  /*6af80*/  LOP3.LUT P0, RZ, R14, 0x8, RZ, 0xc0, !PT ;  /* 0x000000080eff7812 */ /* 0x000fc6000780c0ff */
[----:B------:R1:W-:Y:S04]  /*6af90*/  @P6 STG.E desc[UR4][R22.64], R20 ;  /* 0x0000001416006986 */ /* 0x0003e8000c101904 */
[----:B-1----:R-:W3:Y:S01]  /*6afa0*/  LDL.LU R20, [R1+0xd2c] ;  /* 0x000d2c0001147983 */ /* 0x002ee20000300800 */
[----:B--2---:R-:W-:-:S05]  /*6afb0*/  IMAD.WIDE R22, R16, 0x4, R2 ;  /* 0x0000000410167825 */ /* 0x004fca00078e0202 */
[----:B----4-:R1:W-:Y:S02]  /*6afc0*/  @P0 STG.E desc[UR4][R22.64], R17 ;  /* 0x0000001116000986 */ /* 0x0103e4000c101904 */
[----:B-1----:R-:W-:Y:S02]  /*6afd0*/  IMAD.WIDE R22, R16, 0x4, R4 ;  /* 0x0000000410167825 */ /* 0x002fe400078e0204 */
[----:B------:R-:W2:Y:S04]  /*6afe0*/  LDL.LU R16, [R1+0x53c] ;  /* 0x00053c0001107983 */ /* 0x000ea80000300800 */
[----:B------:R-:W4:Y:S04]  /*6aff0*/  LDL.LU R0, [R1+0x11c4] ;  /* 0x0011c40001007983 */ /* 0x000f280000300800 */
[----:B------:R-:W2:Y:S01]  /*6b000*/  LDL.LU R17, [R1+0x13c] ;  /* 0x00013c0001117983 */ /* 0x000ea20000300800 */
        /* <DEDUP_REMOVED lines=9> */
[----:B------:R-:W2:Y:S01]  /*6b0a0*/  LDL.LU R229, [R1+0x540] ;  /* 0x0005400001e57983 */ /* 0x000ea20000300800 */
[----:B------:R-:W-:-:S03]  /*6b0b0*/  LOP3.LUT P4, RZ, R14, 0x10, RZ, 0xc0, !PT ;  /* 0x000000100eff7812 */ /* 0x000fc6000788c0ff */
[----:B------:R-:W2:Y:S04]  /*6b0c0*/  LDL.LU R167, [R1+0x140] ;  /* 0x0001400001a77983 */ /* 0x000ea80000300800 */
[----:B------:R-:W-:Y:S01]  /*6b0d0*/  @P1 LOP3.LUT R10, R10, 0x10, RZ, 0xfc, !PT ;  /* 0x000000100a0a1812 */ /* 0x000fe200078efcff */
[----:B------:R-:W2:Y:S01]  /*6b0e0*/  LDL.LU R250, [R1+0x11d0] ;  /* 0x0011d00001fa7983 */ /* 0x000ea20000300800 */
[----:B------:R-:W-:Y:S02]  /*6b0f0*/  LOP3.LUT P1, RZ, R14, 0x4000, RZ, 0xc0, !PT ;  /* 0x000040000eff7812 */ /* 0x000fe4000782c0ff */
[----:B------:R-:W-:Y:S01]  /*6b100*/  LOP3.LUT R10, R10, 0xffffffdf, RZ, 0xc0, !PT ;  /* 0xffffffdf0a0a7812 */ /* 0x000fe200078ec0ff */
[----:B------:R-:W2:Y:S01]  /*6b110*/  LDL.LU R251, [R1+0xd34] ;  /* 0x000d340001fb7983 */ /* 0x000ea20000300800 */
[----:B------:R-:W-:-:S02]  /*6b120*/  LOP3.LUT P5, RZ, R14, 0x20, RZ, 0xc0, !PT ;  /* 0x000000200eff7812 */ /* 0x000fc400078ac0ff */
[----:B------:R-:W-:Y:S01]  /*6b130*/  LOP3.LUT P6, RZ, R14, 0x40, RZ, 0xc0, !PT ;  /* 0x000000400eff7812 */ /* 0x000fe200078cc0ff */
[----:B------:R-:W2:Y:S06]  /*6b140*/  LDL.LU R249, [R1+0x944] ;  /* 0x0009440001f97983 */ /* 0x000eac0000300800 */
        /* <DEDUP_REMOVED lines=12> */
[----:B------:R-:W-:-:S09]  /*6b210*/  LOP3.LUT P0, RZ, R14, 0x80, RZ, 0xc0, !PT ;  /* 0x000000800eff7812 */ /* 0x000fd2000780c0ff */
[----:B------:R-:W-:Y:S02]  /*6b220*/  @P1 LOP3.LUT R10, R10, 0x200, RZ, 0xfc, !PT ;  /* 0x000002000a0a1812 */ /* 0x000fe400078efcff */
[----:B------:R-:W-:Y:S02]  /*6b230*/  LOP3.LUT P1, RZ, R14, 0x200, RZ, 0xc0, !PT ;  /* 0x000002000eff7812 */ /* 0x000fe4000782c0ff */
[----:B------:R-:W-:-:S11]  /*6b240*/  LOP3.LUT R10, R10, 0xfffffbff, RZ, 0xc0, !PT ;  /* 0xfffffbff0a0a7812 */ /* 0x000fd600078ec0ff */
[----:B------:R-:W-:Y:S02]  /*6b250*/  @P1 LOP3.LUT R10, R10, 0x400, RZ, 0xfc, !PT ;  /* 0x000004000a0a1812 */ /* 0x000fe400078efcff */
[----:B------:R-:W-:Y:S01]  /*6b260*/  LOP3.LUT P1, RZ, R14, 0x100, RZ, 0xc0, !PT ;  /* 0x000001000eff7812 */ /* 0x000fe2000782c0ff */
[----:B---3--:R1:W-:Y:S02]  /*6b270*/  @P4 STG.E desc[UR4][R22.64], R248 ;  /* 0x000000f816004986 */ /* 0x0083e4000c101904 */
[C---:B-1----:R-:W-:Y:S02]  /*6b280*/  IMAD.WIDE R22, R231.reuse, 0x4, R2 ;  /* 0x00000004e7167825 */ /* 0x042fe400078e0202 */
[----:B------:R-:W3:Y:S04]  /*6b290*/  LDL.LU R248, [R1+0x544] ;  /* 0x0005440001f87983 */ /* 0x000ee80000300800 */
[----:B------:R1:W-:Y:S02]  /*6b2a0*/  @P5 STG.E desc[UR4][R22.64], R252 ;  /* 0x000000fc16005986 */ /* 0x0003e4000c101904 */
[----:B-1----:R-:W-:-:S02]  /*6b2b0*/  IMAD.WIDE R22, R231, 0x4, R4 ;  /* 0x00000004e7167825 */ /* 0x002fc400078e0204 */
[----:B------:R-:W3:Y:S04]  /*6b2c0*/  LDL.LU R252, [R1+0x11cc] ;  /* 0x0011cc0001fc7983 */ /* 0x000ee80000300800 */
[----:B------:R1:W-:Y:S04]  /*6b2d0*/  @P6 STG.E desc[UR4][R22.64], R230 ;  /* 0x000000e616006986 */ /* 0x0003e8000c101904 */
[----:B------:R-:W3:Y:S01]  /*6b2e0*/  LDL.LU R231, [R1+0x144] ;  /* 0x0001440001e77983 */ /* 0x000ee20000300800 */
[----:B-1----:R-:W-:-:S05]  /*6b2f0*/  IMAD.WIDE R22, R19, 0x4, R2 ;  /* 0x0000000413167825 */ /* 0x002fca00078e0202 */
[----:B------:R1:W-:Y:S02]  /*6b300*/  @P0 STG.E desc[UR4][R22.64], R20 ;  /* 0x0000001416000986 */ /* 0x0003e4000c101904 */
[----:B-1----:R-:W-:Y:S02]  /*6b310*/  IMAD.WIDE R22, R19, 0x4, R4 ;  /* 0x0000000413167825 */ /* 0x002fe400078e0204 */
[----:B------:R-:W3:Y:S04]  /*6b320*/  LDL.LU R20, [R1+0x11d4] ;  /* 0x0011d40001147983 */ /* 0x000ee80000300800 */
[----:B------:R1:W-:Y:S01]  /*6b330*/  @P1 STG.E desc[UR4][R22.64], R18 ;  /* 0x0000001216001986 */ /* 0x0003e2000c101904 */
[----:B------:R-:W-:-:S03]  /*6b340*/  LOP3.LUT P1, RZ, R10, 0x400, RZ, 0xc0, !PT ;  /* 0x000004000aff7812 */ /* 0x000fc6000782c0ff */
[----:B------:R-:W3:Y:S04]  /*6b350*/  LDL.LU R230, [R1+0xd38] ;  /* 0x000d380001e67983 */ /* 0x000ee80000300800 */
[----:B------:R-:W3:Y:S04]  /*6b360*/  LDL.LU R19, [R1+0x948] ;  /* 0x0009480001137983 */ /* 0x000ee80000300800 */
[----:B-1----:R-:W3:Y:S01]  /*6b370*/  LDL.LU R18, [R1+0x548] ;  /* 0x0005480001127983 */ /* 0x002ee20000300800 */
[----:B----4-:R-:W-:-:S05]  /*6b380*/  IMAD.WIDE R22, R0, 0x4, R2 ;  /* 0x0000000400167825 */ /* 0x010fca00078e0202 */
[----:B--2---:R1:W-:Y:S01]  /*6b390*/  @P1 STG.E desc[UR4][R22.64], R16 ;  /* 0x0000001016001986 */ /* 0x0043e2000c101904 */
[----:B------:R-:W-:-:S03]  /*6b3a0*/  LOP3.LUT P1, RZ, R10, 0x200, RZ, 0xc0, !PT ;  /* 0x000002000aff7812 */ /* 0x000fc6000782c0ff */
[----:B-1----:R-:W2:Y:S01]  /*6b3b0*/  LDL.LU R16, [R1+0x11d8] ;  /* 0x0011d80001107983 */ /* 0x002ea20000300800 */
[----:B------:R-:W-:-:S09]  /*6b3c0*/  IMAD.WIDE R22, R0, 0x4, R4 ;  /* 0x0000000400167825 */ /* 0x000fd200078e0204 */
[----:B------:R1:W-:Y:S04]  /*6b3d0*/  @P1 STG.E desc[UR4][R22.64], R17 ;  /* 0x0000001116001986 */ /* 0x0003e8000c101904 */
[----:B-1----:R-:W4:Y:S01]  /*6b3e0*/  LDL.LU R17, [R1+0x148] ;  /* 0x0001480001117983 */ /* 0x002f220000300800 */
        /* <DEDUP_REMOVED lines=20> */
[C---:B------:R-:W-:Y:S02]  /*6b530*/  LOP3.LUT P4, RZ, R14.reuse, 0x80000, RZ, 0xc0, !PT ;  /* 0x000800000eff7812 */ /* 0x040fe4000788c0ff */
[C---:B------:R-:W-:Y:S02]  /*6b540*/  LOP3.LUT P5, RZ, R14.reuse, 0x100000, RZ, 0xc0, !PT ;  /* 0x001000000eff7812 */ /* 0x040fe400078ac0ff */
[C---:B------:R-:W-:Y:S02]  /*6b550*/  LOP3.LUT P6, RZ, R14.reuse, 0x200000, RZ, 0xc0, !PT ;  /* 0x002000000eff7812 */ /* 0x040fe400078cc0ff */
[----:B------:R-:W-:Y:S01]  /*6b560*/  LOP3.LUT P0, RZ, R14, 0x400000, RZ, 0xc0, !PT ;  /* 0x004000000eff7812 */ /* 0x000fe2000780c0ff */
[----:B---3--:R-:W-:-:S05]  /*6b570*/  IMAD.WIDE R22, R252, 0x4, R2 ;  /* 0x00000004fc167825 */ /* 0x008fca00078e0202 */
[----:B------:R1:W-:Y:S02]  /*6b580*/  @P2 STG.E desc[UR4][R22.64], R248 ;  /* 0x000000f816002986 */ /* 0x0003e4000c101904 */
[----:B-1----:R-:W-:-:S05]  /*6b590*/  IMAD.WIDE R22, R252, 0x4, R4 ;  /* 0x00000004fc167825 */ /* 0x002fca00078e0204 */
[----:B------:R1:W-:Y:S02]  /*6b5a0*/  @P3 STG.E desc[UR4][R22.64], R231 ;  /* 0x000000e716003986 */ /* 0x0003e4000c101904 */
[----:B-1----:R-:W-:-:S05]  /*6b5b0*/  IMAD.WIDE R22, R20, 0x4, R2 ;  /* 0x0000000414167825 */ /* 0x002fca00078e0202 */
[----:B------:R1:W-:Y:S02]  /*6b5c0*/  @P4 STG.E desc[UR4][R22.64], R230 ;  /* 0x000000e616004986 */ /* 0x0003e4000c101904 */
[----:B-1----:R-:W-:-:S05]  /*6b5d0*/  IMAD.WIDE R22, R20, 0x4, R4 ;  /* 0x0000000414167825 */ /* 0x002fca00078e0204 */
[----:B------:R2:W-:Y:S02]  /*6b5e0*/  @P5 STG.E desc[UR4][R22.64], R19 ;  /* 0x0000001316005986 */ /* 0x0005e4000c101904 */
[----:B--2---:R-:W-:-:S05]  /*6b5f0*/  IMAD.WIDE R22, R16, 0x4, R2 ;  /* 0x0000000410167825 */ /* 0x004fca00078e0202 */
[----:B------:R1:W-:Y:S02]  /*6b600*/  @P6 STG.E desc[UR4][R22.64], R18 ;  /* 0x0000001216006986 */ /* 0x0003e4000c101904 */
[----:B-1----:R-:W-:Y:S02]  /*6b610*/  IMAD.WIDE R22, R16, 0x4, R4 ;  /* 0x0000000410167825 */ /* 0x002fe400078e0204 */
[----:B------:R-:W2:Y:S04]  /*6b620*/  LDL.LU R18, [R1+0xd40] ;  /* 0x000d400001127983 */ /* 0x000ea80000300800 */
[----:B------:R-:W3:Y:S04]  /*6b630*/  LDL.LU R16, [R1+0x11e8] ;  /* 0x0011e80001107983 */ /* 0x000ee80000300800 */
[----:B------:R-:W2:Y:S04]  /*6b640*/  LDL.LU R252, [R1+0xd3c] ;  /* 0x000d3c0001fc7983 */ /* 0x000ea80000300800 */
[----:B------:R-:W3:Y:S04]  /*6b650*/  LDL.LU R231, [R1+0x11dc] ;  /* 0x0011dc0001e77983 */ /* 0x000ee80000300800 */
[----:B----4-:R1:W-:Y:S04]  /*6b660*/  @P0 STG.E desc[UR4][R22.64], R17 ;  /* 0x0000001116000986 */ /* 0x0103e8000c101904 */
[----:B-1----:R-:W4:Y:S04]  /*6b670*/  LDL.LU R17, [R1+0x94c] ;  /* 0x00094c0001117983 */ /* 0x002f280000300800 */
[----:B------:R-:W4:Y:S04]  /*6b680*/  LDL.LU R230, [R1+0x54c] ;  /* 0x00054c0001e67983 */ /* 0x000f280000300800 */
[----:B------:R-:W4:Y:S04]  /*6b690*/  LDL.LU R20, [R1+0x11e0] ;  /* 0x0011e00001147983 */ /* 0x000f280000300800 */
[----:B------:R-:W4:Y:S01]  /*6b6a0*/  LDL.LU R19, [R1+0x14c] ;  /* 0x00014c0001137983 */ /* 0x000f220000300800 */
[----:B------:R-:W-:-:S02]  /*6b6b0*/  LOP3.LUT P1, RZ, R15, 0x8, RZ, 0xc0, !PT ;  /* 0x000000080fff7812 */ /* 0x000fc4000782c0ff */
[----:B------:R-:W-:Y:S01]  /*6b6c0*/  LOP3.LUT R11, R11, 0xf7ffffff, RZ, 0xc0, !PT ;  /* 0xf7ffffff0b0b7812 */ /* 0x000fe200078ec0ff */
[----:B------:R-:W4:Y:S10]  /*6b6d0*/  LDL.LU R248, [R1+0x950] ;  /* 0x0009500001f87983 */ /* 0x000f340000300800 */
        /* <DEDUP_REMOVED lines=18> */
[----:B------:R-:W-:Y:S02]  /*6b800*/  LOP3.LUT R10, R10, 0xfffffffd, RZ, 0xc0, !PT ;  /* 0xfffffffd0a0a7812 */ /* 0x000fe400078ec0ff */
[----:B------:R-:W-:-:S09]  /*6b810*/  LOP3.LUT P5, RZ, R14, 0x1000000, RZ, 0xc0, !PT ;  /* 0x010000000eff7812 */ /* 0x000fd200078ac0ff */
[----:B------:R-:W-:Y:S02]  /*6b820*/  @P1 LOP3.LUT R10, R10, 0x2, RZ, 0xfc, !PT ;  /* 0x000000020a0a1812 */ /* 0x000fe400078efcff */
[----:B------:R-:W-:Y:S02]  /*6b830*/  LOP3.LUT P1, RZ, R14, 0x10000000, RZ, 0xc0, !PT ;  /* 0x100000000eff7812 */ /* 0x000fe4000782c0ff */
[----:B------:R-:W-:Y:S02]  /*6b840*/  LOP3.LUT R10, R10, 0xfffffffb, RZ, 0xc0, !PT ;  /* 0xfffffffb0a0a7812 */ /* 0x000fe400078ec0ff */
[C---:B------:R-:W-:Y:S02]  /*6b850*/  LOP3.LUT P6, RZ, R14.reuse, 0x2000000, RZ, 0xc0, !PT ;  /* 0x020000000eff7812 */ /* 0x040fe400078cc0ff */
[----:B------:R-:W-:-:S07]  /*6b860*/  LOP3.LUT P0, RZ, R14, 0x4000000, RZ, 0xc0, !PT ;  /* 0x040000000eff7812 */ /* 0x000fce000780c0ff */
[----:B------:R-:W-:Y:S02]  /*6b870*/  @P1 LOP3.LUT R10, R10, 0x4, RZ, 0xfc, !PT ;  /* 0x000000040a0a1812 */ /* 0x000fe400078efcff */
[----:B------:R-:W-:Y:S01]  /*6b880*/  LOP3.LUT P1, RZ, R14, 0x8000000, RZ, 0xc0, !PT ;  /* 0x080000000eff7812 */ /* 0x000fe2000782c0ff */
[----:B---3--:R-:W-:-:S05]  /*6b890*/  IMAD.WIDE R22, R231, 0x4, R2 ;  /* 0x00000004e7167825 */ /* 0x008fca00078e0202 */
[----:B--2---:R1:W-:Y:S02]  /*6b8a0*/  @P4 STG.E desc[UR4][R22.64], R252 ;  /* 0x000000fc16004986 */ /* 0x0043e4000c101904 */
[----:B-1----:R-:W-:-:S05]  /*6b8b0*/  IMAD.WIDE R22, R231, 0x4, R4 ;  /* 0x00000004e7167825 */ /* 0x002fca00078e0204 */
[----:B----4-:R1:W-:Y:S04]  /*6b8c0*/  @P5 STG.E desc[UR4][R22.64], R17 ;  /* 0x0000001116005986 */ /* 0x0103e8000c101904 */
[----:B-1----:R-:W2:Y:S04]  /*6b8d0*/  LDL.LU R17, [R1+0x550] ;  /* 0x0005500001117983 */ /* 0x002ea80000300800 */
[----:B------:R-:W3:Y:S04]  /*6b8e0*/  LDL.LU R14, [R1+0x11e4] ;  /* 0x0011e400010e7983 */ /* 0x000ee80000300800 */
        /* <DEDUP_REMOVED lines=9> */
[----:B------:R-:W-:-:S03]  /*6b980*/  IMAD.WIDE R22, R20, 0x4, R2 ;  /* 0x0000000414167825 */ /* 0x000fc600078e0202 */
[----:B------:R-:W4:Y:S04]  /*6b990*/  LDL.LU R250, [R1+0x958] ;  /* 0x0009580001fa7983 */ /* 0x000f280000300800 */
[----:B------:R-:W4:Y:S04]  /*6b9a0*/  LDL.LU R249, [R1+0x558] ;  /* 0x0005580001f97983 */ /* 0x000f280000300800 */
[----:B------:R-:W4:Y:S04]  /*6b9b0*/  LDL.LU R252, [R1+0x11f8] ;  /* 0x0011f80001fc7983 */ /* 0x000f280000300800 */
[----:B------:R1:W-:Y:S04]  /*6b9c0*/  @P6 STG.E desc[UR4][R22.64], R230 ;  /* 0x000000e616006986 */ /* 0x0003e8000c101904 */
[----:B------:R-:W4:Y:S01]  /*6b9d0*/  LDL.LU R231, [R1+0x158] ;  /* 0x0001580001e77983 */ /* 0x000f220000300800 */
[----:B-1----:R-:W-:-:S03]  /*6b9e0*/  IMAD.WIDE R22, R20, 0x4, R4 ;  /* 0x0000000414167825 */ /* 0x002fc600078e0204 */
[----:B------:R-:W4:Y:S04]  /*6b9f0*/  LDL.LU R230, [R1+0xd4c] ;  /* 0x000d4c0001e67983 */ /* 0x000f280000300800 */
[----:B------:R1:W-:Y:S04]  /*6ba00*/  @P0 STG.E desc[UR4][R22.64], R19 ;  /* 0x0000001316000986 */ /* 0x0003e8000c101904 */
[----:B-1----:R-:W4:Y:S01]  /*6ba10*/  LDL.LU R19, [R1+0x1200] ;  /* 0x0012000001137983 */ /* 0x002f220000300800 */
[----:B------:R-:W-:-:S05]  /*6ba20*/  IMAD.WIDE R22, R16, 0x4, R2 ;  /* 0x0000000410167825 */ /* 0x000fca00078e0202 */
[----:B------:R1:W-:Y:S02]  /*6ba30*/  @P1 STG.E desc[UR4][R22.64], R18 ;  /* 0x0000001216001986 */ /* 0x0003e4000c101904 */
[----:B-1----:R-:W-:Y:S02]  /*6ba40*/  IMAD.WIDE R22, R16, 0x4, R4 ;  /* 0x0000000410167825 */ /* 0x002fe400078e0204 */
[----:B------:R-:W4:Y:S04]  /*6ba50*/  LDL.LU R18, [R1+0x95c] ;  /* 0x00095c0001127983 */ /* 0x000f280000300800 */
[----:B------:R-:W4:Y:S04]  /*6ba60*/  LDL.LU R16, [R1+0x55c] ;  /* 0x00055c0001107983 */ /* 0x000f280000300800 */
[----:B------:R-:W4:Y:S01]  /*6ba70*/  LDL.LU R20, [R1+0x11fc] ;  /* 0x0011fc0001147983 */ /* 0x000f220000300800 */
[----:B------:R-:W-:-:S13]  /*6ba80*/  LOP3.LUT P1, RZ, R10, 0x4, RZ, 0xc0, !PT ;  /* 0x000000040aff7812 */ /* 0x000fda000782c0ff */
[----:B------:R1:W-:Y:S01]  /*6ba90*/  @P1 STG.E desc[UR4][R22.64], R248 ;  /* 0x000000f816001986 */ /* 0x0003e2000c101904 */
[----:B------:R-:W-:Y:S02]  /*6baa0*/  LOP3.LUT P1, RZ, R10, 0x2, RZ, 0xc0, !PT ;  /* 0x000000020aff7812 */ /* 0x000fe4000782c0ff */
[C---:B------:R-:W-:Y:S02]  /*6bab0*/  LOP3.LUT P2, RZ, R15.reuse, 0x10, RZ, 0xc0, !PT ;  /* 0x000000100fff7812 */ /* 0x040fe4000784c0ff */
[C---:B------:R-:W-:Y:S02]  /*6bac0*/  LOP3.LUT P3, RZ, R15.reuse, 0x20, RZ, 0xc0, !PT ;  /* 0x000000200fff7812 */ /* 0x040fe4000786c0ff */
[C---:B------:R-:W-:Y:S02]  /*6bad0*/  LOP3.LUT P4, RZ, R15.reuse, 0x40, RZ, 0xc0, !PT ;  /* 0x000000400fff7812 */ /* 0x040fe4000788c0ff */
[C---:B------:R-:W-:Y:S02]  /*6bae0*/  LOP3.LUT P5, RZ, R15.reuse, 0x80, RZ, 0xc0, !PT ;  /* 0x000000800fff7812 */ /* 0x040fe400078ac0ff */
[C---:B------:R-:W-:Y:S01]  /*6baf0*/  LOP3.LUT P6, RZ, R15.reuse, 0x100, RZ, 0xc0, !PT ;  /* 0x000001000fff7812 */ /* 0x040fe200078cc0ff */
[----:B-1----:R-:W4:Y:S01]  /*6bb00*/  LDL.LU R248, [R1+0x1c98] ;  /* 0x001c980001f87983 */ /* 0x002f220000300800 */
[----:B------:R-:W-:Y:S01]  /*6bb10*/  LOP3.LUT P0, RZ, R15, 0x200, RZ, 0xc0, !PT ;  /* 0x000002000fff7812 */ /* 0x000fe2000780c0ff */
[----:B---3--:R-:W-:-:S05]  /*6bb20*/  IMAD.WIDE R22, R14, 0x4, R2 ;  /* 0x000000040e167825 */ /* 0x008fca00078e0202 */
[----:B--2---:R1:W-:Y:S01]  /*6bb30*/  @P1 STG.E desc[UR4][R22.64], R17 ;  /* 0x0000001116001986 */ /* 0x0043e2000c101904 */
[----:B------:R-:W-:Y:S01]  /*6bb40*/  LOP3.LUT P1, RZ, R10, 0x1, RZ, 0xc0, !PT ;  /* 0x000000010aff7812 */ /* 0x000fe2000782c0ff */
[----:B-1----:R-:W-:Y:S02]  /*6bb50*/  IMAD.WIDE R22, R14, 0x4, R4 ;  /* 0x000000040e167825 */ /* 0x002fe400078e0204 */
[----:B------:R-:W2:Y:S10]  /*6bb60*/  LDL.LU R17, [R1+0x1c94] ;  /* 0x001c940001117983 */ /* 0x000eb40000300800 */
        /* <DEDUP_REMOVED lines=27> */
[----:B------:R1:W-:Y:S04]  /*6bd20*/  @P0 STG.E desc[UR4][R22.64], R16 ;  /* 0x0000001016000986 */ /* 0x0003e8000c101904 */
[----:B-1----:R-:W3:Y:S04]  /*6bd30*/  LDL.LU R16, [R1+0x15c] ;  /* 0x00015c0001107983 */ /* 0x002ee80000300800 */
[----:B------:R-:W4:Y:S04]  /*6bd40*/  LDL.LU R252, [R1+0xd50] ;  /* 0x000d500001fc7983 */ /* 0x000f280000300800 */
[----:B------:R-:W2:Y:S01]  /*6bd50*/  LDL.LU R231, [R1+0x1204] ;  /* 0x0012040001e77983 */ /* 0x000ea20000300800 */
[----:B------:R-:W-:-:S03]  /*6bd60*/  LOP3.LUT P4, RZ, R15, 0x400, RZ, 0xc0, !PT ;  /* 0x000004000fff7812 */ /* 0x000fc6000788c0ff */
[----:B------:R-:W4:Y:S04]  /*6bd70*/  LDL.LU R230, [R1+0x960] ;  /* 0x0009600001e67983 */ /* 0x000f280000300800 */
[----:B------:R-:W4:Y:S04]  /*6bd80*/  LDL.LU R19, [R1+0x560] ;  /* 0x0005600001137983 */ /* 0x000f280000300800 */
[----:B------:R-:W4:Y:S01]  /*6bd90*/  LDL.LU R18, [R1+0x120c] ;  /* 0x00120c0001127983 */ /* 0x000f220000300800 */
[----:B------:R-:W-:Y:S01]  /*6bda0*/  IMAD.WIDE R22, R20, 0x4, R4 ;  /* 0x0000000414167825 */ /* 0x000fe200078e0204 */
        /* <DEDUP_REMOVED lines=11> */
[----:B---3--:R1:W-:Y:S04]  /*6be60*/  @P4 STG.E desc[UR4][R22.64], R16 ;  /* 0x0000001016004986 */ /* 0x0083e8000c101904 */
[----:B-1----:R-:W3:Y:S04]  /*6be70*/  LDL.LU R16, [R1+0x160] ;  /* 0x0001600001107983 */ /* 0x002ee80000300800 */
        /* <DEDUP_REMOVED lines=19> */
[C---:B------:R-:W-:Y:S02]  /*6bfb0*/  LOP3.LUT P5, RZ, R15.reuse, 0x800, RZ, 0xc0, !PT ;  /* 0x000008000fff7812 */ /* 0x040fe400078ac0ff */
[----:B------:R-:W-:Y:S01]  /*6bfc0*/  LOP3.LUT P6, RZ, R15, 0x1000, RZ, 0xc0, !PT ;  /* 0x000010000fff7812 */ /* 0x000fe200078cc0ff */
[----:B--2---:R-:W-:Y:S01]  /*6bfd0*/  IMAD.WIDE R22, R231, 0x4, R2 ;  /* 0x00000004e7167825 */ /* 0x004fe200078e0202 */
[----:B------:R-:W2:Y:S05]  /*6bfe0*/  LDL.LU R249, [R1+0x121c] ;  /* 0x00121c0001f97983 */ /* 0x000eaa0000300800 */
[----:B------:R-:W-:-:S02]  /*6bff0*/  @P1 LOP3.LUT R11, R11, 0x1000000, RZ, 0xfc, !PT ;  /* 0x010000000b0b1812 */ /* 0x000fc400078efcff */
[----:B------:R-:W-:Y:S02]  /*6c000*/  LOP3.LUT P1, RZ, R15, 0x10000, RZ, 0xc0, !PT ;  /* 0x000100000fff7812 */ /* 0x000fe4000782c0ff */
[----:B------:R-:W-:Y:S01]  /*6c010*/  LOP3.LUT R11, R11, 0xfdffffff, RZ, 0xc0, !PT ;  /* 0xfdffffff0b0b7812 */ /* 0x000fe200078ec0ff */
[----:B----4-:R1:W-:Y:S01]  /*6c020*/  @P5 STG.E desc[UR4][R22.64], R252 ;  /* 0x000000fc16005986 */ /* 0x0103e2000c101904 */
[----:B------:R-:W-:-:S09]  /*6c030*/  LOP3.LUT P0, RZ, R15, 0x2000, RZ, 0xc0, !PT ;  /* 0x000020000fff7812 */ /* 0x000fd2000780c0ff */
[----:B------:R-:W-:Y:S02]  /*6c040*/  @P1 LOP3.LUT R11, R11, 0x2000000, RZ, 0xfc, !PT ;  /* 0x020000000b0b1812 */ /* 0x000fe400078efcff */
[----:B------:R-:W-:Y:S01]  /*6c050*/  LOP3.LUT P1, RZ, R15, 0x8000, RZ, 0xc0, !PT ;  /* 0x000080000fff7812 */ /* 0x000fe2000782c0ff */
[----:B-1----:R-:W-:Y:S01]  /*6c060*/  IMAD.WIDE R22, R231, 0x4, R4 ;  /* 0x00000004e7167825 */ /* 0x002fe200078e0204 */
[----:B------:R-:W-:Y:S01]  /*6c070*/  LOP3.LUT R11, R11, 0xfbffffff, RZ, 0xc0, !PT ;  /* 0xfbffffff0b0b7812 */ /* 0x000fe200078ec0ff */
[----:B------:R-:W4:Y:S04]  /*6c080*/  LDL.LU R252, [R1+0x96c] ;  /* 0x00096c0001fc7983 */ /* 0x000f280000300800 */
[----:B------:R1:W-:Y:S04]  /*6c090*/  @P6 STG.E desc[UR4][R22.64], R230 ;  /* 0x000000e616006986 */ /* 0x0003e8000c101904 */
[----:B------:R-:W4:Y:S02]  /*6c0a0*/  LDL.LU R231, [R1+0x56c] ;  /* 0x00056c0001e77983 */ /* 0x000f240000300800 */
[----:B------:R-:W-:-:S02]  /*6c0b0*/  @P1 LOP3.LUT R11, R11, 0x4000000, RZ, 0xfc, !PT ;  /* 0x040000000b0b1812 */ /* 0x000fc400078efcff */
[----:B------:R-:W-:Y:S01]  /*6c0c0*/  LOP3.LUT P1, RZ, R15, 0x4000, RZ, 0xc0, !PT ;  /* 0x000040000fff7812 */ /* 0x000fe2000782c0ff */
[----:B-1----:R-:W4:Y:S01]  /*6c0d0*/  LDL.LU R230, [R1+0x1224] ;  /* 0x0012240001e67983 */ /* 0x002f220000300800 */
[----:B------:R-:W-:-:S05]  /*6c0e0*/  IMAD.WIDE R22, R18, 0x4, R2 ;  /* 0x0000000412167825 */ /* 0x000fca00078e0202 */
[----:B------:R1:W-:Y:S02]  /*6c0f0*/  @P0 STG.E desc[UR4][R22.64], R19 ;  /* 0x0000001316000986 */ /* 0x0003e4000c101904 */
[----:B-1----:R-:W-:Y:S02]  /*6c100*/  IMAD.WIDE R22, R18, 0x4, R4 ;  /* 0x0000000412167825 */ /* 0x002fe400078e0204 */
[----:B------:R-:W4:Y:S04]  /*6c110*/  LDL.LU R19, [R1+0x16c] ;  /* 0x00016c0001137983 */ /* 0x000f280000300800 */
[----:B------:R-:W4:Y:S04]  /*6c120*/  LDL.LU R18, [R1+0x1220] ;  /* 0x0012200001127983 */ /* 0x000f280000300800 */
[----:B---3--:R1:W-:Y:S04]  /*6c130*/  @P1 STG.E desc[UR4][R22.64], R16 ;  /* 0x0000001016001986 */ /* 0x0083e8000c101904 */
[----:B-1----:R-:W3:Y:S01]  /*6c140*/  LDL.LU R16, [R1+0x1c90] ;  /* 0x001c900001107983 */ /* 0x002ee20000300800 */
[----:B------:R-:W-:Y:S01]  /*6c150*/  LOP3.LUT P1, RZ, R11, 0x4000000, RZ, 0xc0, !PT ;  /* 0x040000000bff7812 */ /* 0x000fe2000782c0ff */
[----:B------:R-:W-:-:S12]  /*6c160*/  IMAD.WIDE R22, R20, 0x4, R2 ;  /* 0x0000000414167825 */ /* 0x000fd800078e0202 */
[----:B------:R1:W-:Y:S02]  /*6c170*/  @P1 STG.E desc[UR4][R22.64], R10 ;  /* 0x0000000a16001986 */ /* 0x0003e4000c101904 */
[----:B-1----:R-:W-:Y:S02]  /*6c180*/  IMAD.WIDE R22, R20, 0x4, R4 ;  /* 0x0000000414167825 */ /* 0x002fe400078e0204 */
[----:B------:R-:W3:Y:S01]  /*6c190*/  LDL.LU R20, [R1+0x970] ;  /* 0x0009700001147983 */ /* 0x000ee20000300800 */
        /* <DEDUP_REMOVED lines=23> */
[----:B--2---:R-:W-:-:S05]  /*6c310*/  IMAD.WIDE R22, R249, 0x4, R2 ;  /* 0x00000004f9167825 */ /* 0x004fca00078e0202 */
[----:B------:R1:W-:Y:S01]  /*6c320*/  @P2 STG.E desc[UR4][R22.64], R250 ;  /* 0x000000fa16002986 */ /* 0x0003e2000c101904 */
[----:B------:R-:W-:Y:S01]  /*6c330*/  LOP3.LUT P5, RZ, R15, 0x4000000, RZ, 0xc0, !PT ;  /* 0x040000000fff7812 */ /* 0x000fe200078ac0ff */
[----:B-1----:R-:W-:-:S05]  /*6c340*/  IMAD.WIDE R22, R249, 0x4, R4 ;  /* 0x00000004f9167825 */ /* 0x002fca00078e0204 */
[----:B----4-:R1:W-:Y:S01]  /*6c350*/  @P3 STG.E desc[UR4][R22.64], R252 ;  /* 0x000000fc16003986 */ /* 0x0103e2000c101904 */
[----:B------:R-:W-:Y:S01]  /*6c360*/  LOP3.LUT P6, RZ, R15, 0x8000000, RZ, 0xc0, !PT ;  /* 0x080000000fff7812 */ /* 0x000fe200078cc0ff */
[----:B-1----:R-:W-:-:S05]  /*6c370*/  IMAD.WIDE R22, R230, 0x4, R2 ;  /* 0x00000004e6167825 */ /* 0x002fca00078e0202 */
[----:B------:R1:W-:Y:S02]  /*6c380*/  @P4 STG.E desc[UR4][R22.64], R231 ;  /* 0x000000e716004986 */ /* 0x0003e4000c101904 */
[----:B-1----:R-:W-:-:S05]  /*6c390*/  IMAD.WIDE R22, R230, 0x4, R4 ;  /* 0x00000004e6167825 */ /* 0x002fca00078e0204 */
[----:B------:R1:W-:Y:S02]  /*6c3a0*/  @P5 STG.E desc[UR4][R22.64], R19 ;  /* 0x0000001316005986 */ /* 0x0003e4000c101904 */
[----:B-1----:R-:W-:-:S05]  /*6c3b0*/  IMAD.WIDE R22, R18, 0x4, R2 ;  /* 0x0000000412167825 */ /* 0x002fca00078e0202 */
[----:B---3--:R1:W-:Y:S04]  /*6c3c0*/  @P6 STG.E desc[UR4][R22.64], R16 ;  /* 0x0000001016006986 */ /* 0x0083e8000c101904 */
[----:B-1----:R-:W2:Y:S01]  /*6c3d0*/  LDL.LU R16, [R1+0x1c8c] ;  /* 0x001c8c0001107983 */ /* 0x002ea20000300800 */
[----:B------:R-:W-:-:S03]  /*6c3e0*/  IMAD.WIDE R22, R18, 0x4, R4 ;  /* 0x0000000412167825 */ /* 0x000fc600078e0204 */
[----:B------:R-:W3:Y:S04]  /*6c3f0*/  LDL.LU R19, [R1+0x574] ;  /* 0x0005740001137983 */ /* 0x000ee80000300800 */
[----:B------:R-:W4:Y:S04]  /*6c400*/  LDL.LU R18, [R1+0x122c] ;  /* 0x00122c0001127983 */ /* 0x000f280000300800 */
[----:B------:R-:W3:Y:S04]  /*6c410*/  LDL.LU R250, [R1+0x570] ;  /* 0x0005700001fa7983 */ /* 0x000ee80000300800 */
[----:B------:R-:W4:Y:S01]  /*6c420*/  LDL.LU R249, [R1+0x1228] ;  /* 0x0012280001f97983 */ /* 0x000f220000300800 */
[----:B------:R-:W-:-:S03]  /*6c430*/  LOP3.LUT P0, RZ, R15, 0x10000000, RZ, 0xc0, !PT ;  /* 0x100000000fff7812 */ /* 0x000fc6000780c0ff */
[----:B------:R-:W3:Y:S04]  /*6c440*/  LDL.LU R252, [R1+0x170] ;  /* 0x0001700001fc7983 */ /* 0x000ee80000300800 */
[----:B------:R-:W3:Y:S04]  /*6c450*/  LDL.LU R231, [R1+0xd64] ;  /* 0x000d640001e77983 */ /* 0x000ee80000300800 */
[----:B------:R-:W3:Y:S04]  /*6c460*/  LDL.LU R230, [R1+0x1230] ;  /* 0x0012300001e67983 */ /* 0x000ee80000300800 */
[----:B------:R1:W-:Y:S04]  /*6c470*/  @P0 STG.E desc[UR4][R22.64], R20 ;  /* 0x0000001416000986 */ /* 0x0003e8000c101904 */
[----:B-1----:R-:W3:Y:S04]  /*6c480*/  LDL.LU R20, [R1+0x974] ;  /* 0x0009740001147983 */ /* 0x002ee80000300800 */
[----:B------:R-:W3:Y:S01]  /*6c490*/  LDL.LU R22, [R1+0x174] ;  /* 0x0001740001167983 */ /* 0x000ee20000300800 */
[----:B------:R-:W-:-:S03]  /*6c4a0*/  LOP3.LUT R11, R11, 0xfffff7ff, RZ, 0xc0, !PT ;  /* 0xfffff7ff0b0b7812 */ /* 0x000fc600078ec0ff */
        /* <DEDUP_REMOVED lines=8> */
[----:B------:R-:W-:-:S03]  /*6c530*/  LOP3.LUT P4, RZ, R15, 0x20000000, RZ, 0xc0, !PT ;  /* 0x200000000fff7812 */ /* 0x000fc6000788c0ff */
[----:B------:R-:W3:Y:S01]  /*6c540*/  LDL.LU R166, [R1+0x97c] ;  /* 0x00097c0001a67983 */ /* 0x000ee20000300800 */
[C---:B------:R-:W-:Y:S02]  /*6c550*/  LOP3.LUT P5, RZ, R15.reuse, 0x40000000, RZ, 0xc0, !PT ;  /* 0x400000000fff7812 */ /* 0x040fe400078ac0ff */
[----:B------:R-:W-:Y:S01]  /*6c560*/  LOP3.LUT P6, RZ, R15, 0x80000000, RZ, 0xc0, !PT ;  /* 0x800000000fff7812 */ /* 0x000fe200078cc0ff */
[----:B------:R-:W3:Y:S04]  /*6c570*/  LDL.LU R167, [R1+0x57c] ;  /* 0x00057c0001a77983 */ /* 0x000ee80000300800 */
[----:B------:R-:W3:Y:S01]  /*6c580*/  LDL.LU R251, [R1+0x1240] ;  /* 0x0012400001fb7983 */ /* 0x000ee20000300800 */
[----:B--2---:R-:W-:-:S13]  /*6c590*/  LOP3.LUT P1, RZ, R16, 0x200, RZ, 0xc0, !PT ;  /* 0x0000020010ff7812 */ /* 0x004fda000782c0ff */
        /* <DEDUP_REMOVED lines=15> */
[----:B----4-:R-:W-:-:S10]  /*6c690*/  IMAD.WIDE R14, R249, 0x4, R2 ;  /* 0x00000004f90e7825 */ /* 0x010fd400078e0202 */
[----:B------:R-:W-:Y:S02]  /*6c6a0*/  @P1 LOP3.LUT R11, R11, 0x10000, RZ, 0xfc, !PT ;  /* 0x000100000b0b1812 */ /* 0x000fe400078efcff */
[C---:B------:R-:W-:Y:S02]  /*6c6b0*/  LOP3.LUT P1, RZ, R16.reuse, 0x8, RZ, 0xc0, !PT ;  /* 0x0000000810ff7812 */ /* 0x040fe4000782c0ff */
[----:B------:R-:W-:Y:S01]  /*6c6c0*/  LOP3.LUT R11, R11, 0xfffdffff, RZ, 0xc0, !PT ;  /* 0xfffdffff0b0b7812 */ /* 0x000fe200078ec0ff */
[----:B---3--:R1:W-:Y:S01]  /*6c6d0*/  @P4 STG.E desc[UR4][R14.64], R250 ;  /* 0x000000fa0e004986 */ /* 0x0083e2000c101904 */
[----:B------:R-:W-:-:S09]  /*6c6e0*/  LOP3.LUT P0, RZ, R16, 0x1, RZ, 0xc0, !PT ;  /* 0x0000000110ff7812 */ /* 0x000fd2000780c0ff */
[----:B------:R-:W-:Y:S01]  /*6c6f0*/  @P1 LOP3.LUT R11, R11, 0x20000, RZ, 0xfc, !PT ;  /* 0x000200000b0b1812 */ /* 0x000fe200078efcff */
[----:B-1----:R-:W-:Y:S01]  /*6c700*/  IMAD.WIDE R14, R249, 0x4, R4 ;  /* 0x00000004f90e7825 */ /* 0x002fe200078e0204 */
[----:B------:R-:W-:Y:S01]  /*6c710*/  LOP3.LUT P1, RZ, R16, 0x4, RZ, 0xc0, !PT ;  /* 0x0000000410ff7812 */ /* 0x000fe2000782c0ff */
[----:B------:R-:W2:Y:S04]  /*6c720*/  LDL.LU R250, [R1+0x17c] ;  /* 0x00017c0001fa7983 */ /* 0x000ea80000300800 */
[----:B------:R1:W-:Y:S01]  /*6c730*/  @P5 STG.E desc[UR4][R14.64], R252 ;  /* 0x000000fc0e005986 */ /* 0x0003e2000c101904 */
[----:B------:R-:W-:Y:S01]  /*6c740*/  LOP3.LUT R11, R11, 0xfffbffff, RZ, 0xc0, !PT ;  /* 0xfffbffff0b0b7812 */ /* 0x000fe200078ec0ff */
[----:B-1----:R-:W-:Y:S02]  /*6c750*/  IMAD.WIDE R14, R230, 0x4, R2 ;  /* 0x00000004e60e7825 */ /* 0x002fe400078e0202 */
[----:B------:R-:W3:Y:S04]  /*6c760*/  LDL.LU R252, [R1+0x1248] ;  /* 0x0012480001fc7983 */ /* 0x000ee80000300800 */
[----:B------:R-:W-:Y:S01]  /*6c770*/  @P1 LOP3.LUT R11, R11, 0x40000, RZ, 0xfc, !PT ;  /* 0x000400000b0b1812 */ /* 0x000fe200078efcff */
[----:B------:R1:W-:Y:S04]  /*6c780*/  @P6 STG.E desc[UR4][R14.64], R231 ;  /* 0x000000e70e006986 */ /* 0x0003e8000c101904 */
[----:B------:R-:W4:Y:S01]  /*6c790*/  LDL.LU R249, [R1+0xd70] ;  /* 0x000d700001f97983 */ /* 0x000f220000300800 */
[----:B------:R-:W-:Y:S01]  /*6c7a0*/  LOP3.LUT P1, RZ, R16, 0x2, RZ, 0xc0, !PT ;  /* 0x0000000210ff7812 */ /* 0x000fe2000782c0ff */
[----:B-1----:R-:W-:-:S02]  /*6c7b0*/  IMAD.WIDE R14, R230, 0x4, R4 ;  /* 0x00000004e60e7825 */ /* 0x002fc400078e0204 */
[----:B------:R-:W4:Y:S04]  /*6c7c0*/  LDL.LU R231, [R1+0x980] ;  /* 0x0009800001e77983 */ /* 0x000f280000300800 */
[----:B------:R1:W-:Y:S04]  /*6c7d0*/  @P0 STG.E desc[UR4][R14.64], R20 ;  /* 0x000000140e000986 */ /* 0x0003e8000c101904 */
[----:B------:R-:W4:Y:S04]  /*6c7e0*/  LDL.LU R230, [R1+0x580] ;  /* 0x0005800001e67983 */ /* 0x000f280000300800 */
[----:B-1----:R-:W4:Y:S01]  /*6c7f0*/  LDL.LU R20, [R1+0x1244] ;  /* 0x0012440001147983 */ /* 0x002f220000300800 */
[----:B------:R-:W-:-:S05]  /*6c800*/  IMAD.WIDE R14, R18, 0x4, R2 ;  /* 0x00000004120e7825 */ /* 0x000fca00078e0202 */
[----:B------:R1:W-:Y:S02]  /*6c810*/  @P1 STG.E desc[UR4][R14.64], R19 ;  /* 0x000000130e001986 */ /* 0x0003e4000c101904 */
[----:B-1----:R-:W-:Y:S02]  /*6c820*/  IMAD.WIDE R14, R18, 0x4, R4 ;  /* 0x00000004120e7825 */ /* 0x002fe400078e0204 */
[----:B------:R-:W4:Y:S04]  /*6c830*/  LDL.LU R19, [R1+0x180] ;  /* 0x0001800001137983 */ /* 0x000f280000300800 */
        /* <DEDUP_REMOVED lines=26> */
[C---:B------:R-:W-:Y:S01]  /*6c9e0*/  LOP3.LUT P4, RZ, R16.reuse, 0x1000, RZ, 0xc0, !PT ;  /* 0x0000100010ff7812 */ /* 0x040fe2000788c0ff */
[----:B-1----:R-:W-:Y:S01]  /*6c9f0*/  IMAD.WIDE R14, R251, 0x4, R4 ;  /* 0x00000004fb0e7825 */ /* 0x002fe200078e0204 */
[C---:B------:R-:W-:Y:S02]  /*6ca00*/  LOP3.LUT P5, RZ, R16.reuse, 0x2000, RZ, 0xc0, !PT ;  /* 0x0000200010ff7812 */ /* 0x040fe400078ac0ff */
[C---:B------:R-:W-:Y:S02]  /*6ca10*/  LOP3.LUT P6, RZ, R16.reuse, 0x4000, RZ, 0xc0, !PT ;  /* 0x0000400010ff7812 */ /* 0x040fe400078cc0ff */
[----:B------:R-:W-:Y:S01]  /*6ca20*/  LOP3.LUT P0, RZ, R16, 0x8000, RZ, 0xc0, !PT ;  /* 0x0000800010ff7812 */ /* 0x000fe2000780c0ff */
        /* <DEDUP_REMOVED lines=9> */
[----:B------:R1:W-:Y:S02]  /*6cac0*/  @P6 STG.E desc[UR4][R14.64], R19 ;  /* 0x000000130e006986 */ /* 0x0003e4000c101904 */
[----:B-1----:R-:W-:-:S05]  /*6cad0*/  IMAD.WIDE R14, R18, 0x4, R2 ;  /* 0x00000004120e7825 */ /* 0x002fca00078e0202 */
[----:B------:R1:W-:Y:S04]  /*6cae0*/  @P0 STG.E desc[UR4][R14.64], R17 ;  /* 0x000000110e000986 */ /* 0x0003e8000c101904 */
[----:B-1----:R-:W3:Y:S04]  /*6caf0*/  LDL.LU R17, [R1+0x1c88] ;  /* 0x001c880001117983 */ /* 0x002ee80000300800 */
[----:B------:R-:W4:Y:S04]  /*6cb00*/  LDL.LU R249, [R1+0x984] ;  /* 0x0009840001f97983 */ /* 0x000f280000300800 */
[----:B------:R-:W2:Y:S04]  /*6cb10*/  LDL.LU R250, [R1+0x584] ;  /* 0x0005840001fa7983 */ /* 0x000ea80000300800 */
[----:B------:R-:W3:Y:S01]  /*6cb20*/  LDL.LU R20, [R1+0x1254] ;  /* 0x0012540001147983 */ /* 0x000ee20000300800 */
[----:B------:R-:W-:-:S02]  /*6cb30*/  LOP3.LUT P1, RZ, R16, 0x10000000, RZ, 0xc0, !PT ;  /* 0x1000000010ff7812 */ /* 0x000fc4000782c0ff */
[----:B------:R-:W-:Y:S01]  /*6cb40*/  LOP3.LUT R11, R11, 0xfffffff7, RZ, 0xc0, !PT ;  /* 0xfffffff70b0b7812 */ /* 0x000fe200078ec0ff */
[----:B------:R-:W2:Y:S01]  /*6cb50*/  LDL.LU R252, [R1+0x184] ;  /* 0x0001840001fc7983 */ /* 0x000ea20000300800 */
[----:B------:R-:W-:Y:S01]  /*6cb60*/  LOP3.LUT P4, RZ, R16, 0x10000, RZ, 0xc0, !PT ;  /* 0x0001000010ff7812 */ /* 0x000fe2000788c0ff */
[----:B------:R-:W-:Y:S02]  /*6cb70*/  IMAD.WIDE R14, R18, 0x4, R4 ;  /* 0x00000004120e7825 */ /* 0x000fe400078e0204 */
[----:B------:R-:W2:Y:S04]  /*6cb80*/  LDL.LU R231, [R1+0xd78] ;  /* 0x000d780001e77983 */ /* 0x000ea80000300800 */
[----:B------:R-:W2:Y:S02]  /*6cb90*/  LDL.LU R19, [R1+0x588] ;  /* 0x0005880001137983 */ /* 0x000ea40000300800 */
[----:B------:R-:W-:-:S02]  /*6cba0*/  @P1 LOP3.LUT R11, R11, 0x8, RZ, 0xfc, !PT ;  /* 0x000000080b0b1812 */ /* 0x000fc400078efcff */
[----:B------:R-:W-:Y:S01]  /*6cbb0*/  LOP3.LUT P1, RZ, R16, 0x8000000, RZ, 0xc0, !PT ;  /* 0x0800000010ff7812 */ /* 0x000fe2000782c0ff */
[----:B------:R-:W2:Y:S01]  /*6cbc0*/  LDL.LU R18, [R1+0x1258] ;  /* 0x0012580001127983 */ /* 0x000ea20000300800 */
[----:B------:R-:W-:-:S03]  /*6cbd0*/  LOP3.LUT R11, R11, 0xffffffef, RZ, 0xc0, !PT ;  /* 0xffffffef0b0b7812 */ /* 0x000fc600078ec0ff */
[----:B------:R-:W2:Y:S08]  /*6cbe0*/  LDL.LU R22, [R1+0x125c] ;  /* 0x00125c0001167983 */ /* 0x000eb00000300800 */
        /* <DEDUP_REMOVED lines=16> */
[C---:B------:R-:W-:Y:S02]  /*6ccf0*/  LOP3.LUT P1, RZ, R16.reuse, 0x200000, RZ, 0xc0, !PT ;  /* 0x0020000010ff7812 */ /* 0x040fe4000782c0ff */
[----:B------:R-:W-:Y:S02]  /*6cd00*/  LOP3.LUT R11, R11, 0xfffffbff, RZ, 0xc0, !PT ;  /* 0xfffffbff0b0b7812 */ /* 0x000fe400078ec0ff */
[C---:B------:R-:W-:Y:S02]  /*6cd10*/  LOP3.LUT P5, RZ, R16.reuse, 0x20000, RZ, 0xc0, !PT ;  /* 0x0002000010ff7812 */ /* 0x040fe400078ac0ff */
[C---:B------:R-:W-:Y:S02]  /*6cd20*/  LOP3.LUT P6, RZ, R16.reuse, 0x40000, RZ, 0xc0, !PT ;  /* 0x0004000010ff7812 */ /* 0x040fe400078cc0ff */
[----:B------:R-:W-:-:S02]  /*6cd30*/  LOP3.LUT P0, RZ, R16, 0x80000, RZ, 0xc0, !PT ;  /* 0x0008000010ff7812 */ /* 0x000fc4000780c0ff */
[C---:B------:R-:W-:Y:S02]  /*6cd40*/  LOP3.LUT P2, RZ, R16.reuse, 0x20000000, RZ, 0xc0, !PT ;  /* 0x2000000010ff7812 */ /* 0x040fe4000784c0ff */
[C---:B------:R-:W-:Y:S02]  /*6cd50*/  LOP3.LUT P3, RZ, R16.reuse, 0x40000000, RZ, 0xc0, !PT ;  /* 0x4000000010ff7812 */ /* 0x040fe4000786c0ff */
[----:B------:R-:W-:Y:S02]  /*6cd60*/  @P1 LOP3.LUT R11, R11, 0x400, RZ, 0xfc, !PT ;  /* 0x000004000b0b1812 */ /* 0x000fe400078efcff */
[C---:B------:R-:W-:Y:S01]  /*6cd70*/  LOP3.LUT P1, RZ, R16.reuse, 0x100000, RZ, 0xc0, !PT ;  /* 0x0010000010ff7812 */ /* 0x040fe2000782c0ff */
[----:B----4-:R1:W-:Y:S04]  /*6cd80*/  @P4 STG.E desc[UR4][R14.64], R249 ;  /* 0x000000f90e004986 */ /* 0x0103e8000c101904 */
[----:B-1----:R-:W4:Y:S01]  /*6cd90*/  LDL.LU R249, [R1+0x988] ;  /* 0x0009880001f97983 */ /* 0x002f220000300800 */
[----:B------:R-:W-:-:S03]  /*6cda0*/  LOP3.LUT P4, RZ, R16, 0x80000000, RZ, 0xc0, !PT ;  /* 0x8000000010ff7812 */ /* 0x000fc6000788c0ff */
[----:B------:R-:W4:Y:S01]  /*6cdb0*/  LDL.LU R16, [R1+0x188] ;  /* 0x0001880001107983 */ /* 0x000f220000300800 */
[----:B---3--:R-:W-:-:S05]  /*6cdc0*/  IMAD.WIDE R14, R20, 0x4, R2 ;  /* 0x00000004140e7825 */ /* 0x008fca00078e0202 */
[----:B--2---:R1:W-:Y:S02]  /*6cdd0*/  @P5 STG.E desc[UR4][R14.64], R250 ;  /* 0x000000fa0e005986 */ /* 0x0043e4000c101904 */
[----:B-1----:R-:W-:Y:S02]  /*6cde0*/  IMAD.WIDE R14, R20, 0x4, R4 ;  /* 0x00000004140e7825 */ /* 0x002fe400078e0204 */
[----:B------:R-:W2:Y:S04]  /*6cdf0*/  LDL.LU R20, [R1+0xd7c] ;  /* 0x000d7c0001147983 */ /* 0x000ea80000300800 */
[----:B------:R-:W3:Y:S04]  /*6ce00*/  LDL.LU R23, [R1+0x98c] ;  /* 0x00098c0001177983 */ /* 0x000ee80000300800 */
[----:B------:R-:W3:Y:S04]  /*6ce10*/  LDL.LU R10, [R1+0x58c] ;  /* 0x00058c00010a7983 */ /* 0x000ee80000300800 */
[----:B------:R-:W3:Y:S04]  /*6ce20*/  LDL.LU R13, [R1+0x1264] ;  /* 0x00126400010d7983 */ /* 0x000ee80000300800 */
[----:B------:R-:W3:Y:S04]  /*6ce30*/  LDL.LU R0, [R1+0x18c] ;  /* 0x00018c0001007983 */ /* 0x000ee80000300800 */
[----:B------:R-:W3:Y:S04]  /*6ce40*/  LDL.LU R164, [R1+0xd80] ;  /* 0x000d800001a47983 */ /* 0x000ee80000300800 */
[----:B------:R1:W-:Y:S04]  /*6ce50*/  @P6 STG.E desc[UR4][R14.64], R252 ;  /* 0x000000fc0e006986 */ /* 0x0003e8000c101904 */
[----:B------:R-:W3:Y:S04]  /*6ce60*/  LDL.LU R165, [R1+0x1260] ;  /* 0x0012600001a57983 */ /* 0x000ee80000300800 */
[----:B------:R-:W3:Y:S01]  /*6ce70*/  LDL.LU R228, [R1+0x990] ;  /* 0x0009900001e47983 */ /* 0x000ee20000300800 */
[----:B-1----:R-:W-:-:S03]  /*6ce80*/  IMAD.WIDE R14, R230, 0x4, R2 ;  /* 0x00000004e60e7825 */ /* 0x002fc600078e0202 */
[----:B------:R-:W3:Y:S04]  /*6ce90*/  LDL.LU R229, [R1+0x590] ;  /* 0x0005900001e57983 */ /* 0x000ee80000300800 */
[----:B------:R1:W-:Y:S04]  /*6cea0*/  @P0 STG.E desc[UR4][R14.64], R231 ;  /* 0x000000e70e000986 */ /* 0x0003e8000c101904 */
[----:B------:R-:W3:Y:S04]  /*6ceb0*/  LDL.LU R166, [R1+0x1268] ;  /* 0x0012680001a67983 */ /* 0x000ee80000300800 */
[----:B------:R-:W3:Y:S01]  /*6cec0*/  LDL.LU R167, [R1+0x190] ;  /* 0x0001900001a77983 */ /* 0x000ee20000300800 */
[----:B-1----:R-:W-:-:S03]  /*6ced0*/  IMAD.WIDE R14, R230, 0x4, R4 ;  /* 0x00000004e60e7825 */ /* 0x002fc600078e0204 */
[----:B------:R-:W3:Y:S04]  /*6cee0*/  LDL.LU R251, [R1+0xd84] ;  /* 0x000d840001fb7983 */ /* 0x000ee80000300800 */
[----:B------:R-:W3:Y:S04]  /*6cef0*/  LDL.LU R250, [R1+0x126c] ;  /* 0x00126c0001fa7983 */ /* 0x000ee80000300800 */
[----:B------:R-:W3:Y:S04]  /*6cf00*/  LDL.LU R252, [R1+0x994] ;  /* 0x0009940001fc7983 */ /* 0x000ee80000300800 */
[----:B------:R-:W3:Y:S04]  /*6cf10*/  LDL.LU R231, [R1+0x594] ;  /* 0x0005940001e77983 */ /* 0x000ee80000300800 */
[----:B------:R-:W3:Y:S04]  /*6cf20*/  LDL.LU R230, [R1+0x1270] ;  /* 0x0012700001e67983 */ /* 0x000ee80000300800 */
[----:B----4-:R1:W-:Y:S01]  /*6cf30*/  @P1 STG.E desc[UR4][R14.64], R249 ;  /* 0x000000f90e001986 */ /* 0x0103e2000c101904 */
[----:B------:R-:W-:Y:S01]  /*6cf40*/  LOP3.LUT P1, RZ, R11, 0x400, RZ, 0xc0, !PT ;  /* 0x000004000bff7812 */ /* 0x000fe2000782c0ff */
[----:B-1----:R-:W-:-:S02]  /*6cf50*/  IMAD.WIDE R14, R18, 0x4, R2 ;  /* 0x00000004120e7825 */ /* 0x002fc400078e0202 */
[----:B------:R-:W4:Y:S10]  /*6cf60*/  LDL.LU R249, [R1+0x1c84] ;  /* 0x001c840001f97983 */ /* 0x000f340000300800 */
[----:B------:R1:W-:Y:S01]  /*6cf70*/  @P1 STG.E desc[UR4][R14.64], R19 ;  /* 0x000000130e001986 */ /* 0x0003e2000c101904 */
[----:B------:R-:W-:Y:S01]  /*6cf80*/  LOP3.LUT P1, RZ, R11, 0x200, RZ, 0xc0, !PT ;  /* 0x000002000bff7812 */ /* 0x000fe2000782c0ff */
[----:B-1----:R-:W-:-:S02]  /*6cf90*/  IMAD.WIDE R14, R18, 0x4, R4 ;  /* 0x00000004120e7825 */ /* 0x002fc400078e0204 */
[----:B------:R-:W4:Y:S10]  /*6cfa0*/  LDL.LU R19, [R1+0x1c80] ;  /* 0x001c800001137983 */ /* 0x000f340000300800 */
[----:B------:R1:W-:Y:S01]  /*6cfb0*/  @P1 STG.E desc[UR4][R14.64], R16 ;  /* 0x000000100e001986 */ /* 0x0003e2000c101904 */
[----:B------:R-:W-:-:S03]  /*6cfc0*/  LOP3.LUT P1, RZ, R11, 0x100, RZ, 0xc0, !PT ;  /* 0x000001000bff7812 */ /* 0x000fc6000782c0ff */
[----:B------:R-:W4:Y:S01]  /*6cfd0*/  LDL.LU R18, [R1+0x1c7c] ;  /* 0x001c7c0001127983 */ /* 0x000f220000300800 */
[----:B-1----:R-:W-:-:S09]  /*6cfe0*/  IMAD.WIDE R14, R22, 0x4, R2 ;  /* 0x00000004160e7825 */ /* 0x002fd200078e0202 */
[----:B--2---:R1:W-:Y:S04]  /*6cff0*/  @P1 STG.E desc[UR4][R14.64], R20 ;  /* 0x000000140e001986 */ /* 0x0043e8000c101904 */
[----:B-1----:R-:W2:Y:S01]  /*6d000*/  LDL.LU R20, [R1+0x194] ;  /* 0x0001940001147983 */ /* 0x002ea20000300800 */
[----:B------:R-:W-:Y:S01]  /*6d010*/  LOP3.LUT P1, RZ, R11, 0x80, RZ, 0xc0, !PT ;  /* 0x000000800bff7812 */ /* 0x000fe2000782c0ff */
[----:B------:R-:W-:-:S12]  /*6d020*/  IMAD.WIDE R14, R22, 0x4, R4 ;  /* 0x00000004160e7825 */ /* 0x000fd800078e0204 */
[----:B---3--:R1:W-:Y:S01]  /*6d030*/  @P1 STG.E desc[UR4][R14.64], R23 ;  /* 0x000000170e001986 */ /* 0x0083e2000c101904 */
        /* <DEDUP_REMOVED lines=21> */
[----:B-1----:R-:W-:Y:S02]  /*6d190*/  IMAD.WIDE R14, R250, 0x4, R4 ;  /* 0x00000004fa0e7825 */ /* 0x002fe400078e0204 */
[----:B------:R-:W3:Y:S04]  /*6d1a0*/  LDL.LU R250, [R1+0xd8c] ;  /* 0x000d8c0001fa7983 */ /* 0x000ee80000300800 */
[----:B------:R1:W-:Y:S02]  /*6d1b0*/  @P5 STG.E desc[UR4][R14.64], R252 ;  /* 0x000000fc0e005986 */ /* 0x0003e4000c101904 */
[----:B-1----:R-:W-:-:S05]  /*6d1c0*/  IMAD.WIDE R14, R230, 0x4, R2 ;  /* 0x00000004e60e7825 */ /* 0x002fca00078e0202 */
[----:B------:R1:W-:Y:S02]  /*6d1d0*/  @P6 STG.E desc[UR4][R14.64], R231 ;  /* 0x000000e70e006986 */ /* 0x0003e4000c101904 */
[----:B-1----:R-:W-:Y:S02]  /*6d1e0*/  IMAD.WIDE R14, R230, 0x4, R4 ;  /* 0x00000004e60e7825 */ /* 0x002fe400078e0204 */
[----:B------:R-:W4:Y:S04]  /*6d1f0*/  LDL.LU R230, [R1+0x127c] ;  /* 0x00127c0001e67983 */ /* 0x000f280000300800 */
[----:B------:R-:W3:Y:S04]  /*6d200*/  LDL.LU R231, [R1+0x99c] ;  /* 0x00099c0001e77983 */ /* 0x000ee80000300800 */
        /* <DEDUP_REMOVED lines=32> */
[----:B------:R-:W4:Y:S01]  /*6d410*/  LDL.LU R165, [R1+0x1288] ;  /* 0x0012880001a57983 */ /* 0x000f220000300800 */
[----:B------:R-:W-:-:S02]  /*6d420*/  @P1 LOP3.LUT R12, R12, 0x80000000, RZ, 0xfc, !PT ;  /* 0x800000000c0c1812 */ /* 0x000fc400078efcff */
[----:B------:R-:W-:Y:S01]  /*6d430*/  LOP3.LUT P1, RZ, R17, 0x400, RZ, 0xc0, !PT ;  /* 0x0000040011ff7812 */ /* 0x000fe2000782c0ff */
[----:B------:R-:W4:Y:S01]  /*6d440*/  LDL.LU R228, [R1+0xd94] ;  /* 0x000d940001e47983 */ /* 0x000f220000300800 */
        /* <DEDUP_REMOVED lines=8> */
[----:B------:R-:W-:Y:S01]  /*6d4d0*/  LOP3.LUT P0, RZ, R17, 0x40, RZ, 0xc0, !PT ;  /* 0x0000004011ff7812 */ /* 0x000fe2000780c0ff */
[----:B---3--:R1:W-:Y:S01]  /*6d4e0*/  @P5 STG.E desc[UR4][R14.64], R229 ;  /* 0x000000e50e005986 */ /* 0x0083e2000c101904 */
        /* <DEDUP_REMOVED lines=8> */
[----:B------:R1:W-:Y:S02]  /*6d570*/  @P0 STG.E desc[UR4][R14.64], R251 ;  /* 0x000000fb0e000986 */ /* 0x0003e4000c101904 */
[----:B-1----:R-:W-:-:S02]  /*6d580*/  IMAD.WIDE R14, R230, 0x4, R2 ;  /* 0x00000004e60e7825 */ /* 0x002fc400078e0202 */
[----:B------:R-:W3:Y:S04]  /*6d590*/  LDL.LU R251, [R1+0x1294] ;  /* 0x0012940001fb7983 */ /* 0x000ee80000300800 */
[----:B------:R1:W-:Y:S01]  /*6d5a0*/  @P1 STG.E desc[UR4][R14.64], R250 ;  /* 0x000000fa0e001986 */ /* 0x0003e2000c101904 */
[----:B------:R-:W-:-:S03]  /*6d5b0*/  LOP3.LUT P1, RZ, R11, 0x4, RZ, 0xc0, !PT ;  /* 0x000000040bff7812 */ /* 0x000fc6000782c0ff */
[----:B------:R-:W3:Y:S01]  /*6d5c0*/  LDL.LU R167, [R1+0x5a4] ;  /* 0x0005a40001a77983 */ /* 0x000ee20000300800 */
[----:B-1----:R-:W-:-:S03]  /*6d5d0*/  IMAD.WIDE R14, R230, 0x4, R4 ;  /* 0x00000004e60e7825 */ /* 0x002fc600078e0204 */
[----:B------:R-:W3:Y:S06]  /*6d5e0*/  LDL.LU R250, [R1+0x1a4] ;  /* 0x0001a40001fa7983 */ /* 0x000eec0000300800 */
[----:B------:R1:W-:Y:S01]  /*6d5f0*/  @P1 STG.E desc[UR4][R14.64], R231 ;  /* 0x000000e70e001986 */ /* 0x0003e2000c101904 */
[----:B------:R-:W-:-:S03]  /*6d600*/  LOP3.LUT P1, RZ, R11, 0x2, RZ, 0xc0, !PT ;  /* 0x000000020bff7812 */ /* 0x000fc6000782c0ff */
[----:B------:R-:W3:Y:S01]  /*6d610*/  LDL.LU R230, [R1+0x1298] ;  /* 0x0012980001e67983 */ /* 0x000ee20000300800 */
[----:B-1----:R-:W-:-:S03]  /*6d620*/  IMAD.WIDE R14, R252, 0x4, R2 ;  /* 0x00000004fc0e7825 */ /* 0x002fc600078e0202 */
[----:B------:R-:W3:Y:S06]  /*6d630*/  LDL.LU R231, [R1+0xd98] ;  /* 0x000d980001e77983 */ /* 0x000eec0000300800 */
[----:B--2---:R1:W-:Y:S01]  /*6d640*/  @P1 STG.E desc[UR4][R14.64], R20 ;  /* 0x000000140e001986 */ /* 0x0043e2000c101904 */
[----:B------:R-:W-:Y:S01]  /*6d650*/  LOP3.LUT P1, RZ, R11, 0x1, RZ, 0xc0, !PT ;  /* 0x000000010bff7812 */ /* 0x000fe2000782c0ff */
[----:B------:R-:W-:Y:S02]  /*6d660*/  IMAD.WIDE R10, R252, 0x4, R4 ;  /* 0x00000004fc0a7825 */ /* 0x000fe400078e0204 */
[----:B-1----:R-:W2:Y:S10]  /*6d670*/  LDL.LU R20, [R1+0x129c] ;  /* 0x00129c0001147983 */ /* 0x002eb40000300800 */
[----:B----4-:R1:W-:Y:S01]  /*6d680*/  @P1 STG.E desc[UR4][R10.64], R22 ;  /* 0x000000160a001986 */ /* 0x0103e2000c101904 */
[----:B------:R-:W-:-:S03]  /*6d690*/  LOP3.LUT P1, RZ, R12, 0x80000000, RZ, 0xc0, !PT ;  /* 0x800000000cff7812 */ /* 0x000fc6000782c0ff */
[----:B------:R-:W4:Y:S01]  /*6d6a0*/  LDL.LU R252, [R1+0x5a8] ;  /* 0x0005a80001fc7983 */ /* 0x000f220000300800 */
[----:B-1----:R-:W-:-:S09]  /*6d6b0*/  IMAD.WIDE R10, R13, 0x4, R2 ;  /* 0x000000040d0a7825 */ /* 0x002fd200078e0202 */
        /* <DEDUP_REMOVED lines=9> */
[----:B------:R1:W-:Y:S04]  /*6d750*/  @P1 STG.E desc[UR4][R10.64], R18 ;  /* 0x000000120a001986 */ /* 0x0003e8000c101904 */
[----:B-1----:R-:W2:Y:S01]  /*6d760*/  LDL.LU R18, [R1+0x1c78] ;  /* 0x001c780001127983 */ /* 0x002ea20000300800 */
[----:B------:R-:W-:Y:S02]  /*6d770*/  LOP3.LUT P1, RZ, R12, 0x8000000, RZ, 0xc0, !PT ;  /* 0x080000000cff7812 */ /* 0x000fe4000782c0ff */
[----:B------:R-:W-:Y:S01]  /*6d780*/  LOP3.LUT P2, RZ, R17, 0x10000, RZ, 0xc0, !PT ;  /* 0x0001000011ff7812 */ /* 0x000fe2000784c0ff */
[----:B---3--:R-:W-:Y:S01]  /*6d790*/  IMAD.WIDE R10, R229, 0x4, R2 ;  /* 0x00000004e50a7825 */ /* 0x008fe200078e0202 */
[C---:B------:R-:W-:Y:S02]  /*6d7a0*/  LOP3.LUT P3, RZ, R17.reuse, 0x20000, RZ, 0xc0, !PT ;  /* 0x0002000011ff7812 */ /* 0x040fe4000786c0ff */
[----:B------:R-:W-:-:S07]  /*6d7b0*/  LOP3.LUT P4, RZ, R17, 0x40000, RZ, 0xc0, !PT ;  /* 0x0004000011ff7812 */ /* 0x000fce000788c0ff */
        /* <DEDUP_REMOVED lines=9> */
[----:B-1----:R-:W-:-:S05]  /*6d850*/  IMAD.WIDE R10, R230, 0x4, R2 ;  /* 0x00000004e60a7825 */ /* 0x002fca00078e0202 */
[----:B------:R1:W-:Y:S02]  /*6d860*/  @P5 STG.E desc[UR4][R10.64], R231 ;  /* 0x000000e70a005986 */ /* 0x0003e4000c101904 */
[----:B-1----:R-:W-:Y:S02]  /*6d870*/  IMAD.WIDE R10, R230, 0x4, R4 ;  /* 0x00000004e60a7825 */ /* 0x002fe400078e0204 */
[----:B------:R-:W3:Y:S04]  /*6d880*/  LDL.LU R231, [R1+0x12a4] ;  /* 0x0012a40001e77983 */ /* 0x000ee80000300800 */
[----:B------:R-:W3:Y:S04]  /*6d890*/  LDL.LU R230, [R1+0x1ac] ;  /* 0x0001ac0001e67983 */ /* 0x000ee80000300800 */
[----:B--2---:R1:W-:Y:S04]  /*6d8a0*/  @P6 STG.E desc[UR4][R10.64], R18 ;  /* 0x000000120a006986 */ /* 0x0043e8000c101904 */
[----:B-1----:R-:W2:Y:S04]  /*6d8b0*/  LDL.LU R18, [R1+0x1c74] ;  /* 0x001c740001127983 */ /* 0x002ea80000300800 */
[----:B------:R-:W3:Y:S04]  /*6d8c0*/  LDL.LU R166, [R1+0x1a8] ;  /* 0x0001a80001a67983 */ /* 0x000ee80000300800 */
[----:B------:R-:W3:Y:S04]  /*6d8d0*/  LDL.LU R167, [R1+0xd9c] ;  /* 0x000d9c0001a77983 */ /* 0x000ee80000300800 */
[----:B------:R-:W3:Y:S01]  /*6d8e0*/  LDL.LU R251, [R1+0x12a0] ;  /* 0x0012a00001fb7983 */ /* 0x000ee20000300800 */
[----:B------:R-:W-:-:S03]  /*6d8f0*/  LOP3.LUT P0, RZ, R17, 0x200000, RZ, 0xc0, !PT ;  /* 0x0020000011ff7812 */ /* 0x000fc6000780c0ff */
[----:B------:R-:W3:Y:S01]  /*6d900*/  LDL.LU R250, [R1+0x9ac] ;  /* 0x0009ac0001fa7983 */ /* 0x000ee20000300800 */
[----:B------:R-:W-:-:S09]  /*6d910*/  IMAD.WIDE R10, R20, 0x4, R2 ;  /* 0x00000004140a7825 */ /* 0x000fd200078e0202 */
[----:B----4-:R1:W-:Y:S04]  /*6d920*/  @P0 STG.E desc[UR4][R10.64], R252 ;  /* 0x000000fc0a000986 */ /* 0x0103e8000c101904 */
[----:B-1----:R-:W4:Y:S01]  /*6d930*/  LDL.LU R252, [R1+0x5ac] ;  /* 0x0005ac0001fc7983 */ /* 0x002f220000300800 */
[----:B------:R-:W-:Y:S01]  /*6d940*/  LOP3.LUT R12, R12, 0xfff7ffff, RZ, 0xc0, !PT ;  /* 0xfff7ffff0c0c7812 */ /* 0x000fe200078ec0ff */
[----:B------:R-:W-:Y:S02]  /*6d950*/  IMAD.WIDE R10, R20, 0x4, R4 ;  /* 0x00000004140a7825 */ /* 0x000fe400078e0204 */
[----:B------:R-:W4:Y:S01]  /*6d960*/  LDL.LU R20, [R1+0x12a8] ;  /* 0x0012a80001147983 */ /* 0x000f220000300800 */
[C---:B------:R-:W-:Y:S02]  /*6d970*/  LOP3.LUT P4, RZ, R17.reuse, 0x400000, RZ, 0xc0, !PT ;  /* 0x0040000011ff7812 */ /* 0x040fe4000788c0ff */
[----:B------:R-:W-:-:S02]  /*6d980*/  LOP3.LUT P5, RZ, R17, 0x800000, RZ, 0xc0, !PT ;  /* 0x0080000011ff7812 */ /* 0x000fc400078ac0ff */
[C---:B------:R-:W-:Y:S02]  /*6d990*/  LOP3.LUT P6, RZ, R17.reuse, 0x1000000, RZ, 0xc0, !PT ;  /* 0x0100000011ff7812 */ /* 0x040fe400078cc0ff */
[----:B------:R-:W-:Y:S02]  /*6d9a0*/  LOP3.LUT P0, RZ, R17, 0x2000000, RZ, 0xc0, !PT ;  /* 0x0200000011ff7812 */ /* 0x000fe4000780c0ff */
        /* <DEDUP_REMOVED lines=24> */
[----:B------:R-:W2:Y:S04]  /*6db30*/  LDL.LU R17, [R1+0xda0] ;  /* 0x000da00001117983 */ /* 0x000ea80000300800 */
        /* <DEDUP_REMOVED lines=10> */
[----:B---3--:R1:W-:Y:S04]  /*6dbe0*/  @P4 STG.E desc[UR4][R10.64], R166 ;  /* 0x000000a60a004986 */ /* 0x0083e8000c101904 */
[----:B------:R-:W3:Y:S01]  /*6dbf0*/  LDL.LU R229, [R1+0xda8] ;  /* 0x000da80001e57983 */ /* 0x000ee20000300800 */
[----:B-1----:R-:W-:-:S03]  /*6dc00*/  IMAD.WIDE R10, R251, 0x4, R2 ;  /* 0x00000004fb0a7825 */ /* 0x002fc600078e0202 */
[----:B------:R-:W3:Y:S04]  /*6dc10*/  LDL.LU R166, [R1+0x12b8] ;  /* 0x0012b80001a67983 */ /* 0x000ee80000300800 */
[----:B------:R1:W-:Y:S02]  /*6dc20*/  @P5 STG.E desc[UR4][R10.64], R167 ;  /* 0x000000a70a005986 */ /* 0x0003e4000c101904 */
[----:B-1----:R-:W-:Y:S02]  /*6dc30*/  IMAD.WIDE R10, R251, 0x4, R4 ;  /* 0x00000004fb0a7825 */ /* 0x002fe400078e0204 */
[----:B------:R-:W3:Y:S04]  /*6dc40*/  LDL.LU R167, [R1+0x9b8] ;  /* 0x0009b80001a77983 */ /* 0x000ee80000300800 */
[----:B------:R1:W-:Y:S04]  /*6dc50*/  @P6 STG.E desc[UR4][R10.64], R250 ;  /* 0x000000fa0a006986 */ /* 0x0003e8000c101904 */
[----:B------:R-:W3:Y:S04]  /*6dc60*/  LDL.LU R251, [R1+0x5b8] ;  /* 0x0005b80001fb7983 */ /* 0x000ee80000300800 */
[----:B-1----:R-:W3:Y:S01]  /*6dc70*/  LDL.LU R250, [R1+0x12bc] ;  /* 0x0012bc0001fa7983 */ /* 0x002ee20000300800 */
[----:B------:R-:W-:-:S05]  /*6dc80*/  IMAD.WIDE R10, R231, 0x4, R2 ;  /* 0x00000004e70a7825 */ /* 0x000fca00078e0202 */
[----:B----4-:R1:W-:Y:S02]  /*6dc90*/  @P0 STG.E desc[UR4][R10.64], R252 ;  /* 0x000000fc0a000986 */ /* 0x0103e4000c101904 */
[----:B-1----:R-:W-:Y:S02]  /*6dca0*/  IMAD.WIDE R10, R231, 0x4, R4 ;  /* 0x00000004e70a7825 */ /* 0x002fe400078e0204 */
[----:B------:R-:W4:Y:S04]  /*6dcb0*/  LDL.LU R252, [R1+0x1b8] ;  /* 0x0001b80001fc7983 */ /* 0x000f280000300800 */
[----:B------:R1:W-:Y:S04]  /*6dcc0*/  @P1 STG.E desc[UR4][R10.64], R230 ;  /* 0x000000e60a001986 */ /* 0x0003e8000c101904 */
[----:B------:R-:W4:Y:S04]  /*6dcd0*/  LDL.LU R231, [R1+0xdac] ;  /* 0x000dac0001e77983 */ /* 0x000f280000300800 */
[----:B-1----:R-:W4:Y:S01]  /*6dce0*/  LDL.LU R230, [R1+0x12c0] ;  /* 0x0012c00001e67983 */ /* 0x002f220000300800 */
[----:B------:R-:W-:Y:S01]  /*6dcf0*/  LOP3.LUT P1, RZ, R12, 0x4000000, RZ, 0xc0, !PT ;  /* 0x040000000cff7812 */ /* 0x000fe2000782c0ff */
[----:B------:R-:W-:Y:S01]  /*6dd00*/  IMAD.WIDE R10, R20, 0x4, R2 ;  /* 0x00000004140a7825 */ /* 0x000fe200078e0202 */
[----:B------:R-:W-:-:S02]  /*6dd10*/  LOP3.LUT P2, RZ, R18, 0x8, RZ, 0xc0, !PT ;  /* 0x0000000812ff7812 */ /* 0x000fc4000784c0ff */
[C---:B------:R-:W-:Y:S02]  /*6dd20*/  LOP3.LUT P3, RZ, R18.reuse, 0x10, RZ, 0xc0, !PT ;  /* 0x0000001012ff7812 */ /* 0x040fe4000786c0ff */
[C---:B------:R-:W-:Y:S02]  /*6dd30*/  LOP3.LUT P4, RZ, R18.reuse, 0x20, RZ, 0xc0, !PT ;  /* 0x0000002012ff7812 */ /* 0x040fe4000788c0ff */
[C---:B------:R-:W-:Y:S02]  /*6dd40*/  LOP3.LUT P5, RZ, R18.reuse, 0x40, RZ, 0xc0, !PT ;  /* 0x0000004012ff7812 */ /* 0x040fe400078ac0ff */
[----:B------:R-:W-:-:S03]  /*6dd50*/  LOP3.LUT P6, RZ, R18, 0x80, RZ, 0xc0, !PT ;  /* 0x0000008012ff7812 */ /* 0x000fc600078cc0ff */
[----:B--2---:R1:W-:Y:S02]  /*6dd60*/  @P1 STG.E desc[UR4][R10.64], R17 ;  /* 0x000000110a001986 */ /* 0x0043e4000c101904 */
        /* <DEDUP_REMOVED lines=22> */
[----:B---3--:R-:W-:-:S05]  /*6ded0*/  IMAD.WIDE R10, R166, 0x4, R2 ;  /* 0x00000004a60a7825 */ /* 0x008fca00078e0202 */
[----:B------:R1:W-:Y:S02]  /*6dee0*/  @P2 STG.E desc[UR4][R10.64], R229 ;  /* 0x000000e50a002986 */ /* 0x0003e4000c101904 */
[----:B-1----:R-:W-:Y:S02]  /*6def0*/  IMAD.WIDE R10, R166, 0x4, R4 ;  /* 0x00000004a60a7825 */ /* 0x002fe400078e0204 */
[----:B------:R-:W3:Y:S04]  /*6df00*/  LDL.LU R166, [R1+0x5bc] ;  /* 0x0005bc0001a67983 */ /* 0x000ee80000300800 */
[----:B------:R1:W-:Y:S02]  /*6df10*/  @P3 STG.E desc[UR4][R10.64], R167 ;  /* 0x000000a70a003986 */ /* 0x0003e4000c101904 */
[----:B-1----:R-:W-:-:S02]  /*6df20*/  IMAD.WIDE R10, R250, 0x4, R2 ;  /* 0x00000004fa0a7825 */ /* 0x002fc400078e0202 */
[----:B------:R-:W3:Y:S04]  /*6df30*/  LDL.LU R167, [R1+0x12c4] ;  /* 0x0012c40001a77983 */ /* 0x000ee80000300800 */
[----:B------:R1:W-:Y:S02]  /*6df40*/  @P4 STG.E desc[UR4][R10.64], R251 ;  /* 0x000000fb0a004986 */ /* 0x0003e4000c101904 */
[----:B-1----:R-:W-:Y:S02]  /*6df50*/  IMAD.WIDE R10, R250, 0x4, R4 ;  /* 0x00000004fa0a7825 */ /* 0x002fe400078e0204 */
[----:B------:R-:W3:Y:S04]  /*6df60*/  LDL.LU R251, [R1+0x1bc] ;  /* 0x0001bc0001fb7983 */ /* 0x000ee80000300800 */
[----:B----4-:R1:W-:Y:S04]  /*6df70*/  @P5 STG.E desc[UR4][R10.64], R252 ;  /* 0x000000fc0a005986 */ /* 0x0103e8000c101904 */
[----:B------:R-:W4:Y:S04]  /*6df80*/  LDL.LU R250, [R1+0xdb0] ;  /* 0x000db00001fa7983 */ /* 0x000f280000300800 */
[----:B-1----:R-:W4:Y:S01]  /*6df90*/  LDL.LU R252, [R1+0x12c8] ;  /* 0x0012c80001fc7983 */ /* 0x002f220000300800 */
[----:B------:R-:W-:-:S05]  /*6dfa0*/  IMAD.WIDE R10, R230, 0x4, R2 ;  /* 0x00000004e60a7825 */ /* 0x000fca00078e0202 */
[----:B------:R1:W-:Y:S04]  /*6dfb0*/  @P6 STG.E desc[UR4][R10.64], R231 ;  /* 0x000000e70a006986 */ /* 0x0003e8000c101904 */
[----:B-1----:R-:W4:Y:S01]  /*6dfc0*/  LDL.LU R231, [R1+0x9c0] ;  /* 0x0009c00001e77983 */ /* 0x002f220000300800 */
[----:B------:R-:W-:Y:S01]  /*6dfd0*/  LOP3.LUT P0, RZ, R18, 0x100, RZ, 0xc0, !PT ;  /* 0x0000010012ff7812 */ /* 0x000fe2000780c0ff */
[----:B------:R-:W-:Y:S02]  /*6dfe0*/  IMAD.WIDE R10, R230, 0x4, R4 ;  /* 0x00000004e60a7825 */ /* 0x000fe400078e0204 */
[----:B------:R-:W4:Y:S10]  /*6dff0*/  LDL.LU R230, [R1+0x5c0] ;  /* 0x0005c00001e67983 */ /* 0x000f340000300800 */
[----:B--2---:R1:W-:Y:S04]  /*6e000*/  @P0 STG.E desc[UR4][R10.64], R20 ;  /* 0x000000140a000986 */ /* 0x0043e8000c101904 */
[----:B-1----:R-:W2:Y:S04]  /*6e010*/  LDL.LU R20, [R1+0x12cc] ;  /* 0x0012cc0001147983 */ /* 0x002ea80000300800 */
        /* <DEDUP_REMOVED lines=8> */
[----:B------:R-:W2:Y:S01]  /*6e0a0*/  LDL.LU R164, [R1+0x12d8] ;  /* 0x0012d80001a47983 */ /* 0x000ea20000300800 */
[----:B------:R-:W-:-:S03]  /*6e0b0*/  LOP3.LUT P4, RZ, R18, 0x200, RZ, 0xc0, !PT ;  /* 0x0000020012ff7812 */ /* 0x000fc6000788c0ff */
[----:B------:R-:W2:Y:S01]  /*6e0c0*/  LDL.LU R165, [R1+0x9c8] ;  /* 0x0009c80001a57983 */ /* 0x000ea20000300800 */
[----:B------:R-:W-:-:S03]  /*6e0d0*/  LOP3.LUT P5, RZ, R18, 0x400, RZ, 0xc0, !PT ;  /* 0x0000040012ff7812 */ /* 0x000fc600078ac0ff */
[----:B------:R-:W2:Y:S04]  /*6e0e0*/  LDL.LU R228, [R1+0x5c8] ;  /* 0x0005c80001e47983 */ /* 0x000ea80000300800 */
[----:B------:R-:W2:Y:S01]  /*6e0f0*/  LDL.LU R229, [R1+0x12dc] ;  /* 0x0012dc0001e57983 */ /* 0x000ea20000300800 */
[C---:B------:R-:W-:Y:S02]  /*6e100*/  LOP3.LUT P6, RZ, R18.reuse, 0x800, RZ, 0xc0, !PT ;  /* 0x0000080012ff7812 */ /* 0x040fe400078cc0ff */
[C---:B------:R-:W-:Y:S02]  /*6e110*/  LOP3.LUT P0, RZ, R18.reuse, 0x1000, RZ, 0xc0, !PT ;  /* 0x0000100012ff7812 */ /* 0x040fe4000780c0ff */
        /* <DEDUP_REMOVED lines=8> */
[----:B------:R1:W-:Y:S02]  /*6e1a0*/  @P4 STG.E desc[UR4][R10.64], R166 ;  /* 0x000000a60a004986 */ /* 0x0003e4000c101904 */
[----:B-1----:R-:W-:Y:S02]  /*6e1b0*/  IMAD.WIDE R10, R167, 0x4, R4 ;  /* 0x00000004a70a7825 */ /* 0x002fe400078e0204 */
[----:B------:R-:W3:Y:S04]  /*6e1c0*/  LDL.LU R166, [R1+0x1c8] ;  /* 0x0001c80001a67983 */ /* 0x000ee80000300800 */
[----:B------:R4:W-:Y:S02]  /*6e1d0*/  @P5 STG.E desc[UR4][R10.64], R251 ;  /* 0x000000fb0a005986 */ /* 0x0009e4000c101904 */
[----:B----4-:R-:W-:-:S02]  /*6e1e0*/  IMAD.WIDE R10, R252, 0x4, R2 ;  /* 0x00000004fc0a7825 */ /* 0x010fc400078e0202 */
[----:B------:R-:W4:Y:S04]  /*6e1f0*/  LDL.LU R251, [R1+0x12e0] ;  /* 0x0012e00001fb7983 */ /* 0x000f280000300800 */
[----:B------:R1:W-:Y:S04]  /*6e200*/  @P6 STG.E desc[UR4][R10.64], R250 ;  /* 0x000000fa0a006986 */ /* 0x0003e8000c101904 */
[----:B------:R-:W4:Y:S01]  /*6e210*/  LDL.LU R167, [R1+0xdbc] ;  /* 0x000dbc0001a77983 */ /* 0x000f220000300800 */
[----:B-1----:R-:W-:-:S03]  /*6e220*/  IMAD.WIDE R10, R252, 0x4, R4 ;  /* 0x00000004fc0a7825 */ /* 0x002fc600078e0204 */
[----:B------:R-:W4:Y:S04]  /*6e230*/  LDL.LU R250, [R1+0x9cc] ;  /* 0x0009cc0001fa7983 */ /* 0x000f280000300800 */
[----:B------:R1:W-:Y:S04]  /*6e240*/  @P0 STG.E desc[UR4][R10.64], R231 ;  /* 0x000000e70a000986 */ /* 0x0003e8000c101904 */
[----:B------:R-:W4:Y:S04]  /*6e250*/  LDL.LU R252, [R1+0x5cc] ;  /* 0x0005cc0001fc7983 */ /* 0x000f280000300800 */
[----:B-1----:R-:W4:Y:S01]  /*6e260*/  LDL.LU R231, [R1+0x12e4] ;  /* 0x0012e40001e77983 */ /* 0x002f220000300800 */
[----:B------:R-:W-:-:S04]  /*6e270*/  LOP3.LUT R12, R12, 0xffffdfff, RZ, 0xc0, !PT ;  /* 0xffffdfff0c0c7812 */ /* 0x000fc800078ec0ff */
        /* <DEDUP_REMOVED lines=17> */
[----:B--2---:R-:W-:-:S12]  /*6e390*/  IMAD.WIDE R10, R20, 0x4, R2 ;  /* 0x00000004140a7825 */ /* 0x004fd800078e0202 */
[----:B------:R1:W-:Y:S02]  /*6e3a0*/  @P1 STG.E desc[UR4][R10.64], R230 ;  /* 0x000000e60a001986 */ /* 0x0003e4000c101904 */
[----:B-1----:R-:W-:Y:S02]  /*6e3b0*/  IMAD.WIDE R10, R20, 0x4, R4 ;  /* 0x00000004140a7825 */ /* 0x002fe400078e0204 */
[----:B------:R-:W2:Y:S04]  /*6e3c0*/  LDL.LU R230, [R1+0xdc0] ;  /* 0x000dc00001e67983 */ /* 0x000ea80000300800 */
        /* <DEDUP_REMOVED lines=30> */
[----:B----4-:R-:W-:-:S05]  /*6e5b0*/  IMAD.WIDE R10, R251, 0x4, R2 ;  /* 0x00000004fb0a7825 */ /* 0x010fca00078e0202 */
[----:B------:R1:W-:Y:S01]  /*6e5c0*/  @P3 STG.E desc[UR4][R10.64], R167 ;  /* 0x000000a70a003986 */ /* 0x0003e2000c101904 */
[----:B------:R-:W-:Y:S01]  /*6e5d0*/  LOP3.LUT P6, RZ, R18, 0x4000000, RZ, 0xc0, !PT ;  /* 0x0400000012ff7812 */ /* 0x000fe200078cc0ff */
        /* <DEDUP_REMOVED lines=8> */
[----:B------:R-:W4:Y:S04]  /*6e660*/  LDL.LU R228, [R1+0x9d0] ;  /* 0x0009d00001e47983 */ /* 0x000f280000300800 */
[----:B------:R-:W4:Y:S04]  /*6e670*/  LDL.LU R229, [R1+0x5d0] ;  /* 0x0005d00001e57983 */ /* 0x000f280000300800 */
[----:B------:R-:W4:Y:S04]  /*6e680*/  LDL.LU R166, [R1+0x12ec] ;  /* 0x0012ec0001a67983 */ /* 0x000f280000300800 */
[----:B------:R-:W4:Y:S01]  /*6e690*/  LDL.LU R167, [R1+0x1d0] ;  /* 0x0001d00001a77983 */ /* 0x000f220000300800 */
[----:B------:R-:W-:-:S03]  /*6e6a0*/  LOP3.LUT P0, RZ, R18, 0x8000000, RZ, 0xc0, !PT ;  /* 0x0800000012ff7812 */ /* 0x000fc6000780c0ff */
[----:B------:R-:W4:Y:S04]  /*6e6b0*/  LDL.LU R252, [R1+0xdc4] ;  /* 0x000dc40001fc7983 */ /* 0x000f280000300800 */
[----:B------:R-:W4:Y:S04]  /*6e6c0*/  LDL.LU R250, [R1+0x9d4] ;  /* 0x0009d40001fa7983 */ /* 0x000f280000300800 */
[----:B------:R-:W4:Y:S01]  /*6e6d0*/  LDL.LU R251, [R1+0x5d4] ;  /* 0x0005d40001fb7983 */ /* 0x000f220000300800 */
[----:B--2---:R-:W-:-:S05]  /*6e6e0*/  IMAD.WIDE R10, R20, 0x4, R2 ;  /* 0x00000004140a7825 */ /* 0x004fca00078e0202 */
[----:B------:R1:W-:Y:S04]  /*6e6f0*/  @P0 STG.E desc[UR4][R10.64], R230 ;  /* 0x000000e60a000986 */ /* 0x0003e8000c101904 */
[----:B-1----:R-:W2:Y:S01]  /*6e700*/  LDL.LU R230, [R1+0x12f4] ;  /* 0x0012f40001e67983 */ /* 0x002ea20000300800 */
[----:B------:R-:W-:-:S03]  /*6e710*/  IMAD.WIDE R10, R20, 0x4, R4 ;  /* 0x00000004140a7825 */ /* 0x000fc600078e0204 */
[----:B------:R-:W2:Y:S01]  /*6e720*/  LDL.LU R20, [R1+0x1d4] ;  /* 0x0001d40001147983 */ /* 0x000ea20000300800 */
[----:B------:R-:W-:-:S03]  /*6e730*/  LOP3.LUT R12, R12, 0xfffffff7, RZ, 0xc0, !PT ;  /* 0xfffffff70c0c7812 */ /* 0x000fc600078ec0ff */
[----:B------:R-:W2:Y:S01]  /*6e740*/  LDL.LU R17, [R1+0x12f8] ;  /* 0x0012f80001117983 */ /* 0x000ea20000300800 */
[C---:B------:R-:W-:Y:S02]  /*6e750*/  LOP3.LUT P4, RZ, R18.reuse, 0x10000000, RZ, 0xc0, !PT ;  /* 0x1000000012ff7812 */ /* 0x040fe4000788c0ff */
[C---:B------:R-:W-:Y:S02]  /*6e760*/  LOP3.LUT P5, RZ, R18.reuse, 0x20000000, RZ, 0xc0, !PT ;  /* 0x2000000012ff7812 */ /* 0x040fe400078ac0ff */
[C---:B------:R-:W-:Y:S02]  /*6e770*/  LOP3.LUT P6, RZ, R18.reuse, 0x40000000, RZ, 0xc0, !PT ;  /* 0x4000000012ff7812 */ /* 0x040fe400078cc0ff */
        /* <DEDUP_REMOVED lines=11> */
[----:B---3--:R-:W-:-:S13]  /*6e830*/  LOP3.LUT P1, RZ, R19, 0x100, RZ, 0xc0, !PT ;  /* 0x0000010013ff7812 */ /* 0x008fda000782c0ff */
        /* <DEDUP_REMOVED lines=18> */
[----:B----4-:R1:W-:Y:S10]  /*6e960*/  @P4 STG.E desc[UR4][R10.64], R228 ;  /* 0x000000e40a004986 */ /* 0x0103f4000c101904 */
[----:B------:R-:W-:-:S02]  /*6e970*/  @P1 LOP3.LUT R12, R12, 0x200, RZ, 0xfc, !PT ;  /* 0x000002000c0c1812 */ /* 0x000fc400078efcff */
[----:B------:R-:W-:Y:S01]  /*6e980*/  LOP3.LUT P1, RZ, R19, 0x2, RZ, 0xc0, !PT ;  /* 0x0000000213ff7812 */ /* 0x000fe2000782c0ff */
[----:B-1----:R-:W-:Y:S01]  /*6e990*/  IMAD.WIDE R10, R166, 0x4, R2 ;  /* 0x00000004a60a7825 */ /* 0x002fe200078e0202 */
[----:B------:R-:W-:Y:S01]  /*6e9a0*/  LOP3.LUT R12, R12, 0xfffffbff, RZ, 0xc0, !PT ;  /* 0xfffffbff0c0c7812 */ /* 0x000fe200078ec0ff */
[----:B------:R-:W3:Y:S04]  /*6e9b0*/  LDL.LU R228, [R1+0x1dc] ;  /* 0x0001dc0001e47983 */ /* 0x000ee80000300800 */
[----:B------:R1:W-:Y:S06]  /*6e9c0*/  @P5 STG.E desc[UR4][R10.64], R229 ;  /* 0x000000e50a005986 */ /* 0x0003ec000c101904 */
[----:B------:R-:W-:-:S02]  /*6e9d0*/  @P1 LOP3.LUT R12, R12, 0x400, RZ, 0xfc, !PT ;  /* 0x000004000c0c1812 */ /* 0x000fc400078efcff */
[----:B------:R-:W-:Y:S01]  /*6e9e0*/  LOP3.LUT P1, RZ, R19, 0x1, RZ, 0xc0, !PT ;  /* 0x0000000113ff7812 */ /* 0x000fe2000782c0ff */
[----:B-1----:R-:W-:Y:S01]  /*6e9f0*/  IMAD.WIDE R10, R166, 0x4, R4 ;  /* 0x00000004a60a7825 */ /* 0x002fe200078e0204 */
[----:B------:R-:W4:Y:S04]  /*6ea00*/  LDL.LU R229, [R1+0xdd0] ;  /* 0x000dd00001e57983 */ /* 0x000f280000300800 */
[----:B------:R1:W-:Y:S04]  /*6ea10*/  @P6 STG.E desc[UR4][R10.64], R167 ;  /* 0x000000a70a006986 */ /* 0x0003e8000c101904 */
[----:B------:R-:W4:Y:S01]  /*6ea20*/  LDL.LU R166, [R1+0x1308] ;  /* 0x0013080001a67983 */ /* 0x000f220000300800 */
        /* <DEDUP_REMOVED lines=8> */
[----:B--2---:R-:W-:-:S03]  /*6eab0*/  IMAD.WIDE R10, R230, 0x4, R2 ;  /* 0x00000004e60a7825 */ /* 0x004fc600078e0202 */
[----:B------:R-:W2:Y:S06]  /*6eac0*/  LDL.LU R250, [R1+0x1c6c] ;  /* 0x001c6c0001fa7983 */ /* 0x000eac0000300800 */
[----:B------:R1:W-:Y:S01]  /*6ead0*/  @P1 STG.E desc[UR4][R10.64], R251 ;  /* 0x000000fb0a001986 */ /* 0x0003e2000c101904 */
[----:B------:R-:W-:Y:S01]  /*6eae0*/  LOP3.LUT P1, RZ, R12, 0x200, RZ, 0xc0, !PT ;  /* 0x000002000cff7812 */ /* 0x000fe2000782c0ff */
[----:B-1----:R-:W-:Y:S02]  /*6eaf0*/  IMAD.WIDE R10, R230, 0x4, R4 ;  /* 0x00000004e60a7825 */ /* 0x002fe400078e0204 */
[----:B------:R-:W2:Y:S04]  /*6eb00*/  LDL.LU R251, [R1+0x1c68] ;  /* 0x001c680001fb7983 */ /* 0x000ea80000300800 */
[----:B------:R-:W2:Y:S06]  /*6eb10*/  LDL.LU R230, [R1+0x1c64] ;  /* 0x001c640001e67983 */ /* 0x000eac0000300800 */
[----:B------:R1:W-:Y:S04]  /*6eb20*/  @P1 STG.E desc[UR4][R10.64], R20 ;  /* 0x000000140a001986 */ /* 0x0003e8000c101904 */
[----:B-1----:R-:W2:Y:S01]  /*6eb30*/  LDL.LU R20, [R1+0x1c60] ;  /* 0x001c600001147983 */ /* 0x002ea20000300800 */
        /* <DEDUP_REMOVED lines=24> */
[----:B-1----:R-:W-:Y:S01]  /*6ecc0*/  IMAD.WIDE R10, R165, 0x4, R4 ;  /* 0x00000004a50a7825 */ /* 0x002fe200078e0204 */
[C---:B------:R-:W-:Y:S02]  /*6ecd0*/  LOP3.LUT P6, RZ, R19.reuse, 0x2000, RZ, 0xc0, !PT ;  /* 0x0000200013ff7812 */ /* 0x040fe400078cc0ff */
[----:B------:R-:W-:Y:S02]  /*6ece0*/  LOP3.LUT P0, RZ, R19, 0x4000, RZ, 0xc0, !PT ;  /* 0x0000400013ff7812 */ /* 0x000fe4000780c0ff */
[----:B---3--:R4:W-:Y:S02]  /*6ecf0*/  @P3 STG.E desc[UR4][R10.64], R228 ;  /* 0x000000e40a003986 */ /* 0x0089e4000c101904 */
[----:B----4-:R-:W-:-:S05]  /*6ed00*/  IMAD.WIDE R10, R166, 0x4, R2 ;  /* 0x00000004a60a7825 */ /* 0x010fca00078e0202 */
        /* <DEDUP_REMOVED lines=8> */
[----:B------:R-:W4:Y:S04]  /*6ed90*/  LDL.LU R229, [R1+0x1318] ;  /* 0x0013180001e57983 */ /* 0x000f280000300800 */
[----:B--2---:R1:W-:Y:S04]  /*6eda0*/  @P0 STG.E desc[UR4][R10.64], R20 ;  /* 0x000000140a000986 */ /* 0x0043e8000c101904 */
[----:B-1----:R-:W2:Y:S04]  /*6edb0*/  LDL.LU R20, [R1+0x1c5c] ;  /* 0x001c5c0001147983 */ /* 0x002ea80000300800 */
[----:B------:R-:W4:Y:S04]  /*6edc0*/  LDL.LU R252, [R1+0xdd4] ;  /* 0x000dd40001fc7983 */ /* 0x000f280000300800 */
[----:B------:R-:W4:Y:S04]  /*6edd0*/  LDL.LU R0, [R1+0x9e4] ;  /* 0x0009e40001007983 */ /* 0x000f280000300800 */
[----:B------:R-:W4:Y:S04]  /*6ede0*/  LDL.LU R165, [R1+0x5e4] ;  /* 0x0005e40001a57983 */ /* 0x000f280000300800 */
[----:B------:R-:W4:Y:S01]  /*6edf0*/  LDL.LU R167, [R1+0x1314] ;  /* 0x0013140001a77983 */ /* 0x000f220000300800 */
[----:B------:R-:W-:-:S03]  /*6ee00*/  LOP3.LUT P0, RZ, R19, 0x8000000, RZ, 0xc0, !PT ;  /* 0x0800000013ff7812 */ /* 0x000fc6000780c0ff */
[----:B------:R-:W4:Y:S01]  /*6ee10*/  LDL.LU R164, [R1+0x1e4] ;  /* 0x0001e40001a47983 */ /* 0x000f220000300800 */
[C---:B------:R-:W-:Y:S02]  /*6ee20*/  LOP3.LUT P2, RZ, R19.reuse, 0x8000, RZ, 0xc0, !PT ;  /* 0x0000800013ff7812 */ /* 0x040fe4000784c0ff */
[C---:B------:R-:W-:Y:S02]  /*6ee30*/  LOP3.LUT P5, RZ, R19.reuse, 0x80000, RZ, 0xc0, !PT ;  /* 0x0008000013ff7812 */ /* 0x040fe400078ac0ff */
[C---:B------:R-:W-:Y:S02]  /*6ee40*/  LOP3.LUT P6, RZ, R19.reuse, 0x400000, RZ, 0xc0, !PT ;  /* 0x0040000013ff7812 */ /* 0x040fe400078cc0ff */
[----:B------:R-:W-:Y:S02]  /*6ee50*/  LOP3.LUT R12, R12, 0xfffffffb, RZ, 0xc0, !PT ;  /* 0xfffffffb0c0c7812 */ /* 0x000fe400078ec0ff */
[----:B------:R-:W-:-:S07]  /*6ee60*/  LOP3.LUT P3, RZ, R19, 0x10000, RZ, 0xc0, !PT ;  /* 0x0001000013ff7812 */ /* 0x000fce000786c0ff */
[----:B------:R-:W-:-:S04]  /*6ee70*/  @P5 LOP3.LUT R12, R12, 0x4, RZ, 0xfc, !PT ;  /* 0x000000040c0c5812 */ /* 0x000fc800078efcff */
[----:B------:R-:W-:Y:S02]  /*6ee80*/  LOP3.LUT R12, R12, 0xfffffffe, RZ, 0xc0, !PT ;  /* 0xfffffffe0c0c7812 */ /* 0x000fe400078ec0ff */
[C---:B------:R-:W-:Y:S02]  /*6ee90*/  LOP3.LUT P4, RZ, R19.reuse, 0x20000, RZ, 0xc0, !PT ;  /* 0x0002000013ff7812 */ /* 0x040fe4000788c0ff */
[----:B------:R-:W-:Y:S02]  /*6eea0*/  @P6 LOP3.LUT R12, R12, 0x1, RZ, 0xfc, !PT ;  /* 0x000000010c0c6812 */ /* 0x000fe400078efcff */
[C---:B------:R-:W-:Y:S02]  /*6eeb0*/  LOP3.LUT P6, RZ, R19.reuse, 0x200000, RZ, 0xc0, !PT ;  /* 0x0020000013ff7812 */ /* 0x040fe400078cc0ff */
[----:B------:R-:W-:Y:S02]  /*6eec0*/  LOP3.LUT R12, R12, 0xfffffffd, RZ, 0xc0, !PT ;  /* 0xfffffffd0c0c7812 */ /* 0x000fe400078ec0ff */
[----:B------:R-:W-:-:S02]  /*6eed0*/  LOP3.LUT P5, RZ, R19, 0x40000, RZ, 0xc0, !PT ;  /* 0x0004000013ff7812 */ /* 0x000fc400078ac0ff */
[----:B------:R-:W-:-:S07]  /*6eee0*/  LOP3.LUT P1, RZ, R19, 0x10000000, RZ, 0xc0, !PT ;  /* 0x1000000013ff7812 */ /* 0x000fce000782c0ff */
[----:B------:R-:W-:Y:S02]  /*6eef0*/  @P6 LOP3.LUT R12, R12, 0x2, RZ, 0xfc, !PT ;  /* 0x000000020c0c6812 */ /* 0x000fe400078efcff */
[----:B------:R-:W-:Y:S01]  /*6ef00*/  LOP3.LUT P6, RZ, R19, 0x100000, RZ, 0xc0, !PT ;  /* 0x0010000013ff7812 */ /* 0x000fe200078cc0ff */
[----:B---3--:R-:W-:Y:S01]  /*6ef10*/  IMAD.WIDE R10, R231, 0x4, R2 ;  /* 0x00000004e70a7825 */ /* 0x008fe200078e0202 */
[----:B--2---:R-:W-:-:S04]  /*6ef20*/  LOP3.LUT R20, R20, 0xefffffff, RZ, 0xc0, !PT ;  /* 0xefffffff14147812 */ /* 0x004fc800078ec0ff */
[----:B------:R-:W-:Y:S02]  /*6ef30*/  @P0 LOP3.LUT R20, R20, 0x10000000, RZ, 0xfc, !PT ;  /* 0x1000000014140812 */ /* 0x000fe400078efcff */
[----:B------:R-:W-:Y:S02]  /*6ef40*/  LOP3.LUT P0, RZ, R19, 0x4000000, RZ, 0xc0, !PT ;  /* 0x0400000013ff7812 */ /* 0x000fe4000780c0ff */
[----:B------:R-:W-:Y:S01]  /*6ef50*/  LOP3.LUT R20, R20, 0xdfffffff, RZ, 0xc0, !PT ;  /* 0xdfffffff14147812 */ /* 0x000fe200078ec0ff */
[----:B----4-:R1:W-:Y:S10]  /*6ef60*/  @P2 STG.E desc[UR4][R10.64], R252 ;  /* 0x000000fc0a002986 */ /* 0x0103f4000c101904 */
[----:B------:R-:W-:-:S02]  /*6ef70*/  @P0 LOP3.LUT R20, R20, 0x20000000, RZ, 0xfc, !PT ;  /* 0x2000000014140812 */ /* 0x000fc400078efcff */
[----:B------:R-:W-:Y:S01]  /*6ef80*/  LOP3.LUT P0, RZ, R19, 0x2000000, RZ, 0xc0, !PT ;  /* 0x0200000013ff7812 */ /* 0x000fe2000780c0ff */
[----:B-1----:R-:W-:Y:S02]  /*6ef90*/  IMAD.WIDE R10, R231, 0x4, R4 ;  /* 0x00000004e70a7825 */ /* 0x002fe400078e0204 */
[----:B------:R-:W2:Y:S01]  /*6efa0*/  LDL.LU R231, [R1+0x9e8] ;  /* 0x0009e80001e77983 */ /* 0x000ea20000300800 */
[----:B------:R-:W-:-:S03]  /*6efb0*/  LOP3.LUT R20, R20, 0xbfffffff, RZ, 0xc0, !PT ;  /* 0xbfffffff14147812 */ /* 0x000fc600078ec0ff */
[----:B------:R-:W3:Y:S04]  /*6efc0*/  LDL.LU R252, [R1+0x5e8] ;  /* 0x0005e80001fc7983 */ /* 0x000ee80000300800 */
[----:B------:R-:W4:Y:S02]  /*6efd0*/  LDL.LU R13, [R1+0x131c] ;  /* 0x00131c00010d7983 */ /* 0x000f240000300800 */
[----:B------:R-:W-:Y:S02]  /*6efe0*/  @P0 LOP3.LUT R20, R20, 0x40000000, RZ, 0xfc, !PT ;  /* 0x4000000014140812 */ /* 0x000fe400078efcff */
[----:B------:R-:W-:Y:S01]  /*6eff0*/  LOP3.LUT P0, RZ, R19, 0x1000000, RZ, 0xc0, !PT ;  /* 0x0100000013ff7812 */ /* 0x000fe2000780c0ff */
[----:B------:R1:W-:Y:S01]  /*6f000*/  @P3 STG.E desc[UR4][R10.64], R0 ;  /* 0x000000000a003986 */ /* 0x0003e2000c101904 */
[----:B------:R-:W-:-:S03]  /*6f010*/  LOP3.LUT R20, R20, 0x7fffffff, RZ, 0xc0, !PT ;  /* 0x7fffffff14147812 */ /* 0x000fc600078ec0ff */
[----:B------:R-:W3:Y:S01]  /*6f020*/  LDL.LU R166, [R1+0xddc] ;  /* 0x000ddc0001a67983 */ /* 0x000ee20000300800 */
[----:B------:R-:W-:-:S03]  /*6f030*/  LOP3.LUT P2, RZ, R19, 0x20000000, RZ, 0xc0, !PT ;  /* 0x2000000013ff7812 */ /* 0x000fc6000784c0ff */
[----:B------:R-:W3:Y:S01]  /*6f040*/  LDL.LU R18, [R1+0x1320] ;  /* 0x0013200001127983 */ /* 0x000ee20000300800 */
[----:B-1----:R-:W-:-:S03]  /*6f050*/  IMAD.WIDE R10, R167, 0x4, R2 ;  /* 0x00000004a70a7825 */ /* 0x002fc600078e0202 */
[----:B------:R-:W-:Y:S02]  /*6f060*/  @P0 LOP3.LUT R20, R20, 0x80000000, RZ, 0xfc, !PT ;  /* 0x8000000014140812 */ /* 0x000fe400078efcff */
[C---:B------:R-:W-:Y:S01]  /*6f070*/  LOP3.LUT P0, RZ, R19.reuse, 0x800000, RZ, 0xc0, !PT ;  /* 0x0080000013ff7812 */ /* 0x040fe2000780c0ff */
[----:B------:R1:W-:Y:S01]  /*6f080*/  @P4 STG.E desc[UR4][R10.64], R165 ;  /* 0x000000a50a004986 */ /* 0x0003e2000c101904 */
[C---:B------:R-:W-:Y:S02]  /*6f090*/  LOP3.LUT P3, RZ, R19.reuse, 0x40000000, RZ, 0xc0, !PT ;  /* 0x4000000013ff7812 */ /* 0x040fe4000786c0ff */
[----:B------:R-:W-:Y:S02]  /*6f0a0*/  LOP3.LUT P4, RZ, R19, 0x80000000, RZ, 0xc0, !PT ;  /* 0x8000000013ff7812 */ /* 0x000fe4000788c0ff */
[----:B------:R-:W3:Y:S04]  /*6f0b0*/  LDL.LU R19, [R1+0x1e8] ;  /* 0x0001e80001137983 */ /* 0x000ee80000300800 */
[----:B-1----:R-:W3:Y:S01]  /*6f0c0*/  LDL.LU R165, [R1+0x9ec] ;  /* 0x0009ec0001a57983 */ /* 0x002ee20000300800 */
[----:B------:R-:W-:-:S03]  /*6f0d0*/  IMAD.WIDE R10, R167, 0x4, R4 ;  /* 0x00000004a70a7825 */ /* 0x000fc600078e0204 */
[----:B------:R-:W3:Y:S04]  /*6f0e0*/  LDL.LU R167, [R1+0x5ec] ;  /* 0x0005ec0001a77983 */ /* 0x000ee80000300800 */
[----:B------:R-:W3:Y:S04]  /*6f0f0*/  LDL.LU R17, [R1+0x1324] ;  /* 0x0013240001117983 */ /* 0x000ee80000300800 */
[----:B------:R1:W-:Y:S01]  /*6f100*/  @P5 STG.E desc[UR4][R10.64], R164 ;  /* 0x000000a40a005986 */ /* 0x0003e2000c101904 */
[----:B------:R-:W-:-:S03]  /*6f110*/  LOP3.LUT P5, RZ, R12, 0x4, RZ, 0xc0, !PT ;  /* 0x000000040cff7812 */ /* 0x000fc600078ac0ff */
        /* <DEDUP_REMOVED lines=12> */
[----:B--2---:R4:W-:Y:S01]  /*6f1e0*/  @P6 STG.E desc[UR4][R10.64], R231 ;  /* 0x000000e70a006986 */ /* 0x0049e2000c101904 */
[----:B------:R-:W-:Y:S01]  /*6f1f0*/  LOP3.LUT P6, RZ, R12, 0x2, RZ, 0xc0, !PT ;  /* 0x000000020cff7812 */ /* 0x000fe200078cc0ff */
[----:B----4-:R-:W-:-:S02]  /*6f200*/  IMAD.WIDE R10, R13, 0x4, R2 ;  /* 0x000000040d0a7825 */ /* 0x010fc400078e0202 */
[----:B------:R-:W2:Y:S10]  /*6f210*/  LDL.LU R231, [R1+0x1c58] ;  /* 0x001c580001e77983 */ /* 0x000eb40000300800 */
[----:B---3--:R1:W-:Y:S01]  /*6f220*/  @P6 STG.E desc[UR4][R10.64], R252 ;  /* 0x000000fc0a006986 */ /* 0x0083e2000c101904 */
[----:B------:R-:W-:Y:S01]  /*6f230*/  LOP3.LUT P6, RZ, R12, 0x1, RZ, 0xc0, !PT ;  /* 0x000000010cff7812 */ /* 0x000fe200078cc0ff */
[----:B------:R-:W-:-:S04]  /*6f240*/  IMAD.WIDE R12, R13, 0x4, R4 ;  /* 0x000000040d0c7825 */ /* 0x000fc800078e0204 */
[----:B-1----:R-:W-:Y:S01]  /*6f250*/  IMAD.WIDE R10, R18, 0x4, R2 ;  /* 0x00000004120a7825 */ /* 0x002fe200078e0202 */
[----:B------:R-:W3:Y:S07]  /*6f260*/  LDL.LU R252, [R1+0x1c54] ;  /* 0x001c540001fc7983 */ /* 0x000eee0000300800 */
[----:B------:R-:W-:Y:S04]  /*6f270*/  @P6 STG.E desc[UR4][R12.64], R19 ;  /* 0x000000130c006986 */ /* 0x000fe8000c101904 */
[----:B------:R1:W-:Y:S04]  /*6f280*/  @P0 STG.E desc[UR4][R10.64], R166 ;  /* 0x000000a60a000986 */ /* 0x0003e8000c101904 */
[----:B-1----:R-:W4:Y:S01]  /*6f290*/  LDL.LU R166, [R1+0xde4] ;  /* 0x000de40001a67983 */ /* 0x002f220000300800 */
[----:B------:R-:W-:Y:S01]  /*6f2a0*/  LOP3.LUT P0, RZ, R20, 0x80000000, RZ, 0xc0, !PT ;  /* 0x8000000014ff7812 */ /* 0x000fe2000780c0ff */
[----:B------:R-:W-:-:S12]  /*6f2b0*/  IMAD.WIDE R10, R18, 0x4, R4 ;  /* 0x00000004120a7825 */ /* 0x000fd800078e0204 */
[----:B------:R1:W-:Y:S01]  /*6f2c0*/  @P0 STG.E desc[UR4][R10.64], R165 ;  /* 0x000000a50a000986 */ /* 0x0003e2000c101904 */
[C---:B------:R-:W-:Y:S01]  /*6f2d0*/  LOP3.LUT P0, RZ, R20.reuse, 0x40000000, RZ, 0xc0, !PT ;  /* 0x4000000014ff7812 */ /* 0x040fe2000780c0ff */
[C---:B-1----:R-:W-:Y:S02]  /*6f2e0*/  IMAD.WIDE R10, R17.reuse, 0x4, R2 ;  /* 0x00000004110a7825 */ /* 0x042fe400078e0202 */
[----:B------:R-:W2:Y:S10]  /*6f2f0*/  LDL.LU R165, [R1+0x9f4] ;  /* 0x0009f40001a57983 */ /* 0x000eb40000300800 */
[----:B------:R1:W-:Y:S04]  /*6f300*/  @P0 STG.E desc[UR4][R10.64], R167 ;  /* 0x000000a70a000986 */ /* 0x0003e8000c101904 */
[----:B-1----:R-:W3:Y:S01]  /*6f310*/  LDL.LU R167, [R1+0x1334] ;  /* 0x0013340001a77983 */ /* 0x002ee20000300800 */
[----:B------:R-:W-:Y:S01]  /*6f320*/  LOP3.LUT P0, RZ, R20, 0x20000000, RZ, 0xc0, !PT ;  /* 0x2000000014ff7812 */ /* 0x000fe2000780c0ff */
[----:B------:R-:W-:-:S12]  /*6f330*/  IMAD.WIDE R10, R17, 0x4, R4 ;  /* 0x00000004110a7825 */ /* 0x000fd800078e0204 */
[----:B------:R1:W-:Y:S01]  /*6f340*/  @P0 STG.E desc[UR4][R10.64], R14 ;  /* 0x0000000e0a000986 */ /* 0x0003e2000c101904 */
[----:B------:R-:W-:Y:S01]  /*6f350*/  LOP3.LUT P0, RZ, R20, 0x10000000, RZ, 0xc0, !PT ;  /* 0x1000000014ff7812 */ /* 0x000fe2000780c0ff */
[----:B-1----:R-:W-:-:S12]  /*6f360*/  IMAD.WIDE R10, R16, 0x4, R2 ;  /* 0x00000004100a7825 */ /* 0x002fd800078e0202 */
[----:B------:R1:W-:Y:S02]  /*6f370*/  @P0 STG.E desc[UR4][R10.64], R15 ;  /* 0x0000000f0a000986 */ /* 0x0003e4000c101904 */
[----:B-1----:R-:W-:Y:S02]  /*6f380*/  IMAD.WIDE R10, R16, 0x4, R4 ;  /* 0x00000004100a7825 */ /* 0x002fe400078e0204 */
[----:B------:R-:W2:Y:S04]  /*6f390*/  LDL.LU R16, [R1+0x5f4] ;  /* 0x0005f40001107983 */ /* 0x000ea80000300800 */
        /* <DEDUP_REMOVED lines=9> */
[----:B------:R-:W2:Y:S04]  /*6f430*/  LDL.LU R228, [R1+0x133c] ;  /* 0x00133c0001e47983 */ /* 0x000ea80000300800 */
[----:B------:R-:W2:Y:S01]  /*6f440*/  LDL.LU R229, [R1+0xe48] ;  /* 0x000e480001e57983 */ /* 0x000ea20000300800 */
[----:B------:R-:W-:-:S03]  /*6f450*/  LOP3.LUT P6, RZ, R20, 0x2, RZ, 0xc0, !PT ;  /* 0x0000000214ff7812 */ /* 0x000fc600078cc0ff */
[----:B----4-:R1:W-:Y:S04]  /*6f460*/  @P5 STG.E desc[UR4][R10.64], R166 ;  /* 0x000000a60a005986 */ /* 0x0103e8000c101904 */
[----:B-1----:R-:W4:Y:S04]  /*6f470*/  LDL.LU R166, [R1+0x1338] ;  /* 0x0013380001a67983 */ /* 0x002f280000300800 */
[----:B------:R-:W4:Y:S04]  /*6f480*/  LDL.LU R15, [R1+0xde8] ;  /* 0x000de800010f7983 */ /* 0x000f280000300800 */
[----:B------:R-:W4:Y:S04]  /*6f490*/  LDL.LU R23, [R1+0x9f8] ;  /* 0x0009f80001177983 */ /* 0x000f280000300800 */
[----:B------:R-:W4:Y:S04]  /*6f4a0*/  LDL.LU R18, [R1+0x5f8] ;  /* 0x0005f80001127983 */ /* 0x000f280000300800 */
[----:B------:R-:W4:Y:S04]  /*6f4b0*/  LDL.LU R0, [R1+0xe4c] ;  /* 0x000e4c0001007983 */ /* 0x000f280000300800 */
[----:B------:R-:W4:Y:S01]  /*6f4c0*/  LDL.LU R17, [R1+0x1340] ;  /* 0x0013400001117983 */ /* 0x000f220000300800 */
[----:B---3--:R-:W-:-:S05]  /*6f4d0*/  IMAD.WIDE R10, R167, 0x4, R2 ;  /* 0x00000004a70a7825 */ /* 0x008fca00078e0202 */
[----:B--2---:R1:W-:Y:S04]  /*6f4e0*/  @P6 STG.E desc[UR4][R10.64], R165 ;  /* 0x000000a50a006986 */ /* 0x0043e8000c101904 */
[----:B-1----:R-:W2:Y:S04]  /*6f4f0*/  LDL.LU R165, [R1+0xdec] ;  /* 0x000dec0001a57983 */ /* 0x002ea80000300800 */
[----:B------:R-:W3:Y:S04]  /*6f500*/  LDL.LU R22, [R1+0x9fc] ;  /* 0x0009fc0001167983 */ /* 0x000ee80000300800 */
[----:B------:R-:W3:Y:S01]  /*6f510*/  LDL.LU R164, [R1+0x1344] ;  /* 0x0013440001a47983 */ /* 0x000ee20000300800 */
[----:B------:R-:W-:-:S02]  /*6f520*/  LOP3.LUT P1, RZ, R20, 0x10, RZ, 0xc0, !PT ;  /* 0x0000001014ff7812 */ /* 0x000fc4000782c0ff */
[C---:B------:R-:W-:Y:S02]  /*6f530*/  LOP3.LUT P0, RZ, R20.reuse, 0x4, RZ, 0xc0, !PT ;  /* 0x0000000414ff7812 */ /* 0x040fe4000780c0ff */
[----:B------:R-:W-:-:S09]  /*6f540*/  LOP3.LUT R20, R20, 0xf7ffffff, RZ, 0xc0, !PT ;  /* 0xf7ffffff14147812 */ /* 0x000fd200078ec0ff */
[----:B------:R-:W-:-:S04]  /*6f550*/  @P1 LOP3.LUT R20, R20, 0x8000000, RZ, 0xfc, !PT ;  /* 0x0800000014141812 */ /* 0x000fc800078efcff */
[C---:B------:R-:W-:Y:S02]  /*6f560*/  LOP3.LUT P3, RZ, R20.reuse, 0x80, RZ, 0xc0, !PT ;  /* 0x0000008014ff7812 */ /* 0x040fe4000786c0ff */
[C---:B------:R-:W-:Y:S02]  /*6f570*/  LOP3.LUT P1, RZ, R20.reuse, 0x8, RZ, 0xc0, !PT ;  /* 0x0000000814ff7812 */ /* 0x040fe4000782c0ff */
[C---:B------:R-:W-:Y:S02]  /*6f580*/  LOP3.LUT P2, RZ, R20.reuse, 0x20, RZ, 0xc0, !PT ;  /* 0x0000002014ff7812 */ /* 0x040fe4000784c0ff */
[----:B------:R-:W-:-:S07]  /*6f590*/  LOP3.LUT R20, R20, 0xfbffffff, RZ, 0xc0, !PT ;  /* 0xfbffffff14147812 */ /* 0x000fce00078ec0ff */
[----:B------:R-:W-:-:S04]  /*6f5a0*/  @P3 LOP3.LUT R20, R20, 0x4000000, RZ, 0xfc, !PT ;  /* 0x0400000014143812 */ /* 0x000fc800078efcff */
[C---:B------:R-:W-:Y:S02]  /*6f5b0*/  LOP3.LUT P5, RZ, R20.reuse, 0x800, RZ, 0xc0, !PT ;  /* 0x0000080014ff7812 */ /* 0x040fe400078ac0ff */
[C---:B------:R-:W-:Y:S02]  /*6f5c0*/  LOP3.LUT P3, RZ, R20.reuse, 0x40, RZ, 0xc0, !PT ;  /* 0x0000004014ff7812 */ /* 0x040fe4000786c0ff */
[C---:B------:R-:W-:Y:S02]  /*6f5d0*/  LOP3.LUT P4, RZ, R20.reuse, 0x100, RZ, 0xc0, !PT ;  /* 0x0000010014ff7812 */ /* 0x040fe4000788c0ff */
[----:B------:R-:W-:-:S07]  /*6f5e0*/  LOP3.LUT R20, R20, 0xfeffffff, RZ, 0xc0, !PT ;  /* 0xfeffffff14147812 */ /* 0x000fce00078ec0ff */
[----:B------:R-:W-:-:S04]  /*6f5f0*/  @P5 LOP3.LUT R20, R20, 0x1000000, RZ, 0xfc, !PT ;  /* 0x0100000014145812 */ /* 0x000fc800078efcff */
[C---:B------:R-:W-:Y:S02]  /*6f600*/  LOP3.LUT P5, RZ, R20.reuse, 0x400, RZ, 0xc0, !PT ;  /* 0x0000040014ff7812 */ /* 0x040fe400078ac0ff */
[----:B------:R-:W-:Y:S01]  /*6f610*/  LOP3.LUT R20, R20, 0xfdffffff, RZ, 0xc0, !PT ;  /* 0xfdffffff14147812 */ /* 0x000fe200078ec0ff */
[----:B------:R-:W-:Y:S02]  /*6f620*/  IMAD.WIDE R10, R167, 0x4, R4 ;  /* 0x00000004a70a7825 */ /* 0x000fe400078e0204 */
[----:B------:R-:W3:Y:S04]  /*6f630*/  LDL.LU R167, [R1+0x5fc] ;  /* 0x0005fc0001a77983 */ /* 0x000ee80000300800 */
[----:B------:R1:W-:Y:S04]  /*6f640*/  @P0 STG.E desc[UR4][R10.64], R16 ;  /* 0x000000100a000986 */ /* 0x0003e8000c101904 */
[----:B------:R-:W-:-:S04]  /*6f650*/  @P5 LOP3.LUT R20, R20, 0x2000000, RZ, 0xfc, !PT ;  /* 0x0200000014145812 */ /* 0x000fc800078efcff */
[C---:B------:R-:W-:Y:S02]  /*6f660*/  LOP3.LUT P0, RZ, R20.reuse, 0x8000, RZ, 0xc0, !PT ;  /* 0x0000800014ff7812 */ /* 0x040fe4000780c0ff */
[C---:B------:R-:W-:Y:S02]  /*6f670*/  LOP3.LUT P5, RZ, R20.reuse, 0x200, RZ, 0xc0, !PT ;  /* 0x0000020014ff7812 */ /* 0x040fe400078ac0ff */
[C---:B------:R-:W-:Y:S01]  /*6f680*/  LOP3.LUT P6, RZ, R20.reuse, 0x1000, RZ, 0xc0, !PT ;  /* 0x0000100014ff7812 */ /* 0x040fe200078cc0ff */
[----:B-1----:R-:W3:Y:S01]  /*6f690*/  LDL.LU R16, [R1+0xdf0] ;  /* 0x000df00001107983 */ /* 0x002ee20000300800 */
[----:B------:R-:W-:-:S07]  /*6f6a0*/  LOP3.LUT R20, R20, 0xffbfffff, RZ, 0xc0, !PT ;  /* 0xffbfffff14147812 */ /* 0x000fce00078ec0ff */
[----:B------:R-:W-:-:S04]  /*6f6b0*/  @P0 LOP3.LUT R20, R20, 0x400000, RZ, 0xfc, !PT ;  /* 0x0040000014140812 */ /* 0x000fc800078efcff */
[C---:B------:R-:W-:Y:S02]  /*6f6c0*/  LOP3.LUT P0, RZ, R20.reuse, 0x4000, RZ, 0xc0, !PT ;  /* 0x0000400014ff7812 */ /* 0x040fe4000780c0ff */
[----:B------:R-:W-:-:S11]  /*6f6d0*/  LOP3.LUT R20, R20, 0xff7fffff, RZ, 0xc0, !PT ;  /* 0xff7fffff14147812 */ /* 0x000fd600078ec0ff */
[----:B------:R-:W-:Y:S01]  /*6f6e0*/  @P0 LOP3.LUT R20, R20, 0x800000, RZ, 0xfc, !PT ;  /* 0x0080000014140812 */ /* 0x000fe200078efcff */
[----:B----4-:R-:W-:-:S05]  /*6f6f0*/  IMAD.WIDE R10, R166, 0x4, R2 ;  /* 0x00000004a60a7825 */ /* 0x010fca00078e0202 */
[----:B------:R1:W-:Y:S01]  /*6f700*/  @P1 STG.E desc[UR4][R10.64], R229 ;  /* 0x000000e50a001986 */ /* 0x0003e2000c101904 */
[----:B------:R-:W-:-:S03]  /*6f710*/  LOP3.LUT P1, RZ, R20, 0x8000000, RZ, 0xc0, !PT ;  /* 0x0800000014ff7812 */ /* 0x000fc6000782c0ff */
[----:B-1----:R-:W4:Y:S01]  /*6f720*/  LDL.LU R229, [R1+0x1348] ;  /* 0x0013480001e57983 */ /* 0x002f220000300800 */
[----:B------:R-:W-:-:S03]  /*6f730*/  IMAD.WIDE R10, R166, 0x4, R4 ;  /* 0x00000004a60a7825 */ /* 0x000fc600078e0204 */
[----:B------:R-:W4:Y:S04]  /*6f740*/  LDL.LU R14, [R1+0xa00] ;  /* 0x000a0000010e7983 */ /* 0x000f280000300800 */
[----:B------:R-:W4:Y:S04]  /*6f750*/  LDL.LU R166, [R1+0x134c] ;  /* 0x00134c0001a67983 */ /* 0x000f280000300800 */
[----:B------:R1:W-:Y:S02]  /*6f760*/  @P1 STG.E desc[UR4][R10.64], R15 ;  /* 0x0000000f0a001986 */ /* 0x0003e4000c101904 */
[----:B-1----:R-:W-:-:S02]  /*6f770*/  IMAD.WIDE R10, R228, 0x4, R2 ;  /* 0x00000004e40a7825 */ /* 0x002fc400078e0202 */
        /* <DEDUP_REMOVED lines=10> */
[----:B------:R-:W4:Y:S04]  /*6f820*/  LDL.LU R0, [R1+0xdf4] ;  /* 0x000df40001007983 */ /* 0x000f280000300800 */
[----:B--2---:R3:W-:Y:S02]  /*6f830*/  @P4 STG.E desc[UR4][R10.64], R165 ;  /* 0x000000a50a004986 */ /* 0x0047e4000c101904 */
[----:B---3--:R-:W-:-:S02]  /*6f840*/  IMAD.WIDE R10, R164, 0x4, R2 ;  /* 0x00000004a40a7825 */ /* 0x008fc400078e0202 */
[----:B------:R-:W2:Y:S04]  /*6f850*/  LDL.LU R165, [R1+0x1354] ;  /* 0x0013540001a57983 */ /* 0x000ea80000300800 */
[----:B------:R1:W-:Y:S04]  /*6f860*/  @P5 STG.E desc[UR4][R10.64], R22 ;  /* 0x000000160a005986 */ /* 0x0003e8000c101904 */
[----:B-1----:R-:W3:Y:S01]  /*6f870*/  LDL.LU R22, [R1+0xa04] ;  /* 0x000a040001167983 */ /* 0x002ee20000300800 */
[----:B------:R-:W-:Y:S01]  /*6f880*/  LOP3.LUT P5, RZ, R20, 0x2000000, RZ, 0xc0, !PT ;  /* 0x0200000014ff7812 */ /* 0x000fe200078ac0ff */
[----:B------:R-:W-:Y:S01]  /*6f890*/  IMAD.WIDE R10, R164, 0x4, R4 ;  /* 0x00000004a40a7825 */ /* 0x000fe200078e0204 */
[C---:B------:R-:W-:Y:S01]  /*6f8a0*/  LOP3.LUT P0, RZ, R20.reuse, 0x2000, RZ, 0xc0, !PT ;  /* 0x0000200014ff7812 */ /* 0x040fe2000780c0ff */
[----:B------:R-:W2:Y:S10]  /*6f8b0*/  LDL.LU R164, [R1+0x1f4] ;  /* 0x0001f40001a47983 */ /* 0x000eb40000300800 */
[----:B------:R1:W-:Y:S01]  /*6f8c0*/  @P5 STG.E desc[UR4][R10.64], R167 ;  /* 0x000000a70a005986 */ /* 0x0003e2000c101904 */
[----:B------:R-:W-:-:S02]  /*6f8d0*/  LOP3.LUT P5, RZ, R20, 0x1000000, RZ, 0xc0, !PT ;  /* 0x0100000014ff7812 */ /* 0x000fc400078ac0ff */
[----:B------:R-:W-:Y:S01]  /*6f8e0*/  LOP3.LUT P1, RZ, R20, 0x10000, RZ, 0xc0, !PT ;  /* 0x0001000014ff7812 */ /* 0x000fe2000782c0ff */
[----:B-1----:R-:W2:Y:S01]  /*6f8f0*/  LDL.LU R167, [R1+0x1358] ;  /* 0x0013580001a77983 */ /* 0x002ea20000300800 */
[----:B----4-:R-:W-:-:S09]  /*6f900*/  IMAD.WIDE R10, R229, 0x4, R2 ;  /* 0x00000004e50a7825 */ /* 0x010fd200078e0202 */
[----:B------:R1:W-:Y:S02]  /*6f910*/  @P5 STG.E desc[UR4][R10.64], R16 ;  /* 0x000000100a005986 */ /* 0x0003e4000c101904 */
[----:B-1----:R-:W-:Y:S02]  /*6f920*/  IMAD.WIDE R10, R229, 0x4, R4 ;  /* 0x00000004e50a7825 */ /* 0x002fe400078e0204 */
[----:B------:R-:W4:Y:S04]  /*6f930*/  LDL.LU R16, [R1+0x604] ;  /* 0x0006040001107983 */ /* 0x000f280000300800 */
[----:B------:R1:W-:Y:S04]  /*6f940*/  @P6 STG.E desc[UR4][R10.64], R14 ;  /* 0x0000000e0a006986 */ /* 0x0003e8000c101904 */
[----:B------:R-:W4:Y:S01]  /*6f950*/  LDL.LU R229, [R1+0xdf8] ;  /* 0x000df80001e57983 */ /* 0x000f220000300800 */
[----:B-1----:R-:W-:-:S05]  /*6f960*/  IMAD.WIDE R10, R166, 0x4, R2 ;  /* 0x00000004a60a7825 */ /* 0x002fca00078e0202 */
[----:B------:R1:W-:Y:S01]  /*6f970*/  @P0 STG.E desc[UR4][R10.64], R15 ;  /* 0x0000000f0a000986 */ /* 0x0003e2000c101904 */
[----:B------:R-:W-:Y:S01]  /*6f980*/  LOP3.LUT P0, RZ, R20, 0x800000, RZ, 0xc0, !PT ;  /* 0x0080000014ff7812 */ /* 0x000fe2000780c0ff */
[----:B-1----:R-:W-:Y:S02]  /*6f990*/  IMAD.WIDE R10, R166, 0x4, R4 ;  /* 0x00000004a60a7825 */ /* 0x002fe400078e0204 */
[----:B------:R-:W4:Y:S10]  /*6f9a0*/  LDL.LU R166, [R1+0x135c] ;  /* 0x00135c0001a67983 */ /* 0x000f340000300800 */
[----:B------:R1:W-:Y:S01]  /*6f9b0*/  @P0 STG.E desc[UR4][R10.64], R23 ;  /* 0x000000170a000986 */ /* 0x0003e2000c101904 */
[----:B------:R-:W-:-:S03]  /*6f9c0*/  LOP3.LUT P0, RZ, R20, 0x400000, RZ, 0xc0, !PT ;  /* 0x0040000014ff7812 */ /* 0x000fc6000780c0ff */
[----:B------:R-:W4:Y:S01]  /*6f9d0*/  LDL.LU R14, [R1+0xa08] ;  /* 0x000a0800010e7983 */ /* 0x000f220000300800 */
[----:B-1----:R-:W-:-:S03]  /*6f9e0*/  IMAD.WIDE R10, R228, 0x4, R2 ;  /* 0x00000004e40a7825 */ /* 0x002fc600078e0202 */
[----:B------:R-:W4:Y:S06]  /*6f9f0*/  LDL.LU R23, [R1+0x1f8] ;  /* 0x0001f80001177983 */ /* 0x000f2c0000300800 */
[----:B------:R1:W-:Y:S02]  /*6fa00*/  @P0 STG.E desc[UR4][R10.64], R0 ;  /* 0x000000000a000986 */ /* 0x0003e4000c101904 */
[----:B-1----:R-:W-:Y:S02]  /*6fa10*/  IMAD.WIDE R10, R228, 0x4, R4 ;  /* 0x00000004e40a7825 */ /* 0x002fe400078e0204 */
[----:B------:R-:W4:Y:S04]  /*6fa20*/  LDL.LU R228, [R1+0x1360] ;  /* 0x0013600001e47983 */ /* 0x000f280000300800 */
[----:B------:R-:W4:Y:S04]  /*6fa30*/  LDL.LU R15, [R1+0x608] ;  /* 0x00060800010f7983 */ /* 0x000f280000300800 */
[----:B---3--:R1:W-:Y:S04]  /*6fa40*/  @P1 STG.E desc[UR4][R10.64], R22 ;  /* 0x000000160a001986 */ /* 0x0083e8000c101904 */
[----:B-1----:R-:W3:Y:S01]  /*6fa50*/  LDL.LU R22, [R1+0xdfc] ;  /* 0x000dfc0001167983 */ /* 0x002ee20000300800 */
[----:B------:R-:W-:-:S02]  /*6fa60*/  LOP3.LUT P2, RZ, R20, 0x20000, RZ, 0xc0, !PT ;  /* 0x0002000014ff7812 */ /* 0x000fc4000784c0ff */
[C---:B------:R-:W-:Y:S02]  /*6fa70*/  LOP3.LUT P3, RZ, R20.reuse, 0x40000, RZ, 0xc0, !PT ;  /* 0x0004000014ff7812 */ /* 0x040fe4000786c0ff */
[----:B------:R-:W-:Y:S01]  /*6fa80*/  LOP3.LUT P4, RZ, R20, 0x80000, RZ, 0xc0, !PT ;  /* 0x0008000014ff7812 */ /* 0x000fe2000788c0ff */
[----:B--2---:R-:W-:-:S04]  /*6fa90*/  IMAD.WIDE R12, R165, 0x4, R2 ;  /* 0x00000004a50c7825 */ /* 0x004fc800078e0202 */
[----:B------:R-:W-:Y:S02]  /*6faa0*/  IMAD.WIDE R10, R165, 0x4, R4 ;  /* 0x00000004a50a7825 */ /* 0x000fe400078e0204 */
[----:B------:R-:W2:Y:S01]  /*6fab0*/  LDL.LU R165, [R1+0xa0c] ;  /* 0x000a0c0001a57983 */ /* 0x000ea20000300800 */
[----:B------:R-:W-:Y:S01]  /*6fac0*/  LOP3.LUT P6, RZ, R6, 0x20, RZ, 0xc0, !PT ;  /* 0x0000002006ff7812 */ /* 0x000fe200078cc0ff */
[----:B------:R-:W-:Y:S02]  /*6fad0*/  VIADD R6, R7, 0x106 ;  /* 0x0000010607067836 */ /* 0x000fe40000000000 */
[----:B------:R1:W-:Y:S01]  /*6fae0*/  @P2 STG.E desc[UR4][R12.64], R164 ;  /* 0x000000a40c002986 */ /* 0x0003e2000c101904 */
[C---:B------:R-:W-:Y:S02]  /*6faf0*/  LOP3.LUT P5, RZ, R20.reuse, 0x100000, RZ, 0xc0, !PT ;  /* 0x0010000014ff7812 */ /* 0x040fe400078ac0ff */
[----:B------:R-:W-:Y:S01]  /*6fb00*/  LOP3.LUT P0, RZ, R20, 0x200000, RZ, 0xc0, !PT ;  /* 0x0020000014ff7812 */ /* 0x000fe2000780c0ff */
[----:B-1----:R-:W2:Y:S01]  /*6fb10*/  LDL.LU R164, [R1+0x1364] ;  /* 0x0013640001a47983 */ /* 0x002ea20000300800 */
[----:B------:R-:W-:-:S02]  /*6fb20*/  IMAD.WIDE R12, R167, 0x4, R2 ;  /* 0x00000004a70c7825 */ /* 0x000fc400078e0202 */
[----:B------:R-:W-:Y:S01]  /*6fb30*/  ISETP.LT.AND P0, PT, R9, UR6, !P0 ;  /* 0x0000000609007c0c */ /* 0x000fe2000c701270 */
[----:B----4-:R1:W-:Y:S01]  /*6fb40*/  @P3 STG.E desc[UR4][R10.64], R16 ;  /* 0x000000100a003986 */ /* 0x0103e2000c101904 */
[----:B------:R-:W-:Y:S01]  /*6fb50*/  ISETP.GE.AND P3, PT, R6, UR8, PT ;  /* 0x0000000806007c0c */ /* 0x000fe2000bf66270 */
[----:B------:R-:W-:Y:S01]  /*6fb60*/  VIADD R0, R7, 0x1e8 ;  /* 0x000001e807007836 */ /* 0x000fe20000000000 */
[----:B------:R-:W-:Y:S01]  /*6fb70*/  ULDC UR8, c[0x0][0x22c] ;  /* 0x00008b0000087ab9 */ /* 0x000fe20000000800 */
[----:B------:R4:W-:Y:S04]  /*6fb80*/  @P4 STG.E desc[UR4][R12.64], R229 ;  /* 0x000000e50c004986 */ /* 0x0009e8000c101904 */
[----:B-1----:R-:W2:Y:S01]  /*6fb90*/  LDL.LU R16, [R1+0x1fc] ;  /* 0x0001fc0001107983 */ /* 0x002ea20000300800 */
[----:B------:R-:W-:Y:S01]  /*6fba0*/  ISETP.LT.AND P4, PT, R8, UR6, !P3 ;  /* 0x0000000608007c0c */ /* 0x000fe2000df81270 */
[----:B------:R-:W-:-:S02]  /*6fbb0*/  IMAD.WIDE R10, R167, 0x4, R4 ;  /* 0x00000004a70a7825 */ /* 0x000fc400078e0204 */
[----:B----4-:R-:W4:Y:S04]  /*6fbc0*/  LDL.LU R229, [R1+0x60c] ;  /* 0x00060c0001e57983 */ /* 0x010f280000300800 */
[----:B------:R-:W4:Y:S01]  /*6fbd0*/  LDL.LU R167, [R1+0x1368] ;  /* 0x0013680001a77983 */ /* 0x000f220000300800 */
[----:B------:R-:W-:-:S03]  /*6fbe0*/  IMAD.WIDE R12, R166, 0x4, R2 ;  /* 0x00000004a60c7825 */ /* 0x000fc600078e0202 */
[----:B------:R1:W-:Y:S04]  /*6fbf0*/  @P5 STG.E desc[UR4][R10.64], R14 ;  /* 0x0000000e0a005986 */ /* 0x0003e8000c101904 */
[----:B------:R1:W-:Y:S02]  /*6fc00*/  @P6 STG.E desc[UR4][R12.64], R23 ;  /* 0x000000170c006986 */ /* 0x0003e4000c101904 */
[----:B-1----:R-:W-:Y:S02]  /*6fc10*/  IMAD.WIDE R10, R166, 0x4, R4 ;  /* 0x00000004a60a7825 */ /* 0x002fe400078e0204 */
[----:B------:R-:W4:Y:S04]  /*6fc20*/  LDL.LU R23, [R1+0xe50] ;  /* 0x000e500001177983 */ /* 0x000f280000300800 */
[----:B------:R-:W4:Y:S01]  /*6fc30*/  LDL.LU R166, [R1+0x136c] ;  /* 0x00136c0001a67983 */ /* 0x000f220000300800 */
[----:B------:R-:W-:-:S03]  /*6fc40*/  IMAD.WIDE R12, R228, 0x4, R2 ;  /* 0x00000004e40c7825 */ /* 0x000fc600078e0202 */
[----:B------:R1:W-:Y:S02]  /*6fc50*/  @P0 STG.E desc[UR4][R10.64], R15 ;  /* 0x0000000f0a000986 */ /* 0x0003e4000c101904 */
[----:B-1----:R-:W-:Y:S02]  /*6fc60*/  IMAD.WIDE R10, R228, 0x4, R4 ;  /* 0x00000004e40a7825 */ /* 0x002fe400078e0204 */
[----:B---3--:R1:W-:Y:S04]  /*6fc70*/  @P4 STG.E desc[UR4][R12.64], R22 ;  /* 0x000000160c004986 */ /* 0x0083e8000c101904 */
[----:B-1----:R-:W3:Y:S04]  /*6fc80*/  LDL.LU R22, [R1+0x610] ;  /* 0x0006100001167983 */ /* 0x002ee80000300800 */
[----:B------:R-:W3:Y:S01]  /*6fc90*/  LDL.LU R228, [R1+0x210] ;  /* 0x0002100001e47983 */ /* 0x000ee20000300800 */
[----:B------:R-:W-:Y:S01]  /*6fca0*/  ISETP.GE.AND P1, PT, R0, UR7, PT ;  /* 0x0000000700007c0c */ /* 0x000fe2000bf26270 */
[----:B------:R-:W-:Y:S01]  /*6fcb0*/  VIADD R0, R7, 0x1e9 ;  /* 0x000001e907007836 */ /* 0x000fe20000000000 */
[----:B------:R-:W-:-:S04]  /*6fcc0*/  ISETP.LT.AND P3, PT, R9, UR6, !P3 ;  /* 0x0000000609007c0c */ /* 0x000fc8000df61270 */
[----:B------:R-:W-:Y:S01]  /*6fcd0*/  ISETP.GE.AND P2, PT, R0, UR7, PT ;  /* 0x0000000700007c0c */ /* 0x000fe2000bf46270 */
[----:B------:R-:W-:-:S05]  /*6fce0*/  VIADD R0, R7, 0x107 ;  /* 0x0000010707007836 */ /* 0x000fca0000000000 */
[----:B------:R-:W-:Y:S01]  /*6fcf0*/  ISETP.GE.AND P5, PT, R0, UR8, PT ;  /* 0x0000000800007c0c */ /* 0x000fe2000bfa6270 */
[----:B------:R-:W-:Y:S01]  /*6fd00*/  VIADD R0, R7, 0x108 ;  /* 0x0000010807007836 */ /* 0x000fe20000000000 */
[----:B------:R-:W-:Y:S02]  /*6fd10*/  ULDC UR8, c[0x0][0x22c] ;  /* 0x00008b0000087ab9 */ /* 0x000fe40000000800 */
[----:B------:R-:W-:Y:S02]  /*6fd20*/  ISETP.LT.AND P6, PT, R8, UR6, !P5 ;  /* 0x0000000608007c0c */ /* 0x000fe4000efc1270 */
[----:B------:R-:W-:Y:S01]  /*6fd30*/  ISETP.LT.AND P5, PT, R9, UR6, !P5 ;  /* 0x0000000609007c0c */ /* 0x000fe2000efa1270 */
[----:B--2---:R1:W-:Y:S01]  /*6fd40*/  @P3 STG.E desc[UR4][R10.64], R165 ;  /* 0x000000a50a003986 */ /* 0x0043e2000c101904 */
[----:B------:R-:W-:Y:S01]  /*6fd50*/  IMAD.WIDE R12, R164, 0x4, R2 ;  /* 0x00000004a40c7825 */ /* 0x000fe200078e0202 */
[----:B------:R-:W-:Y:S01]  /*6fd60*/  ISETP.GE.AND P0, PT, R0, UR8, PT ;  /* 0x0000000800007c0c */ /* 0x000fe2000bf06270 */
[----:B------:R-:W-:-:S02]  /*6fd70*/  ULDC UR8, c[0x0][0x22c] ;  /* 0x00008b0000087ab9 */ /* 0x000fc40000000800 */
[----:B------:R-:W-:Y:S01]  /*6fd80*/  VIADD R0, R7, 0x109 ;  /* 0x0000010907007836 */ /* 0x000fe20000000000 */
[----:B-1----:R-:W2:Y:S01]  /*6fd90*/  LDL.LU R165, [R1+0x1370] ;  /* 0x0013700001a57983 */ /* 0x002ea20000300800 */
[----:B------:R-:W-:-:S03]  /*6fda0*/  IMAD.WIDE R10, R164, 0x4, R4 ;  /* 0x00000004a40a7825 */ /* 0x000fc600078e0204 */
[----:B------:R-:W2:Y:S01]  /*6fdb0*/  LDL.LU R15, [R1+0x200] ;  /* 0x00020000010f7983 */ /* 0x000ea20000300800 */
[----:B------:R-:W-:-:S03]  /*6fdc0*/  ISETP.LT.AND P4, PT, R8, UR6, !P0 ;  /* 0x0000000608007c0c */ /* 0x000fc6000c781270 */
[----:B------:R-:W2:Y:S01]  /*6fdd0*/  LDL.LU R164, [R1+0xe54] ;  /* 0x000e540001a47983 */ /* 0x000ea20000300800 */
[----:B------:R-:W-:Y:S02]  /*6fde0*/  ISETP.GE.AND P3, PT, R0, UR8, PT ;  /* 0x0000000800007c0c */ /* 0x000fe4000bf66270 */
[----:B------:R-:W-:Y:S01]  /*6fdf0*/  ISETP.LT.AND P0, PT, R9, UR6, !P0 ;  /* 0x0000000609007c0c */ /* 0x000fe2000c701270 */
[----:B------:R1:W-:Y:S01]  /*6fe00*/  @P6 STG.E desc[UR4][R12.64], R16 ;  /* 0x000000100c006986 */ /* 0x0003e2000c101904 */
[----:B------:R-:W-:Y:S01]  /*6fe10*/  ISETP.LT.AND P6, PT, R8, UR6, !P3 ;  /* 0x0000000608007c0c */ /* 0x000fe2000dfc1270 */
[----:B------:R-:W-:Y:S01]  /*6fe20*/  VIADD R0, R7, 0x10a ;  /* 0x0000010a07007836 */ /* 0x000fe20000000000 */
[----:B------:R-:W-:Y:S01]  /*6fe30*/  ULDC UR8, c[0x0][0x22c] ;  /* 0x00008b0000087ab9 */ /* 0x000fe20000000800 */
[----:B----4-:R4:W-:Y:S01]  /*6fe40*/  @P5 STG.E desc[UR4][R10.64], R229 ;  /* 0x000000e50a005986 */ /* 0x0109e2000c101904 */
[----:B-1----:R-:W-:-:S03]  /*6fe50*/  IMAD.WIDE R12, R167, 0x4, R2 ;  /* 0x00000004a70c7825 */ /* 0x002fc600078e0202 */
[----:B----4-:R-:W4:Y:S04]  /*6fe60*/  LDL.LU R229, [R1+0x1374] ;  /* 0x0013740001e57983 */ /* 0x010f280000300800 */
[----:B------:R-:W4:Y:S01]  /*6fe70*/  LDL.LU R16, [R1+0x614] ;  /* 0x0006140001107983 */ /* 0x000f220000300800 */
[----:B------:R-:W-:-:S03]  /*6fe80*/  IMAD.WIDE R10, R167, 0x4, R4 ;  /* 0x00000004a70a7825 */ /* 0x000fc600078e0204 */
[----:B------:R1:W-:Y:S04]  /*6fe90*/  @P4 STG.E desc[UR4][R12.64], R23 ;  /* 0x000000170c004986 */ /* 0x0003e8000c101904 */
[----:B-1----:R-:W4:Y:S01]  /*6fea0*/  LDL.LU R23, [R1+0x214] ;  /* 0x0002140001177983 */ /* 0x002f220000300800 */
[----:B------:R-:W-:-:S03]  /*6feb0*/  IMAD.WIDE R12, R166, 0x4, R2 ;  /* 0x00000004a60c7825 */ /* 0x000fc600078e0202 */
[----:B------:R-:W4:Y:S04]  /*6fec0*/  LDL.LU R167, [R1+0x1378] ;  /* 0x0013780001a77983 */ /* 0x000f280000300800 */
[----:B---3--:R1:W-:Y:S04]  /*6fed0*/  @P0 STG.E desc[UR4][R10.64], R22 ;  /* 0x000000160a000986 */ /* 0x0083e8000c101904 */
[----:B------:R3:W-:Y:S04]  /*6fee0*/  @P6 STG.E desc[UR4][R12.64], R228 ;  /* 0x000000e40c006986 */ /* 0x0007e8000c101904 */
[----:B-1----:R-:W4:Y:S04]  /*6fef0*/  LDL.LU R22, [R1+0x204] ;  /* 0x0002040001167983 */ /* 0x002f280000300800 */
[----:B---3--:R-:W3:Y:S01]  /*6ff00*/  LDL.LU R228, [R1+0xe58] ;  /* 0x000e580001e47983 */ /* 0x008ee20000300800 */
[----:B------:R-:W-:-:S02]  /*6ff10*/  ISETP.GE.AND P5, PT, R0, UR8, PT ;  /* 0x0000000800007c0c */ /* 0x000fc4000bfa6270 */
[C---:B------:R-:W-:Y:S01]  /*6ff20*/  ISETP.LT.AND P3, PT, R9.reuse, UR6, !P3 ;  /* 0x0000000609007c0c */ /* 0x040fe2000df61270 */
[----:B------:R-:W-:Y:S01]  /*6ff30*/  IMAD.WIDE R10, R166, 0x4, R4 ;  /* 0x00000004a60a7825 */ /* 0x000fe200078e0204 */
[----:B------:R-:W-:Y:S01]  /*6ff40*/  ISETP.LT.AND P4, PT, R8, UR6, !P5 ;  /* 0x0000000608007c0c */ /* 0x000fe2000ef81270 */
[----:B------:R-:W3:Y:S01]  /*6ff50*/  LDL.LU R166, [R1+0x137c] ;  /* 0x00137c0001a67983 */ /* 0x000ee20000300800 */
[----:B------:R-:W-:Y:S01]  /*6ff60*/  ISETP.LT.AND P5, PT, R9, UR6, !P5 ;  /* 0x0000000609007c0c */ /* 0x000fe2000efa1270 */
[----:B------:R-:W-:Y:S01]  /*6ff70*/  VIADD R0, R7, 0x10b ;  /* 0x0000010b07007836 */ /* 0x000fe20000000000 */
[----:B------:R-:W-:Y:S01]  /*6ff80*/  ULDC UR8, c[0x0][0x22c] ;  /* 0x00008b0000087ab9 */ /* 0x000fe20000000800 */
[----:B------:R-:W3:Y:S03]  /*6ff90*/  LDL.LU R14, [R1+0x618] ;  /* 0x00061800010e7983 */ /* 0x000ee60000300800 */
[----:B------:R-:W-:Y:S01]  /*6ffa0*/  ISETP.GE.AND P0, PT, R0, UR8, PT ;  /* 0x0000000800007c0c */ /* 0x000fe2000bf06270 */
[----:B------:R-:W-:Y:S01]  /*6ffb0*/  ULDC UR8, c[0x0][0x22c] ;  /* 0x00008b0000087ab9 */ /* 0x000fe20000000800 */
[----:B--2---:R-:W-:Y:S01]  /*6ffc0*/  IMAD.WIDE R12, R165, 0x4, R2 ;  /* 0x00000004a50c7825 */ /* 0x004fe200078e0202 */
[----:B------:R-:W-:Y:S01]  /*6ffd0*/  IADD3 R0, R7, 0x10c, RZ ;  /* 0x0000010c07007810 */ /* 0x000fe20007ffe0ff */
[----:B------:R1:W-:Y:S04]  /*6ffe0*/  @P3 STG.E desc[UR4][R10.64], R15 ;  /* 0x0000000f0a003986 */ /* 0x0003e8000c101904 */
[----:B------:R2:W-:Y:S01]  /*6fff0*/  @P4 STG.E desc[UR4][R12.64], R164 ;  /* 0x000000a40c004986 */ /* 0x0005e2000c101904 */
[----:B------:R-:W-:-:S02]  /*70000*/  ISETP.LT.AND P6, PT, R8, UR6, !P0 ;  /* 0x0000000608007c0c */ /* 0x000fc4000c7c1270 */
[----:B------:R-:W-:Y:S01]  /*70010*/  ISETP.GE.AND P3, PT, R0, UR8, PT ;  /* 0x0000000800007c0c */ /* 0x000fe2000bf66270 */
[----:B-1----:R-:W-:Y:S01]  /*70020*/  IMAD.WIDE R10, R165, 0x4, R4 ;  /* 0x00000004a50a7825 */ /* 0x002fe200078e0204 */
[----:B--2---:R-:W2:Y:S01]  /*70030*/  LDL.LU R164, [R1+0x218] ;  /* 0x0002180001a47983 */ /* 0x004ea20000300800 */
[----:B------:R-:W-:Y:S02]  /*70040*/  ISETP.LT.AND P0, PT, R9, UR6, !P0 ;  /* 0x0000000609007c0c */ /* 0x000fe4000c701270 */
[----:B----4-:R-:W-:Y:S01]  /*70050*/  IMAD.WIDE R12, R229, 0x4, R2 ;  /* 0x00000004e50c7825 */ /* 0x010fe200078e0202 */
[----:B------:R-:W4:Y:S01]  /*70060*/  LDL.LU R165, [R1+0x1380] ;  /* 0x0013800001a57983 */ /* 0x000f220000300800 */
[----:B------:R-:W-:-:S03]  /*70070*/  ULDC UR8, c[0x0][0x22c] ;  /* 0x00008b0000087ab9 */ /* 0x000fc60000000800 */
[----:B------:R1:W-:Y:S04]  /*70080*/  @P5 STG.E desc[UR4][R10.64], R16 ;  /* 0x000000100a005986 */ /* 0x0003e8000c101904 */
[----:B------:R-:W4:Y:S01]  /*70090*/  LDL.LU R15, [R1+0x208] ;  /* 0x00020800010f7983 */ /* 0x000f220000300800 */
[----:B------:R-:W-:-:S03]  /*700a0*/  ISETP.LT.AND P4, PT, R8, UR6, !P3 ;  /* 0x0000000608007c0c */ /* 0x000fc6000df81270 */
[----:B-1----:R-:W4:Y:S01]  /*700b0*/  LDL.LU R16, [R1+0xe5c] ;  /* 0x000e5c0001107983 */ /* 0x002f220000300800 */
[----:B------:R-:W-:-:S03]  /*700c0*/  IMAD.WIDE R10, R229, 0x4, R4 ;  /* 0x00000004e50a7825 */ /* 0x000fc600078e0204 */
[----:B------:R-:W4:Y:S04]  /*700d0*/  LDL.LU R229, [R1+0x61c] ;  /* 0x00061c0001e57983 */ /* 0x000f280000300800 */
[----:B------:R1:W-:Y:S04]  /*700e0*/  @P6 STG.E desc[UR4][R12.64], R23 ;  /* 0x000000170c006986 */ /* 0x0003e8000c101904 */
[----:B-1----:R-:W4:Y:S01]  /*700f0*/  LDL.LU R23, [R1+0x1384] ;  /* 0x0013840001177983 */ /* 0x002f220000300800 */
[----:B------:R-:W-:-:S03]  /*70100*/  IMAD.WIDE R12, R167, 0x4, R2 ;  /* 0x00000004a70c7825 */ /* 0x000fc600078e0202 */
[----:B------:R1:W-:Y:S04]  /*70110*/  @P0 STG.E desc[UR4][R10.64], R22 ;  /* 0x000000160a000986 */ /* 0x0003e8000c101904 */
[----:B---3--:R3:W-:Y:S04]  /*70120*/  @P4 STG.E desc[UR4][R12.64], R228 ;  /* 0x000000e40c004986 */ /* 0x0087e8000c101904 */
[----:B-1----:R-:W4:Y:S04]  /*70130*/  LDL.LU R22, [R1+0x21c] ;  /* 0x00021c0001167983 */ /* 0x002f280000300800 */
[----:B---3--:R-:W3:Y:S01]  /*70140*/  LDL.LU R228, [R1+0x20c] ;  /* 0x00020c0001e47983 */ /* 0x008ee20000300800 */
[----:B------:R-:W-:Y:S01]  /*70150*/  VIADD R0, R7, 0x10d ;  /* 0x0000010d07007836 */ /* 0x000fe20000000000 */
[----:B------:R-:W-:-:S04]  /*70160*/  ISETP.LT.AND P3, PT, R9, UR6, !P3 ;  /* 0x0000000609007c0c */ /* 0x000fc8000df61270 */
[----:B------:R-:W-:Y:S01]  /*70170*/  ISETP.GE.AND P5, PT, R0, UR8, PT ;  /* 0x0000000800007c0c */ /* 0x000fe2000bfa6270 */
[----:B------:R-:W-:Y:S01]  /*70180*/  VIADD R0, R7, 0x10e ;  /* 0x0000010e07007836 */ /* 0x000fe20000000000 */
[----:B------:R-:W-:Y:S02]  /*70190*/  ULDC UR8, c[0x0][0x22c] ;  /* 0x00008b0000087ab9 */ /* 0x000fe40000000800 */
[----:B------:R-:W-:Y:S02]  /*701a0*/  ISETP.LT.AND P6, PT, R8, UR6, !P5 ;  /* 0x0000000608007c0c */ /* 0x000fe4000efc1270 */
[----:B------:R-:W-:Y:S02]  /*701b0*/  ISETP.GE.AND P0, PT, R0, UR8, PT ;  /* 0x0000000800007c0c */ /* 0x000fe4000bf06270 */
[----:B------:R-:W-:Y:S01]  /*701c0*/  ISETP.LT.AND P5, PT, R9, UR6, !P5 ;  /* 0x0000000609007c0c */ /* 0x000fe2000efa1270 */
[----:B------:R-:W-:Y:S01]  /*701d0*/  IMAD.WIDE R10, R167, 0x4, R4 ;  /* 0x00000004a70a7825 */ /* 0x000fe200078e0204 */
[----:B------:R-:W-:Y:S01]  /*701e0*/  ISETP.LT.AND P4, PT, R8, UR6, !P0 ;  /* 0x0000000608007c0c */ /* 0x000fe2000c781270 */
[----:B------:R-:W3:Y:S02]  /*701f0*/  LDL.LU R167, [R1+0x1388] ;  /* 0x0013880001a77983 */ /* 0x000ee40000300800 */
[----:B------:R-:W-:Y:S01]  /*70200*/  IMAD.WIDE R12, R166, 0x4, R2 ;  /* 0x00000004a60c7825 */ /* 0x000fe200078e0202 */
[----:B------:R-:W-:Y:S01]  /*70210*/  ISETP.LT.AND P0, PT, R9, UR6, !P0 ;  /* 0x0000000609007c0c */ /* 0x000fe2000c701270 */
[----:B------:R1:W-:Y:S01]  /*70220*/  @P3 STG.E desc[UR4][R10.64], R14 ;  /* 0x0000000e0a003986 */ /* 0x0003e2000c101904 */
[----:B------:R-:W-:Y:S01]  /*70230*/  ULDC UR8, c[0x0][0x22c] ;  /* 0x00008b0000087ab9 */ /* 0x000fe20000000800 */
[----:B------:R-:W-:-:S02]  /*70240*/  VIADD R0, R7, 0x10f ;  /* 0x0000010f07007836 */ /* 0x000fc40000000000 */
[----:B--2---:R2:W-:Y:S01]  /*70250*/  @P6 STG.E desc[UR4][R12.64], R164 ;  /* 0x000000a40c006986 */ /* 0x0045e2000c101904 */
[----:B-1----:R-:W-:Y:S02]  /*70260*/  IMAD.WIDE R10, R166, 0x4, R4 ;  /* 0x00000004a60a7825 */ /* 0x002fe400078e0204 */
[----:B------:R-:W-:Y:S01]  /*70270*/  ISETP.GE.AND P3, PT, R0, UR8, PT ;  /* 0x0000000800007c0c */ /* 0x000fe2000bf66270 */
[----:B------:R-:W-:Y:S01]  /*70280*/  ULDC UR8, c[0x0][0x22c] ;  /* 0x00008b0000087ab9 */ /* 0x000fe20000000800 */
[----:B--2---:R-:W2:Y:S04]  /*70290*/  LDL.LU R164, [R1+0xe60] ;  /* 0x000e600001a47983 */ /* 0x004ea80000300800 */
[----:B------:R-:W2:Y:S01]  /*702a0*/  LDL.LU R166, [R1+0x138c] ;  /* 0x00138c0001a67983 */ /* 0x000ea20000300800 */
[----:B------:R-:W-:-:S02]  /*702b0*/  ISETP.LT.AND P6, PT, R8, UR6, !P3 ;  /* 0x0000000608007c0c */ /* 0x000fc4000dfc1270 */
[----:B------:R-:W-:Y:S01]  /*702c0*/  ISETP.LT.AND P3, PT, R9, UR6, !P3 ;  /* 0x0000000609007c0c */ /* 0x000fe2000df61270 */
[C---:B----4-:R-:W-:Y:S01]  /*702d0*/  IMAD.WIDE R12, R165.reuse, 0x4, R2 ;  /* 0x00000004a50c7825 */ /* 0x050fe200078e0202 */
[----:B------:R1:W-:Y:S04]  /*702e0*/  @P5 STG.E desc[UR4][R10.64], R15 ;  /* 0x0000000f0a005986 */ /* 0x0003e8000c101904 */
[----:B------:R4:W-:Y:S01]  /*702f0*/  @P4 STG.E desc[UR4][R12.64], R16 ;  /* 0x000000100c004986 */ /* 0x0009e2000c101904 */
[----:B-1----:R-:W-:-:S03]  /*70300*/  IMAD.WIDE R10, R165, 0x4, R4 ;  /* 0x00000004a50a7825 */ /* 0x002fc600078e0204 */
[----:B----4-:R-:W4:Y:S04]  /*70310*/  LDL.LU R16, [R1+0xa20] ;  /* 0x000a200001107983 */ /* 0x010f280000300800 */
[----:B------:R-:W4:Y:S04]  /*70320*/  LDL.LU R165, [R1+0x620] ;  /* 0x0006200001a57983 */ /* 0x000f280000300800 */
[----:B------:R1:W-:Y:S04]  /*70330*/  @P0 STG.E desc[UR4][R10.64], R229 ;  /* 0x000000e50a000986 */ /* 0x0003e8000c101904 */
[----:B-1----:R-:W4:Y:S04]  /*70340*/  LDL.LU R229, [R1+0x1390] ;  /* 0x0013900001e57983 */ /* 0x002f280000300800 */
[----:B------:R-:W4:Y:S01]  /*70350*/  LDL.LU R15, [R1+0xa10] ;  /* 0x000a1000010f7983 */ /* 0x000f220000300800 */
[----:B------:R-:W-:-:S04]  /*70360*/  IMAD.WIDE R12, R23, 0x4, R2 ;  /* 0x00000004170c7825 */ /* 0x000fc800078e0202 */
[----:B------:R-:W-:Y:S02]  /*70370*/  IMAD.WIDE R10, R23, 0x4, R4 ;  /* 0x00000004170a7825 */ /* 0x000fe400078e0204 */
[----:B------:R-:W4:Y:S04]  /*70380*/  LDL.LU R23, [R1+0xe64] ;  /* 0x000e640001177983 */ /* 0x000f280000300800 */
[----:B------:R-:W-:Y:S04]  /*70390*/  @P6 STG.E desc[UR4][R12.64], R22 ;  /* 0x000000160c006986 */ /* 0x000fe8000c101904 */
[----:B---3--:R1:W-:Y:S04]  /*703a0*/  @P3 STG.E desc[UR4][R10.64], R228 ;  /* 0x000000e40a003986 */ /* 0x0083e8000c101904 */
[----:B-1----:R-:W3:Y:S04]  /*703b0*/  LDL.LU R228, [R1+0x1394] ;  /* 0x0013940001e47983 */ /* 0x002ee80000300800 */
[----:B------:R-:W3:Y:S01]  /*703c0*/  LDL.LU R22, [R1+0xa24] ;  /* 0x000a240001167983 */ /* 0x000ee20000300800 */
[----:B------:R-:W-:-:S05]  /*703d0*/  VIADD R0, R7, 0x110 ;  /* 0x0000011007007836 */ /* 0x000fca0000000000 */
[----:B------:R-:W-:Y:S01]  /*703e0*/  ISETP.GE.AND P5, PT, R0, UR8, PT ;  /* 0x0000000800007c0c */ /* 0x000fe2000bfa6270 */
[----:B------:R-:W-:Y:S01]  /*703f0*/  VIADD R0, R7, 0x111 ;  /* 0x0000011107007836 */ /* 0x000fe20000000000 */
[----:B------:R-:W-:Y:S02]  /*70400*/  ULDC UR8, c[0x0][0x22c] ;  /* 0x00008b0000087ab9 */ /* 0x000fe40000000800 */
[----:B------:R-:W-:Y:S02]  /*70410*/  ISETP.LT.AND P4, PT, R8, UR6, !P5 ;  /* 0x0000000608007c0c */ /* 0x000fe4000ef81270 */
[----:B------:R-:W-:Y:S02]  /*70420*/  ISETP.GE.AND P0, PT, R0, UR8, PT ;  /* 0x0000000800007c0c */ /* 0x000fe4000bf06270 */
[----:B------:R-:W-:Y:S01]  /*70430*/  ISETP.LT.AND P5, PT, R9, UR6, !P5 ;  /* 0x0000000609007c0c */ /* 0x000fe2000efa1270 */
[----:B------:R-:W-:Y:S01]  /*70440*/  VIADD R0, R7, 0x112 ;  /* 0x0000011207007836 */ /* 0x000fe20000000000 */
[----:B------:R-:W-:Y:S01]  /*70450*/  ISETP.LT.AND P6, PT, R8, UR6, !P0 ;  /* 0x0000000608007c0c */ /* 0x000fe2000c7c1270 */
[----:B------:R-:W-:Y:S01]  /*70460*/  IMAD.WIDE R12, R167, 0x4, R2 ;  /* 0x00000004a70c7825 */ /* 0x000fe200078e0202 */
[----:B------:R-:W-:-:S02]  /*70470*/  ULDC UR8, c[0x0][0x22c] ;  /* 0x00008b0000087ab9 */ /* 0x000fc40000000800 */
[----:B------:R-:W-:Y:S01]  /*70480*/  ISETP.GE.AND P3, PT, R0, UR8, PT ;  /* 0x0000000800007c0c */ /* 0x000fe2000bf66270 */
[----:B------:R-:W-:Y:S01]  /*70490*/  IMAD.WIDE R10, R167, 0x4, R4 ;  /* 0x00000004a70a7825 */ /* 0x000fe200078e0204 */
[C---:B------:R-:W-:Y:S01]  /*704a0*/  ISETP.LT.AND P0, PT, R9.reuse, UR6, !P0 ;  /* 0x0000000609007c0c */ /* 0x040fe2000c701270 */
[----:B------:R-:W-:Y:S01]  /*704b0*/  ULDC UR8, c[0x0][0x22c] ;  /* 0x00008b0000087ab9 */ /* 0x000fe20000000800 */
[----:B--2---:R1:W-:Y:S01]  /*704c0*/  @P4 STG.E desc[UR4][R12.64], R164 ;  /* 0x000000a40c004986 */ /* 0x0043e2000c101904 */
[----:B------:R-:W-:Y:S02]  /*704d0*/  ISETP.LT.AND P4, PT, R8, UR6, !P3 ;  /* 0x0000000608007c0c */ /* 0x000fe4000df81270 */
[----:B------:R-:W-:Y:S01]  /*704e0*/  ISETP.LT.AND P3, PT, R9, UR6, !P3 ;  /* 0x0000000609007c0c */ /* 0x000fe2000df61270 */
[----:B-1----:R-:W2:Y:S01]  /*704f0*/  LDL.LU R164, [R1+0x624] ;  /* 0x0006240001a47983 */ /* 0x002ea20000300800 */
[----:B------:R-:W-:-:S03]  /*70500*/  IMAD.WIDE R12, R166, 0x4, R2 ;  /* 0x00000004a60c7825 */ /* 0x000fc600078e0202 */
[----:B------:R-:W2:Y:S04]  /*70510*/  LDL.LU R167, [R1+0x1398] ;  /* 0x0013980001a77983 */ /* 0x000ea80000300800 */
[----:B----4-:R1:W-:Y:S04]  /*70520*/  @P5 STG.E desc[UR4][R10.64], R16 ;  /* 0x000000100a005986 */ /* 0x0103e8000c101904 */
[----:B------:R4:W-:Y:S04]  /*70530*/  @P6 STG.E desc[UR4][R12.64], R165 ;  /* 0x000000a50c006986 */ /* 0x0009e8000c101904 */
[----:B-1----:R-:W2:Y:S04]  /*70540*/  LDL.LU R16, [R1+0xa14] ;  /* 0x000a140001107983 */ /* 0x002ea80000300800 */
[----:B----4-:R-:W4:Y:S01]  /*70550*/  LDL.LU R165, [R1+0xe68] ;  /* 0x000e680001a57983 */ /* 0x010f220000300800 */
[----:B------:R-:W-:-:S03]  /*70560*/  IMAD.WIDE R10, R166, 0x4, R4 ;  /* 0x00000004a60a7825 */ /* 0x000fc600078e0204 */
[----:B------:R-:W4:Y:S01]  /*70570*/  LDL.LU R166, [R1+0x139c] ;  /* 0x00139c0001a67983 */ /* 0x000f220000300800 */
[----:B------:R-:W-:-:S03]  /*70580*/  IMAD.WIDE R12, R229, 0x4, R2 ;  /* 0x00000004e50c7825 */ /* 0x000fc600078e0202 */
[----:B------:R1:W-:Y:S04]  /*70590*/  @P0 STG.E desc[UR4][R10.64], R15 ;  /* 0x0000000f0a000986 */ /* 0x0003e8000c101904 */
[----:B------:R-:W4:Y:S04]  /*705a0*/  LDL.LU R14, [R1+0xa28] ;  /* 0x000a2800010e7983 */ /* 0x000f280000300800 */
[----:B------:R1:W-:Y:S02]  /*705b0*/  @P4 STG.E desc[UR4][R12.64], R23 ;  /* 0x000000170c004986 */ /* 0x0003e4000c101904 */
[----:B-1----:R-:W-:-:S02]  /*705c0*/  IMAD.WIDE R10, R229, 0x4, R4 ;  /* 0x00000004e50a7825 */ /* 0x002fc400078e0204 */
[----:B------:R-:W4:Y:S04]  /*705d0*/  LDL.LU R23, [R1+0x628] ;  /* 0x0006280001177983 */ /* 0x000f280000300800 */
[----:B------:R-:W4:Y:S04]  /*705e0*/  LDL.LU R229, [R1+0x13a0] ;  /* 0x0013a00001e57983 */ /* 0x000f280000300800 */
[----:B------:R-:W4:Y:S04]  /*705f0*/  LDL.LU R15, [R1+0xa18] ;  /* 0x000a1800010f7983 */ /* 0x000f280000300800 */
[----:B---3--:R1:W-:Y:S04]  /*70600*/  @P3 STG.E desc[UR4][R10.64], R22 ;  /* 0x000000160a003986 */ /* 0x0083e8000c101904 */
[----:B-1----:R-:W3:Y:S01]  /*70610*/  LDL.LU R22, [R1+0xe6c] ;  /* 0x000e6c0001167983 */ /* 0x002ee20000300800 */
[----:B------:R-:W-:-:S05]  /*70620*/  VIADD R0, R7, 0x113 ;  /* 0x0000011307007836 */ /* 0x000fca0000000000 */
[----:B------:R-:W-:Y:S01]  /*70630*/  ISETP.GE.AND P5, PT, R0, UR8, PT ;  /* 0x0000000800007c0c */ /* 0x000fe2000bfa6270 */
[----:B------:R-:W-:Y:S01]  /*70640*/  VIADD R0, R7, 0x114 ;  /* 0x0000011407007836 */ /* 0x000fe20000000000 */
[----:B------:R-:W-:Y:S02]  /*70650*/  ULDC UR8, c[0x0][0x22c] ;  /* 0x00008b0000087ab9 */ /* 0x000fe40000000800 */
[----:B------:R-:W-:Y:S02]  /*70660*/  ISETP.LT.AND P6, PT, R8, UR6, !P5 ;  /* 0x0000000608007c0c */ /* 0x000fe4000efc1270 */
[----:B------:R-:W-:Y:S01]  /*70670*/  ISETP.GE.AND P0, PT, R0, UR8, PT ;  /* 0x0000000800007c0c */ /* 0x000fe2000bf06270 */
[----:B------:R-:W-:Y:S01]  /*70680*/  IMAD.WIDE R12, R228, 0x4, R2 ;  /* 0x00000004e40c7825 */ /* 0x000fe200078e0202 */
[----:B------:R-:W-:Y:S01]  /*70690*/  ISETP.LT.AND P5, PT, R9, UR6, !P5 ;  /* 0x0000000609007c0c */ /* 0x000fe2000efa1270 */
[----:B------:R-:W-:Y:S01]  /*706a0*/  ULDC UR8, c[0x0][0x22c] ;  /* 0x00008b0000087ab9 */ /* 0x000fe20000000800 */
[----:B------:R-:W-:Y:S01]  /*706b0*/  ISETP.LT.AND P4, PT, R8, UR6, !P0 ;  /* 0x0000000608007c0c */ /* 0x000fe2000c781270 */
[----:B------:R-:W-:Y:S01]  /*706c0*/  IMAD.WIDE R10, R228, 0x4, R4 ;  /* 0x00000004e40a7825 */ /* 0x000fe200078e0204 */
[C---:B------:R-:W-:Y:S01]  /*706d0*/  IADD3 R0, R7.reuse, 0x115, RZ ;  /* 0x0000011507007810 */ /* 0x040fe20007ffe0ff */
[----:B------:R-:W3:Y:S03]  /*706e0*/  LDL.LU R228, [R1+0xa2c] ;  /* 0x000a2c0001e47983 */ /* 0x000ee60000300800 */
[----:B------:R-:W-:Y:S01]  /*706f0*/  ISETP.GE.AND P3, PT, R0, UR8, PT ;  /* 0x0000000800007c0c */ /* 0x000fe2000bf66270 */
[----:B------:R-:W-:Y:S01]  /*70700*/  VIADD R0, R7, 0x116 ;  /* 0x0000011607007836 */ /* 0x000fe20000000000 */
[----:B--2---:R1:W-:Y:S01]  /*70710*/  @P6 STG.E desc[UR4][R12.64], R164 ;  /* 0x000000a40c006986 */ /* 0x0043e2000c101904 */
[----:B------:R-:W-:Y:S01]  /*70720*/  ISETP.LT.AND P0, PT, R9, UR6, !P0 ;  /* 0x0000000609007c0c */ /* 0x000fe2000c701270 */
[----:B------:R-:W-:Y:S01]  /*70730*/  ULDC UR8, c[0x0][0x22c] ;  /* 0x00008b0000087ab9 */ /* 0x000fe20000000800 */
[----:B------:R-:W-:Y:S01]  /*70740*/  ISETP.LT.AND P6, PT, R8, UR6, !P3 ;  /* 0x0000000608007c0c */ /* 0x000fe2000dfc1270 */
[----:B-1----:R-:W2:Y:S01]  /*70750*/  LDL.LU R164, [R1+0x13a4] ;  /* 0x0013a40001a47983 */ /* 0x002ea20000300800 */
[----:B------:R-:W-:Y:S01]  /*70760*/  IMAD.WIDE R12, R167, 0x4, R2 ;  /* 0x00000004a70c7825 */ /* 0x000fe200078e0202 */
[----:B------:R-:W-:-:S02]  /*70770*/  ISETP.LT.AND P3, PT, R9, UR6, !P3 ;  /* 0x0000000609007c0c */ /* 0x000fc4000df61270 */
[----:B------:R1:W-:Y:S01]  /*70780*/  @P5 STG.E desc[UR4][R10.64], R16 ;  /* 0x000000100a005986 */ /* 0x0003e2000c101904 */
[----:B------:R-:W-:-:S03]  /*70790*/  ISETP.GE.AND P5, PT, R0, UR8, PT ;  /* 0x0000000800007c0c */ /* 0x000fc6000bfa6270 */
[----:B----4-:R4:W-:Y:S01]  /*707a0*/  @P4 STG.E desc[UR4][R12.64], R165 ;  /* 0x000000a50c004986 */ /* 0x0109e2000c101904 */
[----:B------:R-:W-:-:S03]  /*707b0*/  ISETP.LT.AND P4, PT, R8, UR6, !P5 ;  /* 0x0000000608007c0c */ /* 0x000fc6000ef81270 */
[----:B-1----:R-:W2:Y:S01]  /*707c0*/  LDL.LU R16, [R1+0x62c] ;  /* 0x00062c0001107983 */ /* 0x002ea20000300800 */
[----:B------:R-:W-:Y:S01]  /*707d0*/  IMAD.WIDE R10, R167, 0x4, R4 ;  /* 0x00000004a70a7825 */ /* 0x000fe200078e0204 */
[----:B------:R-:W-:Y:S02]  /*707e0*/  ULDC UR8, c[0x0][0x22c] ;  /* 0x00008b0000087ab9 */ /* 0x000fe40000000800 */
[----:B----4-:R-:W4:Y:S01]  /*707f0*/  LDL.LU R165, [R1+0xa1c] ;  /* 0x000a1c0001a57983 */ /* 0x010f220000300800 */
[----:B------:R-:W-:-:S03]  /*70800*/  IMAD.WIDE R12, R166, 0x4, R2 ;  /* 0x00000004a60c7825 */ /* 0x000fc600078e0202 */
[----:B------:R-:W4:Y:S04]  /*70810*/  LDL.LU R167, [R1+0x13a8] ;  /* 0x0013a80001a77983 */ /* 0x000f280000300800 */
[----:B------:R1:W-:Y:S04]  /*70820*/  @P0 STG.E desc[UR4][R10.64], R14 ;  /* 0x0000000e0a000986 */ /* 0x0003e8000c101904 */
[----:B------:R1:W-:Y:S02]  /*70830*/  @P6 STG.E desc[UR4][R12.64], R23 ;  /* 0x000000170c006986 */ /* 0x0003e4000c101904 */
[----:B-1----:R-:W-:-:S05]  /*70840*/  IMAD.WIDE R10, R166, 0x4, R4 ;  /* 0x00000004a60a7825 */ /* 0x002fca00078e0204 */
[----:B------:R1:W-:Y:S01]  /*70850*/  @P3 STG.E desc[UR4][R10.64], R15 ;  /* 0x0000000f0a003986 */ /* 0x0003e2000c101904 */
[----:B------:R-:W-:-:S03]  /*70860*/  IMAD.WIDE R12, R229, 0x4, R2 ;  /* 0x00000004e50c7825 */ /* 0x000fc600078e0202 */
[----:B------:R-:W4:Y:S04]  /*70870*/  LDL.LU R23, [R1+0xe70] ;  /* 0x000e700001177983 */ /* 0x000f280000300800 */
[----:B------:R-:W4:Y:S01]  /*70880*/  LDL.LU R166, [R1+0x13ac] ;  /* 0x0013ac0001a67983 */ /* 0x000f220000300800 */
[----:B-1----:R-:W-:-:S03]  /*70890*/  IMAD.WIDE R10, R229, 0x4, R4 ;  /* 0x00000004e50a7825 */ /* 0x002fc600078e0204 */
[----:B---3--:R1:W-:Y:S04]  /*708a0*/  @P4 STG.E desc[UR4][R12.64], R22 ;  /* 0x000000160c004986 */ /* 0x0083e8000c101904 */
[----:B-1----:R-:W3:Y:S04]  /*708b0*/  LDL.LU R22, [R1+0xa30] ;  /* 0x000a300001167983 */ /* 0x002ee80000300800 */
[----:B------:R-:W3:Y:S01]  /*708c0*/  LDL.LU R229, [R1+0x220] ;  /* 0x0002200001e57983 */ /* 0x000ee20000300800 */
[----:B------:R-:W-:Y:S01]  /*708d0*/  VIADD R0, R7, 0x117 ;  /* 0x0000011707007836 */ /* 0x000fe20000000000 */
[----:B------:R-:W-:-:S04]  /*708e0*/  ISETP.LT.AND P5, PT, R9, UR6, !P5 ;  /* 0x0000000609007c0c */ /* 0x000fc8000efa1270 */
[----:B------:R-:W-:Y:S01]  /*708f0*/  ISETP.GE.AND P0, PT, R0, UR8, PT ;  /* 0x0000000800007c0c */ /* 0x000fe2000bf06270 */
[----:B------:R-:W-:Y:S01]  /*70900*/  VIADD R0, R7, 0x118 ;  /* 0x0000011807007836 */ /* 0x000fe20000000000 */
[----:B------:R-:W-:Y:S02]  /*70910*/  ULDC UR8, c[0x0][0x22c] ;  /* 0x00008b0000087ab9 */ /* 0x000fe40000000800 */
[----:B------:R-:W-:Y:S02]  /*70920*/  ISETP.LT.AND P6, PT, R8, UR6, !P0 ;  /* 0x0000000608007c0c */ /* 0x000fe4000c7c1270 */
[----:B------:R-:W-:-:S03]  /*70930*/  ISETP.LT.AND P0, PT, R9, UR6, !P0 ;  /* 0x0000000609007c0c */ /* 0x000fc6000c701270 */
[----:B------:R1:W-:Y:S01]  /*70940*/  @P5 STG.E desc[UR4][R10.64], R228 ;  /* 0x000000e40a005986 */ /* 0x0003e2000c101904 */
[----:B------:R-:W-:Y:S01]  /*70950*/  ISETP.GE.AND P3, PT, R0, UR8, PT ;  /* 0x0000000800007c0c */ /* 0x000fe2000bf66270 */
[----:B------:R-:W-:Y:S01]  /*70960*/  VIADD R0, R7, 0x119 ;  /* 0x0000011907007836 */ /* 0x000fe20000000000 */
[----:B------:R-:W-:Y:S01]  /*70970*/  ULDC UR8, c[0x0][0x22c] ;  /* 0x00008b0000087ab9 */ /* 0x000fe20000000800 */
[C---:B--2---:R-:W-:Y:S01]  /*70980*/  IMAD.WIDE R12, R164.reuse, 0x4, R2 ;  /* 0x00000004a40c7825 */ /* 0x044fe200078e0202 */
[----:B-1----:R-:W2:Y:S03]  /*70990*/  LDL.LU R228, [R1+0x13b0] ;  /* 0x0013b00001e47983 */ /* 0x002ea60000300800 */
[----:B------:R-:W-:Y:S01]  /*709a0*/  IMAD.WIDE R10, R164, 0x4, R4 ;  /* 0x00000004a40a7825 */ /* 0x000fe200078e0204 */
[----:B------:R-:W2:Y:S01]  /*709b0*/  LDL.LU R15, [R1+0x630] ;  /* 0x00063000010f7983 */ /* 0x000ea20000300800 */
[----:B------:R-:W-:-:S03]  /*709c0*/  ISETP.LT.AND P4, PT, R8, UR6, !P3 ;  /* 0x0000000608007c0c */ /* 0x000fc6000df81270 */
[----:B------:R-:W2:Y:S01]  /*709d0*/  LDL.LU R164, [R1+0xe74] ;  /* 0x000e740001a47983 */ /* 0x000ea20000300800 */
[----:B------:R-:W-:Y:S02]  /*709e0*/  ISETP.GE.AND P5, PT, R0, UR8, PT ;  /* 0x0000000800007c0c */ /* 0x000fe4000bfa6270 */
[----:B------:R-:W-:Y:S01]  /*709f0*/  ISETP.LT.AND P3, PT, R9, UR6, !P3 ;  /* 0x0000000609007c0c */ /* 0x000fe2000df61270 */
[----:B------:R-:W-:Y:S01]  /*70a00*/  @P6 STG.E desc[UR4][R12.64], R16 ;  /* 0x000000100c006986 */ /* 0x000fe2000c101904 */
[----:B------:R-:W-:Y:S01]  /*70a10*/  VIADD R0, R7, 0x11a ;  /* 0x0000011a07007836 */ /* 0x000fe20000000000 */
[----:B------:R-:W-:Y:S02]  /*70a20*/  ULDC UR8, c[0x0][0x22c] ;  /* 0x00008b0000087ab9 */ /* 0x000fe40000000800 */
[----:B----4-:R1:W-:Y:S01]  /*70a30*/  @P0 STG.E desc[UR4][R10.64], R165 ;  /* 0x000000a50a000986 */ /* 0x0103e2000c101904 */
[----:B------:R-:W-:-:S03]  /*70a40*/  ISETP.LT.AND P6, PT, R8, UR6, !P5 ;  /* 0x0000000608007c0c */ /* 0x000fc6000efc1270 */
[----:B-1----:R-:W4:Y:S04]  /*70a50*/  LDL.LU R165, [R1+0x13b4] ;  /* 0x0013b40001a57983 */ /* 0x002f280000300800 */
[----:B------:R-:W4:Y:S01]  /*70a60*/  LDL.LU R16, [R1+0xa34] ;  /* 0x000a340001107983 */ /* 0x000f220000300800 */
[----:B------:R-:W-:-:S04]  /*70a70*/  IMAD.WIDE R12, R167, 0x4, R2 ;  /* 0x00000004a70c7825 */ /* 0x000fc800078e0202 */
[----:B------:R-:W-:Y:S01]  /*70a80*/  IMAD.WIDE R10, R167, 0x4, R4 ;  /* 0x00000004a70a7825 */ /* 0x000fe200078e0204 */
        /* <DEDUP_REMOVED lines=16> */
[----:B------:R-:W3:Y:S01]  /*70b90*/  LDL.LU R14, [R1+0xa38] ;  /* 0x000a3800010e7983 */ /* 0x000ee20000300800 */
[----:B--2---:R-:W-:Y:S02]  /*70ba0*/  IMAD.WIDE R12, R228, 0x4, R2 ;  /* 0x00000004e40c7825 */ /* 0x004fe400078e0202 */
[----:B------:R-:W-:Y:S01]  /*70bb0*/  ISETP.GE.AND P3, PT, R0, UR8, PT ;  /* 0x0000000800007c0c */ /* 0x000fe2000bf66270 */
[----:B------:R-:W-:-:S02]  /*70bc0*/  ULDC UR8, c[0x0][0x22c] ;  /* 0x00008b0000087ab9 */ /* 0x000fc40000000800 */
[----:B------:R1:W-:Y:S01]  /*70bd0*/  @P5 STG.E desc[UR4][R10.64], R15 ;  /* 0x0000000f0a005986 */ /* 0x0003e2000c101904 */
[----:B------:R-:W-:-:S03]  /*70be0*/  VIADD R0, R7, 0x11c ;  /* 0x0000011c07007836 */ /* 0x000fc60000000000 */
[----:B------:R2:W-:Y:S01]  /*70bf0*/  @P4 STG.E desc[UR4][R12.64], R164 ;  /* 0x000000a40c004986 */ /* 0x0005e2000c101904 */
[----:B------:R-:W-:Y:S02]  /*70c00*/  ISETP.LT.AND P6, PT, R8, UR6, !P3 ;  /* 0x0000000608007c0c */ /* 0x000fe4000dfc1270 */
        /* <DEDUP_REMOVED lines=23> */
[----:B------:R-:W-:Y:S01]  /*70d80*/  ULDC UR8, c[0x0][0x22c] ;  /* 0x00008b0000087ab9 */ /* 0x000fe20000000800 */
[----:B------:R-:W-:Y:S02]  /*70d90*/  IADD3 R0, R7, 0x11e, RZ ;  /* 0x0000011e07007810 */ /* 0x000fe40007ffe0ff */
        /* <DEDUP_REMOVED lines=11> */
[----:B--2---:R2:W-:Y:S03]  /*70e50*/  @P6 STG.E desc[UR4][R12.64], R164 ;  /* 0x000000a40c006986 */ /* 0x0045e6000c101904 */
[----:B------:R-:W-:Y:S01]  /*70e60*/  ISETP.GE.AND P5, PT, R0, UR8, PT ;  /* 0x0000000800007c0c */ /* 0x000fe2000bfa6270 */
[----:B-1----:R-:W-:Y:S01]  /*70e70*/  IMAD.WIDE R10, R166, 0x4, R4 ;  /* 0x00000004a60a7825 */ /* 0x002fe200078e0204 */
[----:B--2---:R-:W2:Y:S03]  /*70e80*/  LDL.LU R164, [R1+0xe80] ;  /* 0x000e800001a47983 */ /* 0x004ea60000300800 */
[----:B----4-:R-:W-:Y:S01]  /*70e90*/  IMAD.WIDE R12, R228, 0x4, R2 ;  /* 0x00000004e40c7825 */ /* 0x010fe200078e0202 */
[----:B------:R-:W4:Y:S01]  /*70ea0*/  LDL.LU R166, [R1+0x13cc] ;  /* 0x0013cc0001a67983 */ /* 0x000f220000300800 */
[----:B------:R-:W-:Y:S01]  /*70eb0*/  ISETP.LT.AND P6, PT, R8, UR6, !P5 ;  /* 0x0000000608007c0c */ /* 0x000fe2000efc1270 */
[----:B------:R-:W-:-:S02]  /*70ec0*/  ULDC UR8, c[0x0][0x22c] ;  /* 0x00008b0000087ab9 */ /* 0x000fc40000000800 */
[----:B------:R1:W-:Y:S01]  /*70ed0*/  @P0 STG.E desc[UR4][R10.64], R15 ;  /* 0x0000000f0a000986 */ /* 0x0003e2000c101904 */
[----:B------:R-:W-:-:S03]  /*70ee0*/  ISETP.LT.AND P5, PT, R9, UR6, !P5 ;  /* 0x0000000609007c0c */ /* 0x000fc6000efa1270 */
[----:B------:R1:W-:Y:S02]  /*70ef0*/  @P4 STG.E desc[UR4][R12.64], R16 ;  /* 0x000000100c004986 */ /* 0x0003e4000c101904 */
[----:B-1----:R-:W-:Y:S02]  /*70f00*/  IMAD.WIDE R10, R228, 0x4, R4 ;  /* 0x00000004e40a7825 */ /* 0x002fe400078e0204 */
[----:B------:R-:W4:Y:S04]  /*70f10*/  LDL.LU R16, [R1+0x640] ;  /* 0x0006400001107983 */ /* 0x000f280000300800 */
[----:B------:R-:W4:Y:S04]  /*70f20*/  LDL.LU R228, [R1+0x240] ;  /* 0x0002400001e47983 */ /* 0x000f280000300800 */
[----:B------:R1:W-:Y:S01]  /*70f30*/  @P3 STG.E desc[UR4][R10.64], R165 ;  /* 0x000000a50a003986 */ /* 0x0003e2000c101904 */
[----:B------:R-:W-:-:S03]  /*70f40*/  IMAD.WIDE R12, R23, 0x4, R2 ;  /* 0x00000004170c7825 */ /* 0x000fc600078e0202 */
[----:B-1----:R-:W4:Y:S01]  /*70f50*/  LDL.LU R165, [R1+0x13d0] ;  /* 0x0013d00001a57983 */ /* 0x002f220000300800 */
[----:B------:R-:W-:-:S03]  /*70f60*/  IMAD.WIDE R10, R23, 0x4, R4 ;  /* 0x00000004170a7825 */ /* 0x000fc600078e0204 */
[----:B------:R-:W4:Y:S04]  /*70f70*/  LDL.LU R15, [R1+0x230] ;  /* 0x00023000010f7983 */ /* 0x000f280000300800 */
        /* <DEDUP_REMOVED lines=18> */
[----:B------:R-:W-:Y:S01]  /*710a0*/  ISETP.LT.AND P3, PT, R9, UR6, !P3 ;  /* 0x0000000609007c0c */ /* 0x000fe2000df61270 */
[----:B--2---:R1:W-:Y:S01]  /*710b0*/  @P4 STG.E desc[UR4][R12.64], R164 ;  /* 0x000000a40c004986 */ /* 0x0043e2000c101904 */
[----:B------:R-:W-:Y:S01]  /*710c0*/  ISETP.LT.AND P4, PT, R8, UR6, !P5 ;  /* 0x0000000608007c0c */ /* 0x000fe2000ef81270 */
[----:B------:R-:W-:Y:S01]  /*710d0*/  VIADD R0, R7, 0x123 ;  /* 0x0000012307007836 */ /* 0x000fe20000000000 */
[----:B------:R-:W-:Y:S01]  /*710e0*/  ISETP.LT.AND P5, PT, R9, UR6, !P5 ;  /* 0x0000000609007c0c */ /* 0x000fe2000efa1270 */
[----:B------:R-:W-:Y:S01]  /*710f0*/  ULDC UR8, c[0x0][0x22c] ;  /* 0x00008b0000087ab9 */ /* 0x000fe20000000800 */
[----:B-1----:R-:W2:Y:S04]  /*71100*/  LDL.LU R164, [R1+0x244] ;  /* 0x0002440001a47983 */ /* 0x002ea80000300800 */
[----:B------:R-:W2:Y:S01]  /*71110*/  LDL.LU R167, [R1+0x13d8] ;  /* 0x0013d80001a77983 */ /* 0x000ea20000300800 */
[----:B----4-:R-:W-:-:S03]  /*71120*/  IMAD.WIDE R12, R166, 0x4, R2 ;  /* 0x00000004a60c7825 */ /* 0x010fc600078e0202 */
[----:B------:R1:W-:Y:S04]  /*71130*/  @P0 STG.E desc[UR4][R10.64], R16 ;  /* 0x000000100a000986 */ /* 0x0003e8000c101904 */
[----:B------:R4:W-:Y:S04]  /*71140*/  @P6 STG.E desc[UR4][R12.64], R228 ;  /* 0x000000e40c006986 */ /* 0x0009e8000c101904 */
[----:B-1----:R-:W2:Y:S04]  /*71150*/  LDL.LU R16, [R1+0x234] ;  /* 0x0002340001107983 */ /* 0x002ea80000300800 */
[----:B----4-:R-:W4:Y:S01]  /*71160*/  LDL.LU R228, [R1+0xe88] ;  /* 0x000e880001e47983 */ /* 0x010f220000300800 */
[----:B------:R-:W-:-:S03]  /*71170*/  IMAD.WIDE R10, R166, 0x4, R4 ;  /* 0x00000004a60a7825 */ /* 0x000fc600078e0204 */
[----:B------:R-:W4:Y:S01]  /*71180*/  LDL.LU R166, [R1+0x13dc] ;  /* 0x0013dc0001a67983 */ /* 0x000f220000300800 */
[----:B------:R-:W-:-:S03]  /*71190*/  IMAD.WIDE R12, R165, 0x4, R2 ;  /* 0x00000004a50c7825 */ /* 0x000fc600078e0202 */
[----:B------:R1:W-:Y:S04]  /*711a0*/  @P3 STG.E desc[UR4][R10.64], R15 ;  /* 0x0000000f0a003986 */ /* 0x0003e8000c101904 */
[----:B------:R1:W-:Y:S04]  /*711b0*/  @P4 STG.E desc[UR4][R12.64], R23 ;  /* 0x000000170c004986 */ /* 0x0003e8000c101904 */
[----:B------:R-:W4:Y:S01]  /*711c0*/  LDL.LU R14, [R1+0x648] ;  /* 0x00064800010e7983 */ /* 0x000f220000300800 */
[----:B-1----:R-:W-:-:S03]  /*711d0*/  IMAD.WIDE R10, R165, 0x4, R4 ;  /* 0x00000004a50a7825 */ /* 0x002fc600078e0204 */
[----:B------:R-:W4:Y:S04]  /*711e0*/  LDL.LU R23, [R1+0x248] ;  /* 0x0002480001177983 */ /* 0x000f280000300800 */
[----:B------:R-:W4:Y:S04]  /*711f0*/  LDL.LU R165, [R1+0x13e0] ;  /* 0x0013e00001a57983 */ /* 0x000f280000300800 */
[----:B------:R-:W4:Y:S04]  /*71200*/  LDL.LU R15, [R1+0x238] ;  /* 0x00023800010f7983 */ /* 0x000f280000300800 */
[----:B---3--:R1:W-:Y:S04]  /*71210*/  @P5 STG.E desc[UR4][R10.64], R22 ;  /* 0x000000160a005986 */ /* 0x0083e8000c101904 */
[----:B-1----:R-:W3:Y:S01]  /*71220*/  LDL.LU R22, [R1+0xe8c] ;  /* 0x000e8c0001167983 */ /* 0x002ee20000300800 */
[----:B------:R-:W-:Y:S01]  /*71230*/  ISETP.GE.AND P0, PT, R0, UR8, PT ;  /* 0x0000000800007c0c */ /* 0x000fe2000bf06270 */
[----:B------:R-:W-:Y:S01]  /*71240*/  VIADD R0, R7, 0x124 ;  /* 0x0000012407007836 */ /* 0x000fe20000000000 */
[----:B------:R-:W-:-:S02]  /*71250*/  ULDC UR8, c[0x0][0x22c] ;  /* 0x00008b0000087ab9 */ /* 0x000fc40000000800 */
[----:B------:R-:W-:Y:S02]  /*71260*/  ISETP.LT.AND P6, PT, R8, UR6, !P0 ;  /* 0x0000000608007c0c */ /* 0x000fe4000c7c1270 */
[----:B------:R-:W-:Y:S02]  /*71270*/  ISETP.GE.AND P3, PT, R0, UR8, PT ;  /* 0x0000000800007c0c */ /* 0x000fe4000bf66270 */
[----:B------:R-:W-:Y:S01]  /*71280*/  ISETP.LT.AND P0, PT, R9, UR6, !P0 ;  /* 0x0000000609007c0c */ /* 0x000fe2000c701270 */
[----:B------:R-:W-:Y:S01]  /*71290*/  VIADD R0, R7, 0x125 ;  /* 0x0000012507007836 */ /* 0x000fe20000000000 */
[----:B------:R-:W-:Y:S01]  /*712a0*/  ISETP.LT.AND P4, PT, R8, UR6, !P3 ;  /* 0x0000000608007c0c */ /* 0x000fe2000df81270 */
[----:B------:R-:W-:Y:S01]  /*712b0*/  IMAD.WIDE R12, R229, 0x4, R2 ;  /* 0x00000004e50c7825 */ /* 0x000fe200078e0202 */
[----:B------:R-:W-:-:S03]  /*712c0*/  ULDC UR8, c[0x0][0x22c] ;  /* 0x00008b0000087ab9 */ /* 0x000fc60000000800 */
[----:B------:R-:W-:Y:S02]  /*712d0*/  IMAD.WIDE R10, R229, 0x4, R4 ;  /* 0x00000004e50a7825 */ /* 0x000fe400078e0204 */
[----:B------:R-:W3:Y:S01]  /*712e0*/  LDL.LU R229, [R1+0x64c] ;  /* 0x00064c0001e57983 */ /* 0x000ee20000300800 */
[----:B------:R-:W-:Y:S01]  /*712f0*/  ISETP.GE.AND P5, PT, R0, UR8, PT ;  /* 0x0000000800007c0c */ /* 0x000fe2000bfa6270 */
[----:B------:R-:W-:Y:S01]  /*71300*/  VIADD R0, R7, 0x126 ;  /* 0x0000012607007836 */ /* 0x000fe20000000000 */
[C---:B------:R-:W-:Y:S01]  /*71310*/  ISETP.LT.AND P3, PT, R9.reuse, UR6, !P3 ;  /* 0x0000000609007c0c */ /* 0x040fe2000df61270 */
[----:B------:R-:W-:Y:S01]  /*71320*/  ULDC UR8, c[0x0][0x22c] ;  /* 0x00008b0000087ab9 */ /* 0x000fe20000000800 */
[----:B--2---:R1:W-:Y:S01]  /*71330*/  @P6 STG.E desc[UR4][R12.64], R164 ;  /* 0x000000a40c006986 */ /* 0x0043e2000c101904 */
[----:B------:R-:W-:Y:S02]  /*71340*/  ISETP.LT.AND P6, PT, R8, UR6, !P5 ;  /* 0x0000000608007c0c */ /* 0x000fe4000efc1270 */
[----:B------:R-:W-:Y:S01]  /*71350*/  ISETP.LT.AND P5, PT, R9, UR6, !P5 ;  /* 0x0000000609007c0c */ /* 0x000fe2000efa1270 */
[----:B-1----:R-:W2:Y:S01]  /*71360*/  LDL.LU R164, [R1+0x13e4] ;  /* 0x0013e40001a47983 */ /* 0x002ea20000300800 */
[----:B------:R-:W-:-:S03]  /*71370*/  IMAD.WIDE R12, R167, 0x4, R2 ;  /* 0x00000004a70c7825 */ /* 0x000fc600078e0202 */
[----:B------:R1:W-:Y:S01]  /*71380*/  @P0 STG.E desc[UR4][R10.64], R16 ;  /* 0x000000100a000986 */ /* 0x0003e2000c101904 */
[----:B------:R-:W-:Y:S01]  /*71390*/  ISETP.GE.AND P0, PT, R0, UR8, PT ;  /* 0x0000000800007c0c */ /* 0x000fe2000bf06270 */
[----:B------:R-:W-:Y:S02]  /*713a0*/  ULDC UR8, c[0x0][0x22c] ;  /* 0x00008b0000087ab9 */ /* 0x000fe40000000800 */
[----:B----4-:R4:W-:Y:S01]  /*713b0*/  @P4 STG.E desc[UR4][R12.64], R228 ;  /* 0x000000e40c004986 */ /* 0x0109e2000c101904 */
[----:B------:R-:W-:-:S03]  /*713c0*/  ISETP.LT.AND P4, PT, R8, UR6, !P0 ;  /* 0x0000000608007c0c */ /* 0x000fc6000c781270 */
[----:B-1----:R-:W2:Y:S04]  /*713d0*/  LDL.LU R16, [R1+0x24c] ;  /* 0x00024c0001107983 */ /* 0x002ea80000300800 */
[----:B----4-:R-:W4:Y:S01]  /*713e0*/  LDL.LU R228, [R1+0x23c] ;  /* 0x00023c0001e47983 */ /* 0x010f220000300800 */
[----:B------:R-:W-:-:S03]  /*713f0*/  IMAD.WIDE R10, R167, 0x4, R4 ;  /* 0x00000004a70a7825 */ /* 0x000fc600078e0204 */
[----:B------:R-:W4:Y:S01]  /*71400*/  LDL.LU R167, [R1+0x13e8] ;  /* 0x0013e80001a77983 */ /* 0x000f220000300800 */
[----:B------:R-:W-:-:S03]  /*71410*/  IMAD.WIDE R12, R166, 0x4, R2 ;  /* 0x00000004a60c7825 */ /* 0x000fc600078e0202 */
[----:B------:R1:W-:Y:S04]  /*71420*/  @P3 STG.E desc[UR4][R10.64], R14 ;  /* 0x0000000e0a003986 */ /* 0x0003e8000c101904 */
[----:B------:R1:W-:Y:S02]  /*71430*/  @P6 STG.E desc[UR4][R12.64], R23 ;  /* 0x000000170c006986 */ /* 0x0003e4000c101904 */
[----:B-1----:R-:W-:-:S04]  /*71440*/  IMAD.WIDE R10, R166, 0x4, R4 ;  /* 0x00000004a60a7825 */ /* 0x002fc800078e0204 */
[C---:B------:R-:W-:Y:S01]  /*71450*/  IMAD.WIDE R12, R165.reuse, 0x4, R2 ;  /* 0x00000004a50c7825 */ /* 0x040fe200078e0202 */
[----:B------:R-:W4:Y:S04]  /*71460*/  LDL.LU R23, [R1+0xe90] ;  /* 0x000e900001177983 */ /* 0x000f280000300800 */
[----:B------:R-:W4:Y:S04]  /*71470*/  LDL.LU R166, [R1+0x13ec] ;  /* 0x0013ec0001a67983 */ /* 0x000f280000300800 */
[----:B------:R1:W-:Y:S02]  /*71480*/  @P5 STG.E desc[UR4][R10.64], R15 ;  /* 0x0000000f0a005986 */ /* 0x0003e4000c101904 */
[----:B-1----:R-:W-:-:S02]  /*71490*/  IMAD.WIDE R10, R165, 0x4, R4 ;  /* 0x00000004a50a7825 */ /* 0x002fc400078e0204 */
[----:B---3--:R1:W-:Y:S04]  /*714a0*/  @P4 STG.E desc[UR4][R12.64], R22 ;  /* 0x000000160c004986 */ /* 0x0083e8000c101904 */
[----:B-1----:R-:W3:Y:S04]  /*714b0*/  LDL.LU R22, [R1+0xa50] ;  /* 0x000a500001167983 */ /* 0x002ee80000300800 */
[----:B------:R-:W3:Y:S01]  /*714c0*/  LDL.LU R165, [R1+0x650] ;  /* 0x0006500001a57983 */ /* 0x000ee20000300800 */
[----:B------:R-:W-:Y:S02]  /*714d0*/  ISETP.LT.AND P0, PT, R9, UR6, !P0 ;  /* 0x0000000609007c0c */ /* 0x000fe4000c701270 */
[----:B------:R-:W-:-:S04]  /*714e0*/  IADD3 R0, R7, 0x127, RZ ;  /* 0x0000012707007810 */ /* 0x000fc80007ffe0ff */
[----:B------:R-:W-:Y:S01]  /*714f0*/  ISETP.GE.AND P3, PT, R0, UR8, PT ;  /* 0x0000000800007c0c */ /* 0x000fe2000bf66270 */
[----:B------:R-:W-:Y:S01]  /*71500*/  VIADD R0, R7, 0x128 ;  /* 0x0000012807007836 */ /* 0x000fe20000000000 */
[----:B------:R-:W-:Y:S02]  /*71510*/  ULDC UR8, c[0x0][0x22c] ;  /* 0x00008b0000087ab9 */ /* 0x000fe40000000800 */
[----:B------:R-:W-:Y:S02]  /*71520*/  ISETP.LT.AND P6, PT, R8, UR6, !P3 ;  /* 0x0000000608007c0c */ /* 0x000fe4000dfc1270 */
[----:B------:R-:W-:Y:S01]  /*71530*/  ISETP.LT.AND P3, PT, R9, UR6, !P3 ;  /* 0x0000000609007c0c */ /* 0x000fe2000df61270 */
        /* <DEDUP_REMOVED lines=83> */
[----:B------:R-:W-:Y:S01]  /*71a70*/  ULDC UR8, c[0x0][0x22c] ;  /* 0x00008b0000087ab9 */ /* 0x000fe20000000800 */
[----:B-1----:R-:W-:Y:S01]  /*71a80*/  IMAD.WIDE R10, R166, 0x4, R4 ;  /* 0x00000004a60a7825 */ /* 0x002fe200078e0204 */
        /* <DEDUP_REMOVED lines=20> */
[----:B------:R-:W-:-:S04]  /*71bd0*/  IADD3 R0, R7, 0x130, RZ ;  /* 0x0000013007007810 */ /* 0x000fc80007ffe0ff */
        /* <DEDUP_REMOVED lines=52> */
[----:B--2---:R1:W-:Y:S01]  /*71f20*/  @P6 STG.E desc[UR4][R12.64], R164 ;  /* 0x000000a40c006986 */ /* 0x0043e2000c101904 */
[----:B------:R-:W-:Y:S01]  /*71f30*/  ISETP.LT.AND P6, PT, R8, UR6, !P0 ;  /* 0x0000000608007c0c */ /* 0x000fe2000c7c1270 */
[----:B------:R-:W-:Y:S01]  /*71f40*/  ULDC UR8, c[0x0][0x22c] ;  /* 0x00008b0000087ab9 */ /* 0x000fe20000000800 */
[----:B------:R-:W-:Y:S01]  /*71f50*/  ISETP.LT.AND P0, PT, R9, UR6, !P0 ;  /* 0x0000000609007c0c */ /* 0x000fe2000c701270 */
[----:B-1----:R-:W2:Y:S01]  /*71f60*/  LDL.LU R164, [R1+0x1424] ;  /* 0x0014240001a47983 */ /* 0x002ea20000300800 */
[----:B------:R-:W-:-:S03]  /*71f70*/  IMAD.WIDE R12, R167, 0x4, R2 ;  /* 0x00000004a70c7825 */ /* 0x000fc600078e0202 */
        /* <DEDUP_REMOVED lines=30> */
[----:B------:R-:W-:Y:S01]  /*72160*/  ULDC UR8, c[0x0][0x22c] ;  /* 0x00008b0000087ab9 */ /* 0x000fe20000000800 */
[C---:B--2---:R-:W-:Y:S01]  /*72170*/  IMAD.WIDE R12, R164.reuse, 0x4, R2 ;  /* 0x00000004a40c7825 */ /* 0x044fe200078e0202 */
[----:B------:R-:W-:Y:S01]  /*72180*/  IADD3 R0, R7, 0x139, RZ ;  /* 0x0000013907007810 */ /* 0x000fe20007ffe0ff */
[----:B-1----:R-:W2:Y:S02]  /*72190*/  LDL.LU R165, [R1+0x1430] ;  /* 0x0014300001a57983 */ /* 0x002ea40000300800 */
[----:B------:R-:W-:Y:S02]  /*721a0*/  IMAD.WIDE R10, R164, 0x4, R4 ;  /* 0x00000004a40a7825 */ /* 0x000fe400078e0204 */
        /* <DEDUP_REMOVED lines=107> */
[----:B------:R-:W-:-:S02]  /*72860*/  ISETP.LT.AND P6, PT, R8, UR6, !P0 ;  /* 0x0000000608007c0c */ /* 0x000fc4000c7c1270 */
[----:B------:R-:W-:Y:S01]  /*72870*/  IADD3 R0, R7, 0x142, RZ ;  /* 0x0000014207007810 */ /* 0x000fe20007ffe0ff */
[----:B------:R-:W-:-:S03]  /*72880*/  IMAD.WIDE R10, R167, 0x4, R4 ;  /* 0x00000004a70a7825 */ /* 0x000fc600078e0204 */
[----:B------:R-:W-:Y:S01]  /*72890*/  ISETP.GE.AND P3, PT, R0, UR8, PT ;  /* 0x0000000800007c0c */ /* 0x000fe2000bf66270 */
[----:B--2---:R1:W-:Y:S01]  /*728a0*/  @P4 STG.E desc[UR4][R12.64], R164 ;  /* 0x000000a40c004986 */ /* 0x0043e2000c101904 */
[----:B------:R-:W-:Y:S01]  /*728b0*/  ISETP.LT.AND P0, PT, R9, UR6, !P0 ;  /* 0x0000000609007c0c */ /* 0x000fe2000c701270 */
[----:B------:R-:W-:Y:S01]  /*728c0*/  VIADD R0, R7, 0x143 ;  /* 0x0000014307007836 */ /* 0x000fe20000000000 */
[----:B------:R-:W-:Y:S01]  /*728d0*/  ISETP.LT.AND P4, PT, R8, UR6, !P3 ;  /* 0x0000000608007c0c */ /* 0x000fe2000df81270 */
[----:B------:R-:W-:Y:S01]  /*728e0*/  ULDC UR8, c[0x0][0x22c] ;  /* 0x00008b0000087ab9 */ /* 0x000fe20000000800 */
[----:B-1----:R-:W2:Y:S04]  /*728f0*/  LDL.LU R164, [R1+0x684] ;  /* 0x0006840001a47983 */ /* 0x002ea80000300800 */
[----:B------:R-:W2:Y:S01]  /*72900*/  LDL.LU R167, [R1+0x145c] ;  /* 0x00145c0001a77983 */ /* 0x000ea20000300800 */
[----:B------:R-:W-:Y:S01]  /*72910*/  ISETP.LT.AND P3, PT, R9, UR6, !P3 ;  /* 0x0000000609007c0c */ /* 0x000fe2000df61270 */
[----:B----4-:R-:W-:-:S02]  /*72920*/  IMAD.WIDE R12, R166, 0x4, R2 ;  /* 0x00000004a60c7825 */ /* 0x010fc400078e0202 */
        /* <DEDUP_REMOVED lines=100> */
[----:B------:R-:W-:Y:S01]  /*72f70*/  ULDC UR8, c[0x0][0x22c] ;  /* 0x00008b0000087ab9 */ /* 0x000fe20000000800 */
[----:B------:R-:W-:Y:S01]  /*72f80*/  IADD3 R0, R7, 0x14b, RZ ;  /* 0x0000014b07007810 */ /* 0x000fe20007ffe0ff */
        /* <DEDUP_REMOVED lines=107> */
[----:B------:R-:W-:Y:S01]  /*73640*/  ULDC UR8, c[0x0][0x22c] ;  /* 0x00008b0000087ab9 */ /* 0x000fe20000000800 */
[----:B------:R-:W-:-:S02]  /*73650*/  IADD3 R0, R7, 0x154, RZ ;  /* 0x0000015407007810 */ /* 0x000fc40007ffe0ff */
        /* <DEDUP_REMOVED lines=92> */
[----:B------:R-:W-:Y:S01]  /*73c20*/  ULDC UR8, c[0x0][0x22c] ;  /* 0x00008b0000087ab9 */ /* 0x000fe20000000800 */
[----:B-1----:R-:W-:Y:S01]  /*73c30*/  IMAD.WIDE R10, R229, 0x4, R4 ;  /* 0x00000004e50a7825 */ /* 0x002fe200078e0204 */
[----:B--2---:R-:W2:Y:S04]  /*73c40*/  LDL.LU R164, [R1+0x6b8] ;  /* 0x0006b80001a47983 */ /* 0x004ea80000300800 */
[----:B------:R-:W2:Y:S01]  /*73c50*/  LDL.LU R229, [R1+0x14c4] ;  /* 0x0014c40001e57983 */ /* 0x000ea20000300800 */
[----:B------:R-:W-:-:S03]  /*73c60*/  ISETP.LT.AND P5, PT, R9, UR6, !P5 ;  /* 0x0000000609007c0c */ /* 0x000fc6000efa1270 */
[----:B------:R-:W2:Y:S01]  /*73c70*/  LDL.LU R15, [R1+0xaa8] ;  /* 0x000aa800010f7983 */ /* 0x000ea20000300800 */
[----:B------:R-:W-:-:S03]  /*73c80*/  ISETP.LT.AND P4, PT, R8, UR6, !P0 ;  /* 0x0000000608007c0c */ /* 0x000fc6000c781270 */
[----:B----4-:R1:W-:Y:S01]  /*73c90*/  @P3 STG.E desc[UR4][R10.64], R16 ;  /* 0x000000100a003986 */ /* 0x0103e2000c101904 */
[----:B------:R-:W-:-:S03]  /*73ca0*/  IMAD.WIDE R12, R228, 0x4, R2 ;  /* 0x00000004e40c7825 */ /* 0x000fc600078e0202 */
        /* <DEDUP_REMOVED lines=10> */
[----:B------:R-:W-:-:S04]  /*73d50*/  IADD3 R0, R7, 0x15d, RZ ;  /* 0x0000015d07007810 */ /* 0x000fc80007ffe0ff */
[----:B------:R-:W-:Y:S01]  /*73d60*/  ISETP.GE.AND P3, PT, R0, UR8, PT ;  /* 0x0000000800007c0c */ /* 0x000fe2000bf66270 */
[----:B------:R-:W-:Y:S01]  /*73d70*/  VIADD R0, R7, 0x15e ;  /* 0x0000015e07007836 */ /* 0x000fe20000000000 */
[C---:B------:R-:W-:Y:S01]  /*73d80*/  ISETP.LT.AND P0, PT, R9.reuse, UR6, !P0 ;  /* 0x0000000609007c0c */ /* 0x040fe2000c701270 */
[----:B------:R-:W-:Y:S01]  /*73d90*/  ULDC UR8, c[0x0][0x22c] ;  /* 0x00008b0000087ab9 */ /* 0x000fe20000000800 */
        /* <DEDUP_REMOVED lines=13> */
[----:B-1----:R-:W-:-:S04]  /*73e70*/  IMAD.WIDE R10, R166, 0x4, R4 ;  /* 0x00000004a60a7825 */ /* 0x002fc800078e0204 */
[----:B--2---:R-:W-:Y:S01]  /*73e80*/  IMAD.WIDE R12, R229, 0x4, R2 ;  /* 0x00000004e50c7825 */ /* 0x004fe200078e0202 */
[----:B------:R-:W2:Y:S01]  /*73e90*/  LDL.LU R164, [R1+0xf00] ;  /* 0x000f000001a47983 */ /* 0x000ea20000300800 */
[----:B------:R-:W-:-:S03]  /*73ea0*/  ULDC UR8, c[0x0][0x22c] ;  /* 0x00008b0000087ab9 */ /* 0x000fc60000000800 */
[----:B------:R-:W2:Y:S04]  /*73eb0*/  LDL.LU R166, [R1+0x14d0] ;  /* 0x0014d00001a67983 */ /* 0x000ea80000300800 */
[----:B------:R1:W-:Y:S01]  /*73ec0*/  @P3 STG.E desc[UR4][R10.64], R15 ;  /* 0x0000000f0a003986 */ /* 0x0003e2000c101904 */
[----:B------:R-:W-:Y:S02]  /*73ed0*/  ISETP.LT.AND P6, PT, R8, UR6, !P0 ;  /* 0x0000000608007c0c */ /* 0x000fe4000c7c1270 */
[----:B------:R-:W-:Y:S01]  /*73ee0*/  ISETP.LT.AND P0, PT, R9, UR6, !P0 ;  /* 0x0000000609007c0c */ /* 0x000fe2000c701270 */
[----:B-1----:R-:W-:Y:S01]  /*73ef0*/  IMAD.WIDE R10, R229, 0x4, R4 ;  /* 0x00000004e50a7825 */ /* 0x002fe200078e0204 */
[----:B----4-:R1:W-:Y:S04]  /*73f00*/  @P4 STG.E desc[UR4][R12.64], R16 ;  /* 0x000000100c004986 */ /* 0x0103e8000c101904 */
[----:B------:R4:W-:Y:S04]  /*73f10*/  @P5 STG.E desc[UR4][R10.64], R228 ;  /* 0x000000e40a005986 */ /* 0x0009e8000c101904 */
[----:B-1----:R-:W2:Y:S04]  /*73f20*/  LDL.LU R16, [R1+0xac0] ;  /* 0x000ac00001107983 */ /* 0x002ea80000300800 */
[----:B------:R-:W2:Y:S04]  /*73f30*/  LDL.LU R229, [R1+0x2b0] ;  /* 0x0002b00001e57983 */ /* 0x000ea80000300800 */
[----:B----4-:R-:W4:Y:S01]  /*73f40*/  LDL.LU R228, [R1+0x14d4] ;  /* 0x0014d40001e47983 */ /* 0x010f220000300800 */
[----:B------:R-:W-:-:S03]  /*73f50*/  IMAD.WIDE R12, R23, 0x4, R2 ;  /* 0x00000004170c7825 */ /* 0x000fc600078e0202 */
[----:B------:R-:W4:Y:S01]  /*73f60*/  LDL.LU R15, [R1+0x6c0] ;  /* 0x0006c000010f7983 */ /* 0x000f220000300800 */
[----:B------:R-:W-:-:S03]  /*73f70*/  IMAD.WIDE R10, R23, 0x4, R4 ;  /* 0x00000004170a7825 */ /* 0x000fc600078e0204 */
        /* <DEDUP_REMOVED lines=56> */
[----:B------:R-:W-:Y:S01]  /*74300*/  ULDC UR8, c[0x0][0x22c] ;  /* 0x00008b0000087ab9 */ /* 0x000fe20000000800 */
[----:B------:R-:W-:Y:S01]  /*74310*/  IADD3 R0, R7, 0x166, RZ ;  /* 0x0000016607007810 */ /* 0x000fe20007ffe0ff */
[----:B--2---:R1:W-:Y:S01]  /*74320*/  @P6 STG.E desc[UR4][R12.64], R164 ;  /* 0x000000a40c006986 */ /* 0x0043e2000c101904 */
[----:B------:R-:W-:Y:S02]  /*74330*/  ISETP.LT.AND P5, PT, R9, UR6, !P5 ;  /* 0x0000000609007c0c */ /* 0x000fe4000efa1270 */
        /* <DEDUP_REMOVED lines=36> */
[----:B--2---:R-:W-:Y:S01]  /*74580*/  IMAD.WIDE R12, R164, 0x4, R2 ;  /* 0x00000004a40c7825 */ /* 0x004fe200078e0202 */
[----:B------:R-:W-:Y:S01]  /*74590*/  ISETP.LT.AND P4, PT, R8, UR6, !P0 ;  /* 0x0000000608007c0c */ /* 0x000fe2000c781270 */
[----:B-1----:R-:W2:Y:S02]  /*745a0*/  LDL.LU R165, [R1+0x14f4] ;  /* 0x0014f40001a57983 */ /* 0x002ea40000300800 */
[----:B------:R-:W-:Y:S02]  /*745b0*/  IMAD.WIDE R10, R164, 0x4, R4 ;  /* 0x00000004a40a7825 */ /* 0x000fe400078e0204 */
[----:B------:R-:W2:Y:S04]  /*745c0*/  LDL.LU R15, [R1+0x2c0] ;  /* 0x0002c000010f7983 */ /* 0x000ea80000300800 */
[----:B------:R-:W2:Y:S01]  /*745d0*/  LDL.LU R164, [R1+0xf14] ;  /* 0x000f140001a47983 */ /* 0x000ea20000300800 */
[----:B------:R-:W-:-:S02]  /*745e0*/  ISETP.GE.AND P3, PT, R0, UR8, PT ;  /* 0x0000000800007c0c */ /* 0x000fc4000bf66270 */
        /* <DEDUP_REMOVED lines=33> */
[----:B------:R-:W-:Y:S01]  /*74800*/  ISETP.LT.AND P6, PT, R8, UR6, !P0 ;  /* 0x0000000608007c0c */ /* 0x000fe2000c7c1270 */
[----:B-1----:R-:W-:Y:S02]  /*74810*/  IMAD.WIDE R10, R165, 0x4, R4 ;  /* 0x00000004a50a7825 */ /* 0x002fe400078e0204 */
[----:B------:R-:W3:Y:S04]  /*74820*/  LDL.LU R165, [R1+0x2d8] ;  /* 0x0002d80001a57983 */ /* 0x000ee80000300800 */
[----:B--2---:R-:W2:Y:S01]  /*74830*/  LDL.LU R164, [R1+0x1504] ;  /* 0x0015040001a47983 */ /* 0x004ea20000300800 */
[----:B------:R-:W-:-:S03]  /*74840*/  ISETP.GE.AND P3, PT, R0, UR8, PT ;  /* 0x0000000800007c0c */ /* 0x000fc6000bf66270 */
[----:B------:R-:W2:Y:S01]  /*74850*/  LDL.LU R15, [R1+0x2c8] ;  /* 0x0002c800010f7983 */ /* 0x000ea20000300800 */
[----:B------:R-:W-:-:S03]  /*74860*/  ISETP.LT.AND P0, PT, R9, UR6, !P0 ;  /* 0x0000000609007c0c */ /* 0x000fc6000c701270 */
[----:B----4-:R1:W-:Y:S01]  /*74870*/  @P5 STG.E desc[UR4][R10.64], R16 ;  /* 0x000000100a005986 */ /* 0x0103e2000c101904 */
[----:B------:R-:W-:Y:S01]  /*74880*/  ISETP.LT.AND P4, PT, R8, UR6, !P3 ;  /* 0x0000000608007c0c */ /* 0x000fe2000df81270 */
[C---:B------:R-:W-:Y:S01]  /*74890*/  IMAD.WIDE R12, R229.reuse, 0x4, R2 ;  /* 0x00000004e50c7825 */ /* 0x040fe200078e0202 */
[----:B------:R-:W-:Y:S01]  /*748a0*/  ULDC UR8, c[0x0][0x22c] ;  /* 0x00008b0000087ab9 */ /* 0x000fe20000000800 */
[----:B-1----:R-:W4:Y:S02]  /*748b0*/  LDL.LU R16, [R1+0xf1c] ;  /* 0x000f1c0001107983 */ /* 0x002f240000300800 */
[----:B------:R-:W-:Y:S02]  /*748c0*/  IMAD.WIDE R10, R229, 0x4, R4 ;  /* 0x00000004e50a7825 */ /* 0x000fe400078e0204 */
        /* <DEDUP_REMOVED lines=14> */
[----:B------:R-:W-:Y:S01]  /*749b0*/  ISETP.GE.AND P0, PT, R0, UR8, PT ;  /* 0x0000000800007c0c */ /* 0x000fe2000bf06270 */
[----:B------:R-:W-:Y:S01]  /*749c0*/  IMAD.WIDE R10, R167, 0x4, R4 ;  /* 0x00000004a70a7825 */ /* 0x000fe200078e0204 */
[C---:B------:R-:W-:Y:S01]  /*749d0*/  ISETP.LT.AND P5, PT, R9.reuse, UR6, !P5 ;  /* 0x0000000609007c0c */ /* 0x040fe2000efa1270 */
[----:B------:R-:W3:Y:S01]  /*749e0*/  LDL.LU R167, [R1+0x1510] ;  /* 0x0015100001a77983 */ /* 0x000ee20000300800 */
[----:B------:R-:W-:Y:S01]  /*749f0*/  ISETP.LT.AND P4, PT, R8, UR6, !P0 ;  /* 0x0000000608007c0c */ /* 0x000fe2000c781270 */
[----:B------:R-:W-:Y:S01]  /*74a00*/  IMAD.WIDE R12, R166, 0x4, R2 ;  /* 0x00000004a60c7825 */ /* 0x000fe200078e0202 */
[----:B------:R-:W-:Y:S01]  /*74a10*/  ISETP.LT.AND P0, PT, R9, UR6, !P0 ;  /* 0x0000000609007c0c */ /* 0x000fe2000c701270 */
[----:B------:R1:W-:Y:S01]  /*74a20*/  @P3 STG.E desc[UR4][R10.64], R14 ;  /* 0x0000000e0a003986 */ /* 0x0003e2000c101904 */
[----:B------:R-:W-:Y:S01]  /*74a30*/  IADD3 R0, R7, 0x16f, RZ ;  /* 0x0000016f07007810 */ /* 0x000fe20007ffe0ff */
[----:B------:R-:W-:-:S02]  /*74a40*/  ULDC UR8, c[0x0][0x22c] ;  /* 0x00008b0000087ab9 */ /* 0x000fc40000000800 */
[----:B------:R2:W-:Y:S01]  /*74a50*/  @P6 STG.E desc[UR4][R12.64], R165 ;  /* 0x000000a50c006986 */ /* 0x0005e2000c101904 */
[----:B------:R-:W-:Y:S01]  /*74a60*/  ISETP.GE.AND P3, PT, R0, UR8, PT ;  /* 0x0000000800007c0c */ /* 0x000fe2000bf66270 */
[----:B-1----:R-:W-:-:S04]  /*74a70*/  IMAD.WIDE R10, R166, 0x4, R4 ;  /* 0x00000004a60a7825 */ /* 0x002fc800078e0204 */
[----:B--2---:R-:W-:Y:S01]  /*74a80*/  IMAD.WIDE R12, R164, 0x4, R2 ;  /* 0x00000004a40c7825 */ /* 0x004fe200078e0202 */
[----:B------:R-:W2:Y:S01]  /*74a90*/  LDL.LU R165, [R1+0xf20] ;  /* 0x000f200001a57983 */ /* 0x000ea20000300800 */
[----:B------:R-:W-:-:S03]  /*74aa0*/  ULDC UR8, c[0x0][0x22c] ;  /* 0x00008b0000087ab9 */ /* 0x000fc60000000800 */
[----:B------:R1:W-:Y:S01]  /*74ab0*/  @P5 STG.E desc[UR4][R10.64], R15 ;  /* 0x0000000f0a005986 */ /* 0x0003e2000c101904 */
[----:B------:R-:W-:-:S03]  /*74ac0*/  ISETP.LT.AND P6, PT, R8, UR6, !P3 ;  /* 0x0000000608007c0c */ /* 0x000fc6000dfc1270 */
[----:B------:R-:W2:Y:S01]  /*74ad0*/  LDL.LU R166, [R1+0x1514] ;  /* 0x0015140001a67983 */ /* 0x000ea20000300800 */
[----:B------:R-:W-:Y:S01]  /*74ae0*/  ISETP.LT.AND P3, PT, R9, UR6, !P3 ;  /* 0x0000000609007c0c */ /* 0x000fe2000df61270 */
[----:B-1----:R-:W-:Y:S02]  /*74af0*/  IMAD.WIDE R10, R164, 0x4, R4 ;  /* 0x00000004a40a7825 */ /* 0x002fe400078e0204 */
        /* <DEDUP_REMOVED lines=37> */
[----:B-1----:R-:W2:Y:S01]  /*74d50*/  LDL.LU R16, [R1+0xad4] ;  /* 0x000ad40001107983 */ /* 0x002ea20000300800 */
[----:B------:R-:W-:-:S03]  /*74d60*/  IMAD.WIDE R10, R166, 0x4, R4 ;  /* 0x00000004a60a7825 */ /* 0x000fc600078e0204 */
[----:B----4-:R-:W4:Y:S01]  /*74d70*/  LDL.LU R164, [R1+0xf28] ;  /* 0x000f280001a47983 */ /* 0x010f220000300800 */
[----:B------:R-:W-:-:S03]  /*74d80*/  IMAD.WIDE R12, R229, 0x4, R2 ;  /* 0x00000004e50c7825 */ /* 0x000fc600078e0202 */
[----:B------:R-:W4:Y:S04]  /*74d90*/  LDL.LU R166, [R1+0x1530] ;  /* 0x0015300001a67983 */ /* 0x000f280000300800 */
        /* <DEDUP_REMOVED lines=18> */
[----:B------:R-:W-:Y:S02]  /*74ec0*/  ULDC UR8, c[0x0][0x22c] ;  /* 0x00008b0000087ab9 */ /* 0x000fe40000000800 */
[----:B------:R-:W-:Y:S01]  /*74ed0*/  ISETP.GE.AND P3, PT, R0, UR8, PT ;  /* 0x0000000800007c0c */ /* 0x000fe2000bf66270 */
[----:B------:R-:W-:Y:S01]  /*74ee0*/  IMAD.WIDE R10, R228, 0x4, R4 ;  /* 0x00000004e40a7825 */ /* 0x000fe200078e0204 */
[----:B------:R-:W-:Y:S01]  /*74ef0*/  ISETP.LT.AND P0, PT, R9, UR6, !P0 ;  /* 0x0000000609007c0c */ /* 0x000fe2000c701270 */
[----:B------:R-:W-:Y:S01]  /*74f00*/  ULDC UR8, c[0x0][0x22c] ;  /* 0x00008b0000087ab9 */ /* 0x000fe20000000800 */
[----:B------:R-:W3:Y:S01]  /*74f10*/  LDL.LU R228, [R1+0xaec] ;  /* 0x000aec0001e47983 */ /* 0x000ee20000300800 */
[----:B------:R-:W-:-:S03]  /*74f20*/  VIADD R0, R7, 0x176 ;  /* 0x0000017607007836 */ /* 0x000fc60000000000 */
[----:B--2---:R1:W-:Y:S01]  /*74f30*/  @P6 STG.E desc[UR4][R12.64], R165 ;  /* 0x000000a50c006986 */ /* 0x0043e2000c101904 */
[----:B------:R-:W-:Y:S02]  /*74f40*/  ISETP.LT.AND P6, PT, R8, UR6, !P3 ;  /* 0x0000000608007c0c */ /* 0x000fe4000dfc1270 */
[----:B------:R-:W-:Y:S01]  /*74f50*/  ISETP.LT.AND P3, PT, R9, UR6, !P3 ;  /* 0x0000000609007c0c */ /* 0x000fe2000df61270 */
[----:B-1----:R-:W-:Y:S01]  /*74f60*/  IMAD.WIDE R12, R167, 0x4, R2 ;  /* 0x00000004a70c7825 */ /* 0x002fe200078e0202 */
[----:B------:R-:W2:Y:S04]  /*74f70*/  LDL.LU R165, [R1+0x1540] ;  /* 0x0015400001a57983 */ /* 0x000ea80000300800 */
[----:B------:R1:W-:Y:S01]  /*74f80*/  @P5 STG.E desc[UR4][R10.64], R16 ;  /* 0x000000100a005986 */ /* 0x0003e2000c101904 */
[----:B------:R-:W-:-:S03]  /*74f90*/  ISETP.GE.AND P5, PT, R0, UR8, PT ;  /* 0x0000000800007c0c */ /* 0x000fc6000bfa6270 */
[----:B----4-:R4:W-:Y:S01]  /*74fa0*/  @P4 STG.E desc[UR4][R12.64], R164 ;  /* 0x000000a40c004986 */ /* 0x0109e2000c101904 */
[----:B------:R-:W-:Y:S01]  /*74fb0*/  ISETP.LT.AND P4, PT, R8, UR6, !P5 ;  /* 0x0000000608007c0c */ /* 0x000fe2000ef81270 */
[----:B-1----:R-:W-:Y:S02]  /*74fc0*/  IMAD.WIDE R10, R167, 0x4, R4 ;  /* 0x00000004a70a7825 */ /* 0x002fe400078e0204 */
[----:B------:R-:W2:Y:S01]  /*74fd0*/  LDL.LU R16, [R1+0x6ec] ;  /* 0x0006ec0001107983 */ /* 0x000ea20000300800 */
[----:B------:R-:W-:Y:S01]  /*74fe0*/  ULDC UR8, c[0x0][0x22c] ;  /* 0x00008b0000087ab9 */ /* 0x000fe20000000800 */
[C---:B----4-:R-:W-:Y:S02]  /*74ff0*/  IMAD.WIDE R12, R166.reuse, 0x4, R2 ;  /* 0x00000004a60c7825 */ /* 0x050fe400078e0202 */
[----:B------:R-:W4:Y:S04]  /*75000*/  LDL.LU R164, [R1+0xadc] ;  /* 0x000adc0001a47983 */ /* 0x000f280000300800 */
[----:B------:R-:W4:Y:S04]  /*75010*/  LDL.LU R167, [R1+0x1548] ;  /* 0x0015480001a77983 */ /* 0x000f280000300800 */
[----:B------:R1:W-:Y:S04]  /*75020*/  @P0 STG.E desc[UR4][R10.64], R14 ;  /* 0x0000000e0a000986 */ /* 0x0003e8000c101904 */
[----:B------:R1:W-:Y:S02]  /*75030*/  @P6 STG.E desc[UR4][R12.64], R23 ;  /* 0x000000170c006986 */ /* 0x0003e4000c101904 */
[----:B-1----:R-:W-:-:S04]  /*75040*/  IMAD.WIDE R10, R166, 0x4, R4 ;  /* 0x00000004a60a7825 */ /* 0x002fc800078e0204 */
[----:B------:R-:W-:Y:S01]  /*75050*/  IMAD.WIDE R12, R229, 0x4, R2 ;  /* 0x00000004e50c7825 */ /* 0x000fe200078e0202 */
[----:B------:R-:W4:Y:S04]  /*75060*/  LDL.LU R23, [R1+0xf30] ;  /* 0x000f300001177983 */ /* 0x000f280000300800 */
[----:B------:R-:W-:Y:S04]  /*75070*/  @P3 STG.E desc[UR4][R10.64], R15 ;  /* 0x0000000f0a003986 */ /* 0x000fe8000c101904 */
[----:B------:R-:W4:Y:S04]  /*75080*/  LDL.LU R166, [R1+0x1550] ;  /* 0x0015500001a67983 */ /* 0x000f280000300800 */
[----:B---3--:R1:W-:Y:S04]  /*75090*/  @P4 STG.E desc[UR4][R12.64], R22 ;  /* 0x000000160c004986 */ /* 0x0083e8000c101904 */
[----:B-1----:R-:W3:Y:S01]  /*750a0*/  LDL.LU R22, [R1+0xaf0] ;  /* 0x000af00001167983 */ /* 0x002ee20000300800 */
[----:B------:R-:W-:Y:S01]  /*750b0*/  VIADD R0, R7, 0x177 ;  /* 0x0000017707007836 */ /* 0x000fe20000000000 */
[----:B------:R-:W-:-:S04]  /*750c0*/  ISETP.LT.AND P5, PT, R9, UR6, !P5 ;  /* 0x0000000609007c0c */ /* 0x000fc8000efa1270 */
[----:B------:R-:W-:Y:S01]  /*750d0*/  ISETP.GE.AND P0, PT, R0, UR8, PT ;  /* 0x0000000800007c0c */ /* 0x000fe2000bf06270 */
[----:B------:R-:W-:Y:S01]  /*750e0*/  ULDC UR8, c[0x0][0x22c] ;  /* 0x00008b0000087ab9 */ /* 0x000fe20000000800 */
[----:B------:R-:W-:Y:S02]  /*750f0*/  IADD3 R0, R7, 0x178, RZ ;  /* 0x0000017807007810 */ /* 0x000fe40007ffe0ff */
[----:B------:R-:W-:Y:S02]  /*75100*/  ISETP.LT.AND P6, PT, R8, UR6, !P0 ;  /* 0x0000000608007c0c */ /* 0x000fe4000c7c1270 */
[----:B------:R-:W-:Y:S01]  /*75110*/  ISETP.LT.AND P0, PT, R9, UR6, !P0 ;  /* 0x0000000609007c0c */ /* 0x000fe2000c701270 */
[----:B------:R-:W-:Y:S01]  /*75120*/  IMAD.WIDE R10, R229, 0x4, R4 ;  /* 0x00000004e50a7825 */ /* 0x000fe200078e0204 */
[----:B------:R-:W-:Y:S01]  /*75130*/  ISETP.GE.AND P3, PT, R0, UR8, PT ;  /* 0x0000000800007c0c */ /* 0x000fe2000bf66270 */
[----:B------:R-:W3:Y:S01]  /*75140*/  LDL.LU R229, [R1+0x2e0] ;  /* 0x0002e00001e57983 */ /* 0x000ee20000300800 */
[----:B------:R-:W-:-:S02]  /*75150*/  ULDC UR8, c[0x0][0x22c] ;  /* 0x00008b0000087ab9 */ /* 0x000fc40000000800 */
[----:B------:R-:W-:Y:S01]  /*75160*/  ISETP.LT.AND P4, PT, R8, UR6, !P3 ;  /* 0x0000000608007c0c */ /* 0x000fe2000df81270 */
[----:B------:R1:W-:Y:S01]  /*75170*/  @P5 STG.E desc[UR4][R10.64], R228 ;  /* 0x000000e40a005986 */ /* 0x0003e2000c101904 */
[----:B------:R-:W-:Y:S01]  /*75180*/  ISETP.LT.AND P3, PT, R9, UR6, !P3 ;  /* 0x0000000609007c0c */ /* 0x000fe2000df61270 */
[C---:B--2---:R-:W-:Y:S02]  /*75190*/  IMAD.WIDE R12, R165.reuse, 0x4, R2 ;  /* 0x00000004a50c7825 */ /* 0x044fe400078e0202 */
[----:B-1----:R-:W2:Y:S02]  /*751a0*/  LDL.LU R228, [R1+0x1554] ;  /* 0x0015540001e47983 */ /* 0x002ea40000300800 */
[----:B------:R-:W-:Y:S02]  /*751b0*/  IMAD.WIDE R10, R165, 0x4, R4 ;  /* 0x00000004a50a7825 */ /* 0x000fe400078e0204 */
[----:B------:R-:W2:Y:S04]  /*751c0*/  LDL.LU R15, [R1+0x6f0] ;  /* 0x0006f000010f7983 */ /* 0x000ea80000300800 */
[----:B------:R-:W2:Y:S04]  /*751d0*/  LDL.LU R165, [R1+0xf34] ;  /* 0x000f340001a57983 */ /* 0x000ea80000300800 */
[----:B------:R1:W-:Y:S04]  /*751e0*/  @P6 STG.E desc[UR4][R12.64], R16 ;  /* 0x000000100c006986 */ /* 0x0003e8000c101904 */
[----:B----4-:R4:W-:Y:S01]  /*751f0*/  @P0 STG.E desc[UR4][R10.64], R164 ;  /* 0x000000a40a000986 */ /* 0x0109e2000c101904 */
[----:B-1----:R-:W-:-:S03]  /*75200*/  IMAD.WIDE R12, R167, 0x4, R2 ;  /* 0x00000004a70c7825 */ /* 0x002fc600078e0202 */
[----:B----4-:R-:W4:Y:S01]  /*75210*/  LDL.LU R164, [R1+0x155c] ;  /* 0x00155c0001a47983 */ /* 0x010f220000300800 */
[----:B------:R-:W-:-:S03]  /*75220*/  IMAD.WIDE R10, R167, 0x4, R4 ;  /* 0x00000004a70a7825 */ /* 0x000fc600078e0204 */
[----:B------:R-:W4:Y:S04]  /*75230*/  LDL.LU R16, [R1+0xaf4] ;  /* 0x000af40001107983 */ /* 0x000f280000300800 */
[----:B------:R1:W-:Y:S04]  /*75240*/  @P4 STG.E desc[UR4][R12.64], R23 ;  /* 0x000000170c004986 */ /* 0x0003e8000c101904 */
[----:B-1----:R-:W4:Y:S04]  /*75250*/  LDL.LU R23, [R1+0x2e4] ;  /* 0x0002e40001177983 */ /* 0x002f280000300800 */
[----:B------:R-:W4:Y:S04]  /*75260*/  LDL.LU R167, [R1+0x1560] ;  /* 0x0015600001a77983 */ /* 0x000f280000300800 */
[----:B---3--:R1:W-:Y:S04]  /*75270*/  @P3 STG.E desc[UR4][R10.64], R22 ;  /* 0x000000160a003986 */ /* 0x0083e8000c101904 */
[----:B-1----:R-:W3:Y:S01]  /*75280*/  LDL.LU R22, [R1+0x6f4] ;  /* 0x0006f40001167983 */ /* 0x002ee20000300800 */
[----:B------:R-:W-:-:S05]  /*75290*/  VIADD R0, R7, 0x179 ;  /* 0x0000017907007836 */ /* 0x000fca0000000000 */
[----:B------:R-:W-:Y:S01]  /*752a0*/  ISETP.GE.AND P5, PT, R0, UR8, PT ;  /* 0x0000000800007c0c */ /* 0x000fe2000bfa6270 */
[C---:B------:R-:W-:Y:S01]  /*752b0*/  VIADD R0, R7.reuse, 0x17a ;  /* 0x0000017a07007836 */ /* 0x040fe20000000000 */
[----:B------:R-:W-:Y:S02]  /*752c0*/  ULDC UR8, c[0x0][0x22c] ;  /* 0x00008b0000087ab9 */ /* 0x000fe40000000800 */
[----:B------:R-:W-:Y:S02]  /*752d0*/  ISETP.LT.AND P6, PT, R8, UR6, !P5 ;  /* 0x0000000608007c0c */ /* 0x000fe4000efc1270 */
[----:B------:R-:W-:Y:S01]  /*752e0*/  ISETP.GE.AND P0, PT, R0, UR8, PT ;  /* 0x0000000800007c0c */ /* 0x000fe2000bf06270 */
[----:B------:R-:W-:Y:S01]  /*752f0*/  VIADD R0, R7, 0x17b ;  /* 0x0000017b07007836 */ /* 0x000fe20000000000 */
[----:B------:R-:W-:Y:S01]  /*75300*/  ISETP.LT.AND P5, PT, R9, UR6, !P5 ;  /* 0x0000000609007c0c */ /* 0x000fe2000efa1270 */
[----:B------:R-:W-:Y:S01]  /*75310*/  IMAD.WIDE R12, R166, 0x4, R2 ;  /* 0x00000004a60c7825 */ /* 0x000fe200078e0202 */
[----:B------:R-:W-:Y:S01]  /*75320*/  ISETP.LT.AND P4, PT, R8, UR6, !P0 ;  /* 0x0000000608007c0c */ /* 0x000fe2000c781270 */
[----:B------:R-:W-:-:S02]  /*75330*/  ULDC UR8, c[0x0][0x22c] ;  /* 0x00008b0000087ab9 */ /* 0x000fc40000000800 */
[----:B------:R-:W-:Y:S01]  /*75340*/  ISETP.GE.AND P3, PT, R0, UR8, PT ;  /* 0x0000000800007c0c */ /* 0x000fe2000bf66270 */
[----:B------:R-:W-:Y:S01]  /*75350*/  IMAD.WIDE R10, R166, 0x4, R4 ;  /* 0x00000004a60a7825 */ /* 0x000fe200078e0204 */
[----:B------:R-:W-:Y:S01]  /*75360*/  ISETP.LT.AND P0, PT, R9, UR6, !P0 ;  /* 0x0000000609007c0c */ /* 0x000fe2000c701270 */
[----:B------:R-:W-:Y:S01]  /*75370*/  ULDC UR8, c[0x0][0x22c] ;  /* 0x00008b0000087ab9 */ /* 0x000fe20000000800 */
[----:B------:R1:W-:Y:S01]  /*75380*/  @P6 STG.E desc[UR4][R12.64], R229 ;  /* 0x000000e50c006986 */ /* 0x0003e2000c101904 */
[----:B------:R-:W-:-:S03]  /*75390*/  ISETP.LT.AND P6, PT, R8, UR6, !P3 ;  /* 0x0000000608007c0c */ /* 0x000fc6000dfc1270 */
[----:B--2---:R2:W-:Y:S01]  /*753a0*/  @P5 STG.E desc[UR4][R10.64], R15 ;  /* 0x0000000f0a005986 */ /* 0x0045e2000c101904 */
[----:B------:R-:W-:-:S03]  /*753b0*/  ISETP.LT.AND P3, PT, R9, UR6, !P3 ;  /* 0x0000000609007c0c */ /* 0x000fc6000df61270 */
[----:B-1----:R-:W3:Y:S01]  /*753c0*/  LDL.LU R229, [R1+0xf38] ;  /* 0x000f380001e57983 */ /* 0x002ee20000300800 */
[----:B------:R-:W-:-:S03]  /*753d0*/  IMAD.WIDE R12, R228, 0x4, R2 ;  /* 0x00000004e40c7825 */ /* 0x000fc600078e0202 */
[----:B------:R-:W3:Y:S01]  /*753e0*/  LDL.LU R166, [R1+0x1568] ;  /* 0x0015680001a67983 */ /* 0x000ee20000300800 */
[----:B--2---:R-:W-:-:S03]  /*753f0*/  IMAD.WIDE R10, R228, 0x4, R4 ;  /* 0x00000004e40a7825 */ /* 0x004fc600078e0204 */
[----:B------:R-:W2:Y:S04]  /*75400*/  LDL.LU R14, [R1+0xaf8] ;  /* 0x000af800010e7983 */ /* 0x000ea80000300800 */
[----:B------:R-:W2:Y:S04]  /*75410*/  LDL.LU R228, [R1+0x2e8] ;  /* 0x0002e80001e47983 */ /* 0x000ea80000300800 */
[----:B------:R1:W-:Y:S04]  /*75420*/  @P4 STG.E desc[UR4][R12.64], R165 ;  /* 0x000000a50c004986 */ /* 0x0003e8000c101904 */
[----:B-1----:R-:W2:Y:S04]  /*75430*/  LDL.LU R165, [R1+0x1570] ;  /* 0x0015700001a57983 */ /* 0x002ea80000300800 */
[----:B------:R-:W2:Y:S01]  /*75440*/  LDL.LU R15, [R1+0x6f8] ;  /* 0x0006f800010f7983 */ /* 0x000ea20000300800 */
[----:B----4-:R-:W-:-:S03]  /*75450*/  IMAD.WIDE R12, R164, 0x4, R2 ;  /* 0x00000004a40c7825 */ /* 0x010fc600078e0202 */
[----:B------:R1:W-:Y:S02]  /*75460*/  @P0 STG.E desc[UR4][R10.64], R16 ;  /* 0x000000100a000986 */ /* 0x0003e4000c101904 */
[----:B-1----:R-:W-:Y:S02]  /*75470*/  IMAD.WIDE R10, R164, 0x4, R4 ;  /* 0x00000004a40a7825 */ /* 0x002fe400078e0204 */
[----:B------:R-:W4:Y:S04]  /*75480*/  LDL.LU R16, [R1+0xf3c] ;  /* 0x000f3c0001107983 */ /* 0x000f280000300800 */
[----:B------:R-:W4:Y:S04]  /*75490*/  LDL.LU R164, [R1+0xafc] ;  /* 0x000afc0001a47983 */ /* 0x000f280000300800 */
[----:B------:R1:W-:Y:S04]  /*754a0*/  @P6 STG.E desc[UR4][R12.64], R23 ;  /* 0x000000170c006986 */ /* 0x0003e8000c101904 */
[----:B-1----:R-:W4:Y:S04]  /*754b0*/  LDL.LU R23, [R1+0x1574] ;  /* 0x0015740001177983 */ /* 0x002f280000300800 */
[----:B---3--:R1:W-:Y:S04]  /*754c0*/  @P3 STG.E desc[UR4][R10.64], R22 ;  /* 0x000000160a003986 */ /* 0x0083e8000c101904 */
[----:B-1----:R-:W3:Y:S01]  /*754d0*/  LDL.LU R22, [R1+0x2ec] ;  /* 0x0002ec0001167983 */ /* 0x002ee20000300800 */
        /* <DEDUP_REMOVED lines=14> */
[----:B------:R1:W-:Y:S02]  /*755c0*/  @P4 STG.E desc[UR4][R12.64], R229 ;  /* 0x000000e50c004986 */ /* 0x0003e4000c101904 */
[----:B------:R-:W-:Y:S01]  /*755d0*/  VIADD R0, R7, 0x17f ;  /* 0x0000017f07007836 */ /* 0x000fe20000000000 */
[----:B------:R-:W-:Y:S01]  /*755e0*/  ISETP.LT.AND P4, PT, R8, UR6, !P3 ;  /* 0x0000000608007c0c */ /* 0x000fe2000df81270 */
[----:B------:R-:W-:Y:S01]  /*755f0*/  ULDC UR8, c[0x0][0x22c] ;  /* 0x00008b0000087ab9 */ /* 0x000fe20000000800 */
[----:B------:R-:W3:Y:S04]  /*75600*/  LDL.LU R167, [R1+0x6fc] ;  /* 0x0006fc0001a77983 */ /* 0x000ee80000300800 */
[----:B--2---:R2:W-:Y:S01]  /*75610*/  @P5 STG.E desc[UR4][R10.64], R14 ;  /* 0x0000000e0a005986 */ /* 0x0045e2000c101904 */
[----:B------:R-:W-:Y:S01]  /*75620*/  ISETP.GE.AND P5, PT, R0, UR8, PT ;  /* 0x0000000800007c0c */ /* 0x000fe2000bfa6270 */
[----:B-1----:R-:W-:-:S02]  /*75630*/  IMAD.WIDE R12, R166, 0x4, R2 ;  /* 0x00000004a60c7825 */ /* 0x002fc400078e0202 */
[----:B------:R-:W3:Y:S01]  /*75640*/  LDL.LU R229, [R1+0x157c] ;  /* 0x00157c0001e57983 */ /* 0x000ee20000300800 */
[----:B------:R-:W-:Y:S01]  /*75650*/  ISETP.LT.AND P3, PT, R9, UR6, !P3 ;  /* 0x0000000609007c0c */ /* 0x000fe2000df61270 */
[----:B------:R-:W-:Y:S02]  /*75660*/  ULDC UR8, c[0x0][0x22c] ;  /* 0x00008b0000087ab9 */ /* 0x000fe40000000800 */
[----:B------:R1:W-:Y:S01]  /*75670*/  @P6 STG.E desc[UR4][R12.64], R228 ;  /* 0x000000e40c006986 */ /* 0x0003e2000c101904 */
[----:B------:R-:W-:Y:S01]  /*75680*/  ISETP.LT.AND P6, PT, R8, UR6, !P5 ;  /* 0x0000000608007c0c */ /* 0x000fe2000efc1270 */
[----:B--2---:R-:W-:Y:S02]  /*75690*/  IMAD.WIDE R10, R166, 0x4, R4 ;  /* 0x00000004a60a7825 */ /* 0x004fe400078e0204 */
[----:B-1----:R-:W2:Y:S02]  /*756a0*/  LDL.LU R228, [R1+0xf40] ;  /* 0x000f400001e47983 */ /* 0x002ea40000300800 */
[----:B------:R-:W-:-:S02]  /*756b0*/  IMAD.WIDE R12, R165, 0x4, R2 ;  /* 0x00000004a50c7825 */ /* 0x000fc400078e0202 */
[----:B------:R-:W2:Y:S04]  /*756c0*/  LDL.LU R166, [R1+0x1580] ;  /* 0x0015800001a67983 */ /* 0x000ea80000300800 */
[----:B------:R1:W-:Y:S02]  /*756d0*/  @P0 STG.E desc[UR4][R10.64], R15 ;  /* 0x0000000f0a000986 */ /* 0x0003e4000c101904 */
[----:B-1----:R-:W-:Y:S02]  /*756e0*/  IMAD.WIDE R10, R165, 0x4, R4 ;  /* 0x00000004a50a7825 */ /* 0x002fe400078e0204 */
[----:B------:R-:W2:Y:S04]  /*756f0*/  LDL.LU R15, [R1+0x700] ;  /* 0x00070000010f7983 */ /* 0x000ea80000300800 */
[----:B------:R-:W2:Y:S04]  /*75700*/  LDL.LU R165, [R1+0x300] ;  /* 0x0003000001a57983 */ /* 0x000ea80000300800 */
[----:B----4-:R-:W-:Y:S04]  /*75710*/  @P4 STG.E desc[UR4][R12.64], R16 ;  /* 0x000000100c004986 */ /* 0x010fe8000c101904 */
[----:B------:R1:W-:Y:S04]  /*75720*/  @P3 STG.E desc[UR4][R10.64], R164 ;  /* 0x000000a40a003986 */ /* 0x0003e8000c101904 */
[----:B-1----:R-:W4:Y:S01]  /*75730*/  LDL.LU R164, [R1+0x1588] ;  /* 0x0015880001a47983 */ /* 0x002f220000300800 */
[----:B------:R-:W-:-:S05]  /*75740*/  IMAD.WIDE R12, R23, 0x4, R2 ;  /* 0x00000004170c7825 */ /* 0x000fca00078e0202 */
[----:B---3--:R1:W-:Y:S04]  /*75750*/  @P6 STG.E desc[UR4][R12.64], R22 ;  /* 0x000000160c006986 */ /* 0x0083e8000c101904 */
[----:B-1----:R-:W3:Y:S01]  /*75760*/  LDL.LU R22, [R1+0x2f0] ;  /* 0x0002f00001167983 */ /* 0x002ee20000300800 */
[----:B------:R-:W-:Y:S01]  /*75770*/  VIADD R0, R7, 0x180 ;  /* 0x0000018007007836 */ /* 0x000fe20000000000 */
[----:B------:R-:W-:-:S04]  /*75780*/  ISETP.LT.AND P5, PT, R9, UR6, !P5 ;  /* 0x0000000609007c0c */ /* 0x000fc8000efa1270 */
[----:B------:R-:W-:Y:S01]  /*75790*/  ISETP.GE.AND P0, PT, R0, UR8, PT ;  /* 0x0000000800007c0c */ /* 0x000fe2000bf06270 */
[----:B------:R-:W-:Y:S01]  /*757a0*/  ULDC UR8, c[0x0][0x22c] ;  /* 0x00008b0000087ab9 */ /* 0x000fe20000000800 */
[----:B------:R-:W-:Y:S02]  /*757b0*/  IADD3 R0, R7, 0x181, RZ ;  /* 0x0000018107007810 */ /* 0x000fe40007ffe0ff */
[----:B------:R-:W-:Y:S01]  /*757c0*/  ISETP.LT.AND P4, PT, R8, UR6, !P0 ;  /* 0x0000000608007c0c */ /* 0x000fe2000c781270 */
[----:B------:R-:W-:Y:S01]  /*757d0*/  IMAD.WIDE R10, R23, 0x4, R4 ;  /* 0x00000004170a7825 */ /* 0x000fe200078e0204 */
[----:B------:R-:W-:Y:S01]  /*757e0*/  ISETP.GE.AND P3, PT, R0, UR8, PT ;  /* 0x0000000800007c0c */ /* 0x000fe2000bf66270 */
[----:B------:R-:W4:Y:S01]  /*757f0*/  LDL.LU R23, [R1+0xf44] ;  /* 0x000f440001177983 */ /* 0x000f220000300800 */
[----:B------:R-:W-:-:S03]  /*75800*/  ISETP.LT.AND P0, PT, R9, UR6, !P0 ;  /* 0x0000000609007c0c */ /* 0x000fc6000c701270 */
[----:B------:R1:W-:Y:S01]  /*75810*/  @P5 STG.E desc[UR4][R10.64], R167 ;  /* 0x000000a70a005986 */ /* 0x0003e2000c101904 */
[----:B------:R-:W-:Y:S01]  /*75820*/  ISETP.LT.AND P6, PT, R8, UR6, !P3 ;  /* 0x0000000608007c0c */ /* 0x000fe2000dfc1270 */
[----:B------:R-:W-:Y:S01]  /*75830*/  IMAD.WIDE R12, R229, 0x4, R2 ;  /* 0x00000004e50c7825 */ /* 0x000fe200078e0202 */
[----:B------:R-:W-:Y:S01]  /*75840*/  ISETP.LT.AND P3, PT, R9, UR6, !P3 ;  /* 0x0000000609007c0c */ /* 0x000fe2000df61270 */
[----:B------:R-:W-:Y:S01]  /*75850*/  ULDC UR8, c[0x0][0x22c] ;  /* 0x00008b0000087ab9 */ /* 0x000fe20000000800 */
[----:B-1----:R-:W4:Y:S01]  /*75860*/  LDL.LU R167, [R1+0x1590] ;  /* 0x0015900001a77983 */ /* 0x002f220000300800 */
[----:B------:R-:W-:-:S03]  /*75870*/  IMAD.WIDE R10, R229, 0x4, R4 ;  /* 0x00000004e50a7825 */ /* 0x000fc600078e0204 */
[----:B------:R-:W4:Y:S04]  /*75880*/  LDL.LU R16, [R1+0x704] ;  /* 0x0007040001107983 */ /* 0x000f280000300800 */
[----:B--2---:R1:W-:Y:S04]  /*75890*/  @P4 STG.E desc[UR4][R12.64], R228 ;  /* 0x000000e40c004986 */ /* 0x0043e8000c101904 */
[----:B-1----:R-:W2:Y:S01]  /*758a0*/  LDL.LU R228, [R1+0x304] ;  /* 0x0003040001e47983 */ /* 0x002ea20000300800 */
[----:B------:R-:W-:-:S03]  /*758b0*/  IMAD.WIDE R12, R166, 0x4, R2 ;  /* 0x00000004a60c7825 */ /* 0x000fc600078e0202 */
[----:B------:R-:W2:Y:S04]  /*758c0*/  LDL.LU R229, [R1+0x1598] ;  /* 0x0015980001e57983 */ /* 0x000ea80000300800 */
[----:B------:R-:W2:Y:S04]  /*758d0*/  LDL.LU R14, [R1+0x2f4] ;  /* 0x0002f400010e7983 */ /* 0x000ea80000300800 */
[----:B------:R1:W-:Y:S04]  /*758e0*/  @P0 STG.E desc[UR4][R10.64], R15 ;  /* 0x0000000f0a000986 */ /* 0x0003e8000c101904 */
[----:B------:R1:W-:Y:S02]  /*758f0*/  @P6 STG.E desc[UR4][R12.64], R165 ;  /* 0x000000a50c006986 */ /* 0x0003e4000c101904 */
[----:B-1----:R-:W-:-:S02]  /*75900*/  IMAD.WIDE R10, R166, 0x4, R4 ;  /* 0x00000004a60a7825 */ /* 0x002fc400078e0204 */
[----:B------:R-:W2:Y:S04]  /*75910*/  LDL.LU R165, [R1+0xf48] ;  /* 0x000f480001a57983 */ /* 0x000ea80000300800 */
[----:B------:R-:W2:Y:S04]  /*75920*/  LDL.LU R166, [R1+0x15a0] ;  /* 0x0015a00001a67983 */ /* 0x000ea80000300800 */
        /* <DEDUP_REMOVED lines=10> */
[----:B----4-:R-:W-:Y:S01]  /*759d0*/  IMAD.WIDE R12, R164, 0x4, R2 ;  /* 0x00000004a40c7825 */ /* 0x010fe200078e0202 */
[----:B------:R-:W-:Y:S01]  /*759e0*/  ISETP.LT.AND P6, PT, R8, UR6, !P0 ;  /* 0x0000000608007c0c */ /* 0x000fe2000c7c1270 */
[----:B------:R-:W-:-:S02]  /*759f0*/  ULDC UR8, c[0x0][0x22c] ;  /* 0x00008b0000087ab9 */ /* 0x000fc40000000800 */
[----:B------:R-:W-:Y:S02]  /*75a00*/  ISETP.GE.AND P3, PT, R0, UR8, PT ;  /* 0x0000000800007c0c */ /* 0x000fe4000bf66270 */
[C---:B------:R-:W-:Y:S02]  /*75a10*/  ISETP.LT.AND P0, PT, R9.reuse, UR6, !P0 ;  /* 0x0000000609007c0c */ /* 0x040fe4000c701270 */
        /* <DEDUP_REMOVED lines=8> */
[----:B------:R-:W4:Y:S04]  /*75aa0*/  LDL.LU R15, [R1+0x2f8] ;  /* 0x0002f800010f7983 */ /* 0x000f280000300800 */
[----:B------:R1:W-:Y:S04]  /*75ab0*/  @P5 STG.E desc[UR4][R10.64], R16 ;  /* 0x000000100a005986 */ /* 0x0003e8000c101904 */
[----:B--2---:R2:W-:Y:S01]  /*75ac0*/  @P6 STG.E desc[UR4][R12.64], R228 ;  /* 0x000000e40c006986 */ /* 0x0045e2000c101904 */
[----:B-1----:R-:W-:-:S03]  /*75ad0*/  IMAD.WIDE R10, R167, 0x4, R4 ;  /* 0x00000004a70a7825 */ /* 0x002fc600078e0204 */
[----:B------:R-:W4:Y:S01]  /*75ae0*/  LDL.LU R16, [R1+0xf4c] ;  /* 0x000f4c0001107983 */ /* 0x000f220000300800 */
[----:B--2---:R-:W-:-:S03]  /*75af0*/  IMAD.WIDE R12, R229, 0x4, R2 ;  /* 0x00000004e50c7825 */ /* 0x004fc600078e0202 */
        /* <DEDUP_REMOVED lines=11> */
[----:B------:R-:W-:Y:S01]  /*75bb0*/  VIADD R0, R7, 0x186 ;  /* 0x0000018607007836 */ /* 0x000fe20000000000 */
[----:B------:R-:W-:Y:S02]  /*75bc0*/  ULDC UR8, c[0x0][0x22c] ;  /* 0x00008b0000087ab9 */ /* 0x000fe40000000800 */
[----:B------:R-:W-:Y:S02]  /*75bd0*/  ISETP.LT.AND P6, PT, R8, UR6, !P5 ;  /* 0x0000000608007c0c */ /* 0x000fe4000efc1270 */
[----:B------:R-:W-:Y:S02]  /*75be0*/  ISETP.LT.AND P5, PT, R9, UR6, !P5 ;  /* 0x0000000609007c0c */ /* 0x000fe4000efa1270 */
[----:B------:R-:W-:Y:S01]  /*75bf0*/  ISETP.GE.AND P0, PT, R0, UR8, PT ;  /* 0x0000000800007c0c */ /* 0x000fe2000bf06270 */
[----:B------:R-:W-:Y:S01]  /*75c00*/  VIADD R0, R7, 0x187 ;  /* 0x0000018707007836 */ /* 0x000fe20000000000 */
[----:B------:R-:W-:Y:S01]  /*75c10*/  ULDC UR8, c[0x0][0x22c] ;  /* 0x00008b0000087ab9 */ /* 0x000fe20000000800 */
[----:B------:R-:W-:Y:S01]  /*75c20*/  IMAD.WIDE R12, R166, 0x4, R2 ;  /* 0x00000004a60c7825 */ /* 0x000fe200078e0202 */
[----:B------:R-:W-:-:S02]  /*75c30*/  ISETP.LT.AND P4, PT, R8, UR6, !P0 ;  /* 0x0000000608007c0c */ /* 0x000fc4000c781270 */
[----:B------:R-:W-:Y:S01]  /*75c40*/  ISETP.LT.AND P0, PT, R9, UR6, !P0 ;  /* 0x0000000609007c0c */ /* 0x000fe2000c701270 */
[----:B------:R-:W-:Y:S01]  /*75c50*/  IMAD.WIDE R10, R166, 0x4, R4 ;  /* 0x00000004a60a7825 */ /* 0x000fe200078e0204 */
[----:B------:R-:W-:Y:S01]  /*75c60*/  ISETP.GE.AND P3, PT, R0, UR8, PT ;  /* 0x0000000800007c0c */ /* 0x000fe2000bf66270 */
[----:B----4-:R1:W-:Y:S01]  /*75c70*/  @P6 STG.E desc[UR4][R12.64], R23 ;  /* 0x000000170c006986 */ /* 0x0103e2000c101904 */
[----:B------:R-:W-:Y:S02]  /*75c80*/  ULDC UR8, c[0x0][0x22c] ;  /* 0x00008b0000087ab9 */ /* 0x000fe40000000800 */
[----:B------:R-:W-:Y:S01]  /*75c90*/  ISETP.LT.AND P6, PT, R8, UR6, !P3 ;  /* 0x0000000608007c0c */ /* 0x000fe2000dfc1270 */
[----:B------:R4:W-:Y:S04]  /*75ca0*/  @P5 STG.E desc[UR4][R10.64], R15 ;  /* 0x0000000f0a005986 */ /* 0x0009e8000c101904 */
[----:B-1----:R-:W3:Y:S01]  /*75cb0*/  LDL.LU R23, [R1+0xb00] ;  /* 0x000b000001177983 */ /* 0x002ee20000300800 */
[----:B------:R-:W-:-:S03]  /*75cc0*/  IMAD.WIDE R12, R164, 0x4, R2 ;  /* 0x00000004a40c7825 */ /* 0x000fc600078e0202 */
[----:B------:R-:W3:Y:S01]  /*75cd0*/  LDL.LU R166, [R1+0x15bc] ;  /* 0x0015bc0001a67983 */ /* 0x000ee20000300800 */
[----:B----4-:R-:W-:-:S03]  /*75ce0*/  IMAD.WIDE R10, R164, 0x4, R4 ;  /* 0x00000004a40a7825 */ /* 0x010fc600078e0204 */
[----:B------:R-:W4:Y:S01]  /*75cf0*/  LDL.LU R14, [R1+0xc0] ;  /* 0x0000c000010e7983 */ /* 0x000f220000300800 */
[----:B------:R-:W-:-:S03]  /*75d00*/  ISETP.LT.AND P3, PT, R9, UR6, !P3 ;  /* 0x0000000609007c0c */ /* 0x000fc6000df61270 */
[----:B------:R1:W-:Y:S04]  /*75d10*/  @P4 STG.E desc[UR4][R12.64], R16 ;  /* 0x000000100c004986 */ /* 0x0003e8000c101904 */
[----:B------:R-:W4:Y:S04]  /*75d20*/  LDL.LU R164, [R1+0x80] ;  /* 0x0000800001a47983 */ /* 0x000f280000300800 */
[----:B--2---:R2:W-:Y:S01]  /*75d30*/  @P0 STG.E desc[UR4][R10.64], R167 ;  /* 0x000000a70a000986 */ /* 0x0045e2000c101904 */
[----:B-1----:R-:W-:-:S03]  /*75d40*/  IMAD.WIDE R12, R228, 0x4, R2 ;  /* 0x00000004e40c7825 */ /* 0x002fc600078e0202 */
[----:B--2---:R-:W2:Y:S04]  /*75d50*/  LDL.LU R167, [R1+0x15c0] ;  /* 0x0015c00001a77983 */ /* 0x004ea80000300800 */
[----:B------:R-:W2:Y:S01]  /*75d60*/  LDL.LU R15, [R1+0x20] ;  /* 0x00002000010f7983 */ /* 0x000ea20000300800 */
[----:B------:R-:W-:-:S03]  /*75d70*/  IMAD.WIDE R10, R228, 0x4, R4 ;  /* 0x00000004e40a7825 */ /* 0x000fc600078e0204 */
[----:B------:R1:W-:Y:S04]  /*75d80*/  @P6 STG.E desc[UR4][R12.64], R165 ;  /* 0x000000a50c006986 */ /* 0x0003e8000c101904 */
[----:B-1----:R-:W2:Y:S04]  /*75d90*/  LDL.LU R165, [R1+0xb04] ;  /* 0x000b040001a57983 */ /* 0x002ea80000300800 */
        /* <DEDUP_REMOVED lines=13> */
[----:B------:R-:W-:-:S02]  /*75e70*/  IADD3 R0, R7, 0x18a, RZ ;  /* 0x0000018a07007810 */ /* 0x000fc40007ffe0ff */
[----:B------:R-:W-:Y:S01]  /*75e80*/  ISETP.LT.AND P6, PT, R8, UR6, !P0 ;  /* 0x0000000608007c0c */ /* 0x000fe2000c7c1270 */
[----:B------:R-:W-:Y:S01]  /*75e90*/  IMAD.WIDE R10, R229, 0x4, R4 ;  /* 0x00000004e50a7825 */ /* 0x000fe200078e0204 */
[----:B------:R-:W-:Y:S02]  /*75ea0*/  ISETP.LT.AND P0, PT, R9, UR6, !P0 ;  /* 0x0000000609007c0c */ /* 0x000fe4000c701270 */
[----:B------:R-:W-:Y:S01]  /*75eb0*/  ISETP.GE.AND P3, PT, R0, UR8, PT ;  /* 0x0000000800007c0c */ /* 0x000fe2000bf66270 */
[----:B------:R-:W-:Y:S01]  /*75ec0*/  VIADD R0, R7, 0x18b ;  /* 0x0000018b07007836 */ /* 0x000fe20000000000 */
[----:B------:R1:W-:Y:S01]  /*75ed0*/  @P4 STG.E desc[UR4][R12.64], R23 ;  /* 0x000000170c004986 */ /* 0x0003e2000c101904 */
[----:B------:R-:W-:Y:S01]  /*75ee0*/  ULDC UR8, c[0x0][0x22c] ;  /* 0x00008b0000087ab9 */ /* 0x000fe20000000800 */
[----:B------:R-:W-:Y:S02]  /*75ef0*/  ISETP.LT.AND P4, PT, R8, UR6, !P3 ;  /* 0x0000000608007c0c */ /* 0x000fe4000df81270 */
[----:B------:R-:W-:Y:S01]  /*75f00*/  ISETP.LT.AND P3, PT, R9, UR6, !P3 ;  /* 0x0000000609007c0c */ /* 0x000fe2000df61270 */
[----:B----4-:R4:W-:Y:S01]  /*75f10*/  @P5 STG.E desc[UR4][R10.64], R14 ;  /* 0x0000000e0a005986 */ /* 0x0109e2000c101904 */
[----:B------:R-:W-:Y:S01]  /*75f20*/  ISETP.GE.AND P5, PT, R0, UR8, PT ;  /* 0x0000000800007c0c */ /* 0x000fe2000bfa6270 */
[----:B-1----:R-:W-:-:S02]  /*75f30*/  IMAD.WIDE R12, R166, 0x4, R2 ;  /* 0x00000004a60c7825 */ /* 0x002fc400078e0202 */
[----:B------:R-:W3:Y:S01]  /*75f40*/  LDL.LU R23, [R1+0xb08] ;  /* 0x000b080001177983 */ /* 0x000ee20000300800 */
[----:B------:R-:W-:-:S03]  /*75f50*/  ULDC UR8, c[0x0][0x22c] ;  /* 0x00008b0000087ab9 */ /* 0x000fc60000000800 */
[----:B------:R1:W-:Y:S01]  /*75f60*/  @P6 STG.E desc[UR4][R12.64], R164 ;  /* 0x000000a40c006986 */ /* 0x0003e2000c101904 */
[----:B----4-:R-:W-:Y:S01]  /*75f70*/  IMAD.WIDE R10, R166, 0x4, R4 ;  /* 0x00000004a60a7825 */ /* 0x010fe200078e0204 */
[----:B------:R-:W-:Y:S02]  /*75f80*/  ISETP.LT.AND P6, PT, R8, UR6, !P5 ;  /* 0x0000000608007c0c */ /* 0x000fe4000efc1270 */
[----:B------:R-:W4:Y:S01]  /*75f90*/  LDL.LU R229, [R1+0x15cc] ;  /* 0x0015cc0001e57983 */ /* 0x000f220000300800 */
[----:B------:R-:W-:-:S03]  /*75fa0*/  ISETP.LT.AND P5, PT, R9, UR6, !P5 ;  /* 0x0000000609007c0c */ /* 0x000fc6000efa1270 */
[----:B-1----:R-:W4:Y:S01]  /*75fb0*/  LDL.LU R164, [R1+0xc8] ;  /* 0x0000c80001a47983 */ /* 0x002f220000300800 */
[----:B--2---:R-:W-:-:S03]  /*75fc0*/  IMAD.WIDE R12, R167, 0x4, R2 ;  /* 0x00000004a70c7825 */ /* 0x004fc600078e0202 */
[----:B------:R-:W2:Y:S04]  /*75fd0*/  LDL.LU R166, [R1+0x15d4] ;  /* 0x0015d40001a67983 */ /* 0x000ea80000300800 */
[----:B------:R1:W-:Y:S02]  /*75fe0*/  @P0 STG.E desc[UR4][R10.64], R15 ;  /* 0x0000000f0a000986 */ /* 0x0003e4000c101904 */
[----:B-1----:R-:W-:Y:S02]  /*75ff0*/  IMAD.WIDE R10, R167, 0x4, R4 ;  /* 0x00000004a70a7825 */ /* 0x002fe400078e0204 */
[----:B------:R1:W-:Y:S04]  /*76000*/  @P4 STG.E desc[UR4][R12.64], R165 ;  /* 0x000000a50c004986 */ /* 0x0003e8000c101904 */
[----:B------:R1:W-:Y:S02]  /*76010*/  @P3 STG.E desc[UR4][R10.64], R16 ;  /* 0x000000100a003986 */ /* 0x0003e4000c101904 */
[----:B-1----:R-:W-:-:S02]  /*76020*/  IMAD.WIDE R12, R228, 0x4, R2 ;  /* 0x00000004e40c7825 */ /* 0x002fc400078e0202 */
[----:B------:R-:W2:Y:S04]  /*76030*/  LDL.LU R165, [R1+0xb0c] ;  /* 0x000b0c0001a57983 */ /* 0x000ea80000300800 */
[----:B------:R-:W2:Y:S01]  /*76040*/  LDL.LU R167, [R1+0x15dc] ;  /* 0x0015dc0001a77983 */ /* 0x000ea20000300800 */
[----:B------:R-:W-:-:S03]  /*76050*/  IMAD.WIDE R10, R228, 0x4, R4 ;  /* 0x00000004e40a7825 */ /* 0x000fc600078e0204 */
[----:B------:R-:W2:Y:S04]  /*76060*/  LDL.LU R228, [R1+0x15e4] ;  /* 0x0015e40001e47983 */ /* 0x000ea80000300800 */
[----:B---3--:R-:W-:Y:S04]  /*76070*/  @P6 STG.E desc[UR4][R12.64], R22 ;  /* 0x000000160c006986 */ /* 0x008fe8000c101904 */
[----:B------:R1:W-:Y:S04]  /*76080*/  @P5 STG.E desc[UR4][R10.64], R252 ;  /* 0x000000fc0a005986 */ /* 0x0003e8000c101904 */
        /* <DEDUP_REMOVED lines=8> */
[----:B----4-:R-:W-:Y:S01]  /*76110*/  IMAD.WIDE R12, R229, 0x4, R2 ;  /* 0x00000004e50c7825 */ /* 0x010fe200078e0202 */
[----:B------:R-:W-:Y:S01]  /*76120*/  ISETP.LT.AND P6, PT, R8, UR6, !P3 ;  /* 0x0000000608007c0c */ /* 0x000fe2000dfc1270 */
[----:B------:R-:W-:Y:S01]  /*76130*/  ULDC UR8, c[0x0][0x22c] ;  /* 0x00008b0000087ab9 */ /* 0x000fe20000000800 */
[----:B------:R-:W-:Y:S01]  /*76140*/  ISETP.LT.AND P3, PT, R9, UR6, !P3 ;  /* 0x0000000609007c0c */ /* 0x000fe2000df61270 */
[----:B------:R-:W-:-:S04]  /*76150*/  IMAD.WIDE R10, R229, 0x4, R4 ;  /* 0x00000004e50a7825 */ /* 0x000fc800078e0204 */
[----:B------:R2:W-:Y:S04]  /*76160*/  @P4 STG.E desc[UR4][R12.64], R23 ;  /* 0x000000170c004986 */ /* 0x0005e8000c101904 */
[----:B------:R1:W-:Y:S04]  /*76170*/  @P0 STG.E desc[UR4][R10.64], R164 ;  /* 0x000000a40a000986 */ /* 0x0003e8000c101904 */
[----:B------:R-:W4:Y:S01]  /*76180*/  LDL.LU R229, [R1+0x15ec] ;  /* 0x0015ec0001e57983 */ /* 0x000f220000300800 */
[----:B--2---:R-:W-:-:S04]  /*76190*/  IMAD.WIDE R12, R166, 0x4, R2 ;  /* 0x00000004a60c7825 */ /* 0x004fc800078e0202 */
[----:B-1----:R-:W-:Y:S01]  /*761a0*/  IMAD.WIDE R10, R166, 0x4, R4 ;  /* 0x00000004a60a7825 */ /* 0x002fe200078e0204 */
[----:B---3--:R1:W-:Y:S04]  /*761b0*/  @P6 STG.E desc[UR4][R12.64], R252 ;  /* 0x000000fc0c006986 */ /* 0x0083e8000c101904 */
[----:B------:R2:W-:Y:S04]  /*761c0*/  @P3 STG.E desc[UR4][R10.64], R231 ;  /* 0x000000e70a003986 */ /* 0x0005e8000c101904 */
[----:B-1----:R-:W3:Y:S04]  /*761d0*/  LDL.LU R252, [R1+0x1c4c] ;  /* 0x001c4c0001fc7983 */ /* 0x002ee80000300800 */
[----:B------:R-:W4:Y:S04]  /*761e0*/  LDL.LU R166, [R1+0x15f0] ;  /* 0x0015f00001a67983 */ /* 0x000f280000300800 */
[----:B--2---:R-:W2:Y:S01]  /*761f0*/  LDL.LU R231, [R1+0x1c48] ;  /* 0x001c480001e77983 */ /* 0x004ea20000300800 */
[----:B------:R-:W-:-:S04]  /*76200*/  IMAD.WIDE R12, R167, 0x4, R2 ;  /* 0x00000004a70c7825 */ /* 0x000fc800078e0202 */
[----:B------:R-:W-:Y:S02]  /*76210*/  IMAD.WIDE R10, R167, 0x4, R4 ;  /* 0x00000004a70a7825 */ /* 0x000fe400078e0204 */
[----:B------:R-:W4:Y:S02]  /*76220*/  LDL.LU R167, [R1+0x15f8] ;  /* 0x0015f80001a77983 */ /* 0x000f240000300800 */
        /* <DEDUP_REMOVED lines=9> */
[----:B------:R-:W-:Y:S01]  /*762c0*/  ULDC UR8, c[0x0][0x22c] ;  /* 0x00008b0000087ab9 */ /* 0x000fe20000000800 */
[----:B------:R-:W-:-:S02]  /*762d0*/  ISETP.LT.AND P0, PT, R9, UR6, !P0 ;  /* 0x0000000609007c0c */ /* 0x000fc4000c701270 */
[----:B------:R-:W-:-:S03]  /*762e0*/  ISETP.GE.AND P3, PT, R0, UR8, PT ;  /* 0x0000000800007c0c */ /* 0x000fc6000bf66270 */
[----:B------:R1:W-:Y:S01]  /*762f0*/  @P4 STG.E desc[UR4][R12.64], R165 ;  /* 0x000000a50c004986 */ /* 0x0003e2000c101904 */
[----:B------:R-:W-:Y:S01]  /*76300*/  ISETP.LT.AND P4, PT, R8, UR6, !P3 ;  /* 0x0000000608007c0c */ /* 0x000fe2000df81270 */
[----:B------:R-:W-:Y:S01]  /*76310*/  VIADD R0, R7, 0x191 ;  /* 0x0000019107007836 */ /* 0x000fe20000000000 */
[----:B------:R-:W-:Y:S01]  /*76320*/  ISETP.LT.AND P3, PT, R9, UR6, !P3 ;  /* 0x0000000609007c0c */ /* 0x000fe2000df61270 */
[----:B------:R-:W-:Y:S01]  /*76330*/  ULDC UR8, c[0x0][0x22c] ;  /* 0x00008b0000087ab9 */ /* 0x000fe20000000800 */
[C---:B-1----:R-:W-:Y:S01]  /*76340*/  IMAD.WIDE R12, R228.reuse, 0x4, R2 ;  /* 0x00000004e40c7825 */ /* 0x042fe200078e0202 */
[----:B---3--:R1:W-:Y:S04]  /*76350*/  @P5 STG.E desc[UR4][R10.64], R252 ;  /* 0x000000fc0a005986 */ /* 0x0083e8000c101904 */
[----:B--2---:R2:W-:Y:S04]  /*76360*/  @P6 STG.E desc[UR4][R12.64], R231 ;  /* 0x000000e70c006986 */ /* 0x0045e8000c101904 */
[----:B-1----:R-:W3:Y:S01]  /*76370*/  LDL.LU R252, [R1+0x1c44] ;  /* 0x001c440001fc7983 */ /* 0x002ee20000300800 */
[----:B------:R-:W-:-:S03]  /*76380*/  IMAD.WIDE R10, R228, 0x4, R4 ;  /* 0x00000004e40a7825 */ /* 0x000fc600078e0204 */
[----:B--2---:R-:W2:Y:S04]  /*76390*/  LDL.LU R231, [R1+0x1c40] ;  /* 0x001c400001e77983 */ /* 0x004ea80000300800 */
[----:B------:R-:W3:Y:S01]  /*763a0*/  LDL.LU R228, [R1+0x15fc] ;  /* 0x0015fc0001e47983 */ /* 0x000ee20000300800 */
[----:B----4-:R-:W-:-:S03]  /*763b0*/  IMAD.WIDE R12, R229, 0x4, R2 ;  /* 0x00000004e50c7825 */ /* 0x010fc600078e0202 */
[----:B------:R1:W-:Y:S01]  /*763c0*/  @P0 STG.E desc[UR4][R10.64], R230 ;  /* 0x000000e60a000986 */ /* 0x0003e2000c101904 */
[----:B------:R-:W-:-:S03]  /*763d0*/  ISETP.GE.AND P5, PT, R0, UR8, PT ;  /* 0x0000000800007c0c */ /* 0x000fc6000bfa6270 */
[----:B------:R4:W-:Y:S04]  /*763e0*/  @P4 STG.E desc[UR4][R12.64], R248 ;  /* 0x000000f80c004986 */ /* 0x0009e8000c101904 */
[----:B-1----:R-:W2:Y:S01]  /*763f0*/  LDL.LU R230, [R1+0x1c3c] ;  /* 0x001c3c0001e67983 */ /* 0x002ea20000300800 */
[----:B------:R-:W-:Y:S01]  /*76400*/  IMAD.WIDE R10, R229, 0x4, R4 ;  /* 0x00000004e50a7825 */ /* 0x000fe200078e0204 */
[----:B------:R-:W-:Y:S02]  /*76410*/  ULDC UR8, c[0x0][0x22c] ;  /* 0x00008b0000087ab9 */ /* 0x000fe40000000800 */
[----:B------:R-:W2:Y:S01]  /*76420*/  LDL.LU R229, [R1+0x1608] ;  /* 0x0016080001e57983 */ /* 0x000ea20000300800 */
[----:B----4-:R-:W-:-:S03]  /*76430*/  IMAD.WIDE R12, R166, 0x4, R2 ;  /* 0x00000004a60c7825 */ /* 0x010fc600078e0202 */
[----:B------:R1:W-:Y:S01]  /*76440*/  @P3 STG.E desc[UR4][R10.64], R244 ;  /* 0x000000f40a003986 */ /* 0x0003e2000c101904 */
[----:B------:R-:W-:Y:S02]  /*76450*/  ISETP.LT.AND P6, PT, R8, UR6, !P5 ;  /* 0x0000000608007c0c */ /* 0x000fe4000efc1270 */
[----:B------:R-:W-:Y:S01]  /*76460*/  ISETP.LT.AND P5, PT, R9, UR6, !P5 ;  /* 0x0000000609007c0c */ /* 0x000fe2000efa1270 */
[----:B-1----:R-:W-:Y:S02]  /*76470*/  IMAD.WIDE R10, R166, 0x4, R4 ;  /* 0x00000004a60a7825 */ /* 0x002fe400078e0204 */
[----:B------:R-:W4:Y:S08]  /*76480*/  LDL.LU R166, [R1+0x160c] ;  /* 0x00160c0001a67983 */ /* 0x000f300000300800 */
[----:B------:R1:W-:Y:S04]  /*76490*/  @P6 STG.E desc[UR4][R12.64], R240 ;  /* 0x000000f00c006986 */ /* 0x0003e8000c101904 */
[----:B------:R1:W-:Y:S02]  /*764a0*/  @P5 STG.E desc[UR4][R10.64], R236 ;  /* 0x000000ec0a005986 */ /* 0x0003e4000c101904 */
[----:B-1----:R-:W-:-:S04]  /*764b0*/  IMAD.WIDE R12, R167, 0x4, R2 ;  /* 0x00000004a70c7825 */ /* 0x002fc800078e0202 */
[----:B------:R-:W-:Y:S02]  /*764c0*/  IMAD.WIDE R10, R167, 0x4, R4 ;  /* 0x00000004a70a7825 */ /* 0x000fe400078e0204 */
[----:B------:R-:W4:Y:S02]  /*764d0*/  LDL.LU R167, [R1+0x1614] ;  /* 0x0016140001a77983 */ /* 0x000f240000300800 */
[----:B------:R-:W-:-:S05]  /*764e0*/  VIADD R0, R7, 0x192 ;  /* 0x0000019207007836 */ /* 0x000fca0000000000 */
[----:B------:R-:W-:Y:S01]  /*764f0*/  ISETP.GE.AND P0, PT, R0, UR8, PT ;  /* 0x0000000800007c0c */ /* 0x000fe2000bf06270 */
[----:B------:R-:W-:Y:S01]  /*76500*/  ULDC UR8, c[0x0][0x22c] ;  /* 0x00008b0000087ab9 */ /* 0x000fe20000000800 */
[----:B------:R-:W-:Y:S02]  /*76510*/  IADD3 R0, R7, 0x193, RZ ;  /* 0x0000019307007810 */ /* 0x000fe40007ffe0ff */
[----:B------:R-:W-:Y:S02]  /*76520*/  ISETP.LT.AND P4, PT, R8, UR6, !P0 ;  /* 0x0000000608007c0c */ /* 0x000fe4000c781270 */
[----:B------:R-:W-:Y:S02]  /*76530*/  ISETP.LT.AND P0, PT, R9, UR6, !P0 ;  /* 0x0000000609007c0c */ /* 0x000fe4000c701270 */
[----:B------:R-:W-:Y:S01]  /*76540*/  ISETP.GE.AND P3, PT, R0, UR8, PT ;  /* 0x0000000800007c0c */ /* 0x000fe2000bf66270 */
[----:B------:R-:W-:Y:S01]  /*76550*/  VIADD R0, R7, 0x194 ;  /* 0x0000019407007836 */ /* 0x000fe20000000000 */
[----:B------:R-:W-:-:S02]  /*76560*/  ULDC UR8, c[0x0][0x22c] ;  /* 0x00008b0000087ab9 */ /* 0x000fc40000000800 */
[----:B------:R-:W-:Y:S02]  /*76570*/  ISETP.LT.AND P6, PT, R8, UR6, !P3 ;  /* 0x0000000608007c0c */ /* 0x000fe4000dfc1270 */
[----:B------:R-:W-:Y:S02]  /*76580*/  ISETP.LT.AND P3, PT, R9, UR6, !P3 ;  /* 0x0000000609007c0c */ /* 0x000fe4000df61270 */
[----:B------:R-:W-:Y:S01]  /*76590*/  ISETP.GE.AND P5, PT, R0, UR8, PT ;  /* 0x0000000800007c0c */ /* 0x000fe2000bfa6270 */
[----:B------:R3:W-:Y:S01]  /*765a0*/  @P4 STG.E desc[UR4][R12.64], R249 ;  /* 0x000000f90c004986 */ /* 0x0007e2000c101904 */
[----:B------:R-:W-:Y:S01]  /*765b0*/  VIADD R0, R7, 0x195 ;  /* 0x0000019507007836 */ /* 0x000fe20000000000 */
[----:B------:R-:W-:Y:S01]  /*765c0*/  ULDC UR8, c[0x0][0x22c] ;  /* 0x00008b0000087ab9 */ /* 0x000fe20000000800 */
[----:B------:R-:W-:Y:S01]  /*765d0*/  ISETP.LT.AND P4, PT, R8, UR6, !P5 ;  /* 0x0000000608007c0c */ /* 0x000fe2000ef81270 */
[----:B------:R1:W-:Y:S01]  /*765e0*/  @P0 STG.E desc[UR4][R10.64], R245 ;  /* 0x000000f50a000986 */ /* 0x0003e2000c101904 */
[----:B------:R-:W-:-:S02]  /*765f0*/  ISETP.LT.AND P5, PT, R9, UR6, !P5 ;  /* 0x0000000609007c0c */ /* 0x000fc4000efa1270 */
[----:B------:R-:W-:Y:S01]  /*76600*/  ISETP.GE.AND P0, PT, R0, UR8, PT ;  /* 0x0000000800007c0c */ /* 0x000fe2000bf06270 */
[----:B---3--:R-:W-:Y:S01]  /*76610*/  IMAD.WIDE R12, R228, 0x4, R2 ;  /* 0x00000004e40c7825 */ /* 0x008fe200078e0202 */
[----:B------:R-:W-:-:S03]  /*76620*/  ULDC UR8, c[0x0][0x22c] ;  /* 0x00008b0000087ab9 */ /* 0x000fc60000000800 */
[----:B-1----:R-:W-:Y:S02]  /*76630*/  IMAD.WIDE R10, R228, 0x4, R4 ;  /* 0x00000004e40a7825 */ /* 0x002fe400078e0204 */
[----:B------:R-:W3:Y:S04]  /*76640*/  LDL.LU R228, [R1+0x1618] ;  /* 0x0016180001e47983 */ /* 0x000ee80000300800 */
[----:B------:R2:W-:Y:S04]  /*76650*/  @P6 STG.E desc[UR4][R12.64], R241 ;  /* 0x000000f10c006986 */ /* 0x0005e8000c101904 */
[----:B------:R1:W-:Y:S01]  /*76660*/  @P3 STG.E desc[UR4][R10.64], R237 ;  /* 0x000000ed0a003986 */ /* 0x0003e2000c101904 */
[----:B--2---:R-:W-:-:S04]  /*76670*/  IMAD.WIDE R12, R229, 0x4, R2 ;  /* 0x00000004e50c7825 */ /* 0x004fc800078e0202 */
[----:B-1----:R-:W-:Y:S02]  /*76680*/  IMAD.WIDE R10, R229, 0x4, R4 ;  /* 0x00000004e50a7825 */ /* 0x002fe400078e0204 */
[----:B------:R-:W2:Y:S04]  /*76690*/  LDL.LU R229, [R1+0x161c] ;  /* 0x00161c0001e57983 */ /* 0x000ea80000300800 */
[----:B------:R4:W-:Y:S04]  /*766a0*/  @P4 STG.E desc[UR4][R12.64], R250 ;  /* 0x000000fa0c004986 */ /* 0x0009e8000c101904 */
[----:B------:R1:W-:Y:S01]  /*766b0*/  @P5 STG.E desc[UR4][R10.64], R246 ;  /* 0x000000f60a005986 */ /* 0x0003e2000c101904 */
[----:B------:R-:W-:-:S02]  /*766c0*/  ISETP.LT.AND P6, PT, R8, UR6, !P0 ;  /* 0x0000000608007c0c */ /* 0x000fc4000c7c1270 */
[----:B------:R-:W-:Y:S01]  /*766d0*/  ISETP.LT.AND P0, PT, R9, UR6, !P0 ;  /* 0x0000000609007c0c */ /* 0x000fe2000c701270 */
[----:B----4-:R-:W-:-:S04]  /*766e0*/  IMAD.WIDE R12, R166, 0x4, R2 ;  /* 0x00000004a60c7825 */ /* 0x010fc800078e0202 */
[----:B-1----:R-:W-:Y:S02]  /*766f0*/  IMAD.WIDE R10, R166, 0x4, R4 ;  /* 0x00000004a60a7825 */ /* 0x002fe400078e0204 */
[----:B------:R-:W4:Y:S04]  /*76700*/  LDL.LU R166, [R1+0x1624] ;  /* 0x0016240001a67983 */ /* 0x000f280000300800 */
[----:B------:R1:W-:Y:S04]  /*76710*/  @P6 STG.E desc[UR4][R12.64], R242 ;  /* 0x000000f20c006986 */ /* 0x0003e8000c101904 */
[----:B------:R1:W-:Y:S02]  /*76720*/  @P0 STG.E desc[UR4][R10.64], R238 ;  /* 0x000000ee0a000986 */ /* 0x0003e4000c101904 */
[----:B-1----:R-:W-:-:S04]  /*76730*/  IMAD.WIDE R12, R167, 0x4, R2 ;  /* 0x00000004a70c7825 */ /* 0x002fc800078e0202 */
[----:B------:R-:W-:Y:S02]  /*76740*/  IMAD.WIDE R10, R167, 0x4, R4 ;  /* 0x00000004a70a7825 */ /* 0x000fe400078e0204 */
[----:B------:R-:W4:Y:S02]  /*76750*/  LDL.LU R167, [R1+0x162c] ;  /* 0x00162c0001a77983 */ /* 0x000f240000300800 */
        /* <DEDUP_REMOVED lines=47> */
[----:B------:R-:W-:Y:S01]  /*76a50*/  ULDC UR8, c[0x0][0x22c] ;  /* 0x00008b0000087ab9 */ /* 0x000fe20000000800 */
[----:B------:R-:W-:-:S02]  /*76a60*/  IADD3 R0, R7, 0x19c, RZ ;  /* 0x0000019c07007810 */ /* 0x000fc40007ffe0ff */
        /* <DEDUP_REMOVED lines=84> */
[----:B------:R-:W-:Y:S01]  /*76fb0*/  IADD3 R0, R7, 0x1a5, RZ ;  /* 0x000001a507007810 */ /* 0x000fe20007ffe0ff */
        /* <DEDUP_REMOVED lines=85> */
[----:B------:R-:W-:Y:S01]  /*77510*/  ULDC UR8, c[0x0][0x22c] ;  /* 0x00008b0000087ab9 */ /* 0x000fe20000000800 */
[----:B---3--:R-:W-:-:S04]  /*77520*/  IMAD.WIDE R12, R228, 0x4, R2 ;  /* 0x00000004e40c7825 */ /* 0x008fc800078e0202 */
        /* <DEDUP_REMOVED lines=18> */
[----:B------:R-:W4:Y:S01]  /*77650*/  LDL.LU R167, [R1+0x16c4] ;  /* 0x0016c40001a77983 */ /* 0x000f220000300800 */
[----:B------:R-:W-:-:S04]  /*77660*/  IADD3 R0, R7, 0x1ae, RZ ;  /* 0x000001ae07007810 */ /* 0x000fc80007ffe0ff */
        /* <DEDUP_REMOVED lines=178> */
[----:B------:R-:W-:Y:S01]  /*78190*/  VIADD R6, R7, 0x1ea ;  /* 0x000001ea07067836 */ /* 0x000fe20000000000 */
[----:B------:R-:W-:Y:S01]  /*781a0*/  ULDC UR8, c[0x0][0x22c] ;  /* 0x00008b0000087ab9 */ /* 0x000fe20000000800 */
[----:B------:R-:W4:Y:S01]  /*781b0*/  LDS.128 R24, [R21] ;  /* 0x0000000015187984 */ /* 0x000f220000000c00 */
        /* <DEDUP_REMOVED lines=26> */
[----:B------:R-:W-:-:S09]  /*78360*/  ISETP.LT.AND P0, PT, R9, UR6, !P0 ;  /* 0x0000000609007c0c */ /* 0x000fd2000c701270 */
[----:B------:R3:W-:Y:S01]  /*78370*/  @P4 STG.E desc[UR4][R12.64], R33 ;  /* 0x000000210c004986 */ /* 0x0007e2000c101904 */
[----:B------:R-:W-:Y:S01]  /*78380*/  ISETP.LT.AND P6, PT, R8, UR6, !P3 ;  /* 0x0000000608007c0c */ /* 0x000fe2000dfc1270 */
[----:B------:R-:W-:Y:S01]  /*78390*/  VIADD R0, R7, 0x1c4 ;  /* 0x000001c407007836 */ /* 0x000fe20000000000 */
[----:B------:R-:W-:Y:S01]  /*783a0*/  ISETP.LT.AND P3, PT, R9, UR6, !P3 ;  /* 0x0000000609007c0c */ /* 0x000fe2000df61270 */
[----:B------:R1:W-:Y:S01]  /*783b0*/  @P0 STG.E desc[UR4][R10.64], R45 ;  /* 0x0000002d0a000986 */ /* 0x0003e2000c101904 */
[----:B------:R-:W-:Y:S02]  /*783c0*/  ULDC UR8, c[0x0][0x22c] ;  /* 0x00008b0000087ab9 */ /* 0x000fe40000000800 */
[----:B------:R-:W-:Y:S01]  /*783d0*/  ISETP.GE.AND P5, PT, R0, UR8, PT ;  /* 0x0000000800007c0c */ /* 0x000fe2000bfa6270 */
[----:B---3--:R-:W-:Y:S01]  /*783e0*/  IMAD.WIDE R12, R228, 0x4, R2 ;  /* 0x00000004e40c7825 */ /* 0x008fe200078e0202 */
[----:B------:R-:W-:-:S03]  /*783f0*/  ULDC UR8, c[0x0][0x22c] ;  /* 0x00008b0000087ab9 */ /* 0x000fc60000000800 */
[----:B-1----:R-:W-:Y:S02]  /*78400*/  IMAD.WIDE R10, R228, 0x4, R4 ;  /* 0x00000004e40a7825 */ /* 0x002fe400078e0204 */
[----:B------:R2:W-:Y:S04]  /*78410*/  @P6 STG.E desc[UR4][R12.64], R57 ;  /* 0x000000390c006986 */ /* 0x0005e8000c101904 */
[----:B------:R-:W3:Y:S04]  /*78420*/  LDL.LU R228, [R1+0x1720] ;  /* 0x0017200001e47983 */ /* 0x000ee80000300800 */
[----:B------:R1:W-:Y:S01]  /*78430*/  @P3 STG.E desc[UR4][R10.64], R53 ;  /* 0x000000350a003986 */ /* 0x0003e2000c101904 */
[----:B--2---:R-:W-:-:S04]  /*78440*/  IMAD.WIDE R12, R229, 0x4, R2 ;  /* 0x00000004e50c7825 */ /* 0x004fc800078e0202 */
[----:B------:R-:W-:Y:S02]  /*78450*/  IMAD.WIDE R14, R229, 0x4, R4 ;  /* 0x00000004e50e7825 */ /* 0x000fe400078e0204 */
[----:B------:R-:W2:Y:S01]  /*78460*/  LDL.LU R229, [R1+0x1710] ;  /* 0x0017100001e57983 */ /* 0x000ea20000300800 */
[----:B------:R-:W-:Y:S02]  /*78470*/  ISETP.LT.AND P4, PT, R8, UR6, !P5 ;  /* 0x0000000608007c0c */ /* 0x000fe4000ef81270 */
        /* <DEDUP_REMOVED lines=17> */
[----:B------:R-:W-:Y:S01]  /*78590*/  ULDC UR8, c[0x0][0x22c] ;  /* 0x00008b0000087ab9 */ /* 0x000fe20000000800 */
[----:B------:R-:W-:-:S02]  /*785a0*/  ISETP.LT.AND P4, PT, R8, UR6, !P3 ;  /* 0x0000000608007c0c */ /* 0x000fc4000df81270 */
[----:B------:R-:W-:Y:S02]  /*785b0*/  ISETP.LT.AND P3, PT, R9, UR6, !P3 ;  /* 0x0000000609007c0c */ /* 0x000fe4000df61270 */
[----:B------:R-:W-:-:S03]  /*785c0*/  ISETP.GE.AND P5, PT, R0, UR8, PT ;  /* 0x0000000800007c0c */ /* 0x000fc6000bfa6270 */
[----:B------:R3:W-:Y:S01]  /*785d0*/  @P6 STG.E desc[UR4][R16.64], R58 ;  /* 0x0000003a10006986 */ /* 0x0007e2000c101904 */
[----:B------:R-:W-:Y:S01]  /*785e0*/  ISETP.LT.AND P6, PT, R8, UR6, !P5 ;  /* 0x0000000608007c0c */ /* 0x000fe2000efc1270 */
[----:B------:R-:W-:Y:S01]  /*785f0*/  VIADD R0, R7, 0x1c8 ;  /* 0x000001c807007836 */ /* 0x000fe20000000000 */
[----:B------:R-:W-:Y:S01]  /*78600*/  ISETP.LT.AND P5, PT, R9, UR6, !P5 ;  /* 0x0000000609007c0c */ /* 0x000fe2000efa1270 */
[----:B------:R1:W-:Y:S01]  /*78610*/  @P0 STG.E desc[UR4][R10.64], R54 ;  /* 0x000000360a000986 */ /* 0x0003e2000c101904 */
[----:B------:R-:W-:-:S03]  /*78620*/  ULDC UR8, c[0x0][0x22c] ;  /* 0x00008b0000087ab9 */ /* 0x000fc60000000800 */
[----:B------:R2:W-:Y:S04]  /*78630*/  @P4 STG.E desc[UR4][R12.64], R35 ;  /* 0x000000230c004986 */ /* 0x0005e8000c101904 */
[----:B------:R2:W-:Y:S01]  /*78640*/  @P3 STG.E desc[UR4][R14.64], R47 ;  /* 0x0000002f0e003986 */ /* 0x0005e2000c101904 */
[----:B------:R-:W-:Y:S01]  /*78650*/  ISETP.GE.AND P0, PT, R0, UR8, PT ;  /* 0x0000000800007c0c */ /* 0x000fe2000bf06270 */
[----:B------:R-:W-:-:S03]  /*78660*/  ULDC UR8, c[0x0][0x22c] ;  /* 0x00008b0000087ab9 */ /* 0x000fc60000000800 */
[----:B------:R-:W-:Y:S02]  /*78670*/  ISETP.LT.AND P4, PT, R8, UR6, !P0 ;  /* 0x0000000608007c0c */ /* 0x000fe4000c781270 */
[----:B------:R-:W-:Y:S01]  /*78680*/  ISETP.LT.AND P0, PT, R9, UR6, !P0 ;  /* 0x0000000609007c0c */ /* 0x000fe2000c701270 */
[----:B---3--:R-:W-:-:S04]  /*78690*/  IMAD.WIDE R16, R228, 0x4, R2 ;  /* 0x00000004e4107825 */ /* 0x008fc800078e0202 */
[----:B-1----:R-:W-:Y:S02]  /*786a0*/  IMAD.WIDE R10, R228, 0x4, R4 ;  /* 0x00000004e40a7825 */ /* 0x002fe400078e0204 */
[----:B------:R-:W3:Y:S04]  /*786b0*/  LDL.LU R228, [R1+0x16f4] ;  /* 0x0016f40001e47983 */ /* 0x000ee80000300800 */
[----:B------:R4:W-:Y:S01]  /*786c0*/  @P6 STG.E desc[UR4][R16.64], R59 ;  /* 0x0000003b10006986 */ /* 0x0009e2000c101904 */
[----:B--2---:R-:W-:-:S04]  /*786d0*/  IMAD.WIDE R12, R229, 0x4, R2 ;  /* 0x00000004e50c7825 */ /* 0x004fc800078e0202 */
[----:B------:R-:W-:Y:S02]  /*786e0*/  IMAD.WIDE R14, R229, 0x4, R4 ;  /* 0x00000004e50e7825 */ /* 0x000fe400078e0204 */
[----:B------:R-:W2:Y:S04]  /*786f0*/  LDL.LU R229, [R1+0x16e4] ;  /* 0x0016e40001e57983 */ /* 0x000ea80000300800 */
[----:B------:R1:W-:Y:S01]  /*78700*/  @P5 STG.E desc[UR4][R10.64], R55 ;  /* 0x000000370a005986 */ /* 0x0003e2000c101904 */
        /* <DEDUP_REMOVED lines=29> */
[----:B---3--:R-:W-:Y:S01]  /*788e0*/  IMAD.WIDE R16, R228, 0x4, R2 ;  /* 0x00000004e4107825 */ /* 0x008fe200078e0202 */
[----:B------:R-:W-:-:S03]  /*788f0*/  ULDC UR8, c[0x0][0x22c] ;  /* 0x00008b0000087ab9 */ /* 0x000fc60000000800 */
[----:B-1----:R-:W-:Y:S02]  /*78900*/  IMAD.WIDE R10, R228, 0x4, R4 ;  /* 0x00000004e40a7825 */ /* 0x002fe400078e0204 */
[----:B------:R-:W3:Y:S04]  /*78910*/  LDL.LU R228, [R1+0x16c8] ;  /* 0x0016c80001e47983 */ /* 0x000ee80000300800 */
[----:B------:R4:W-:Y:S01]  /*78920*/  @P6 STG.E desc[UR4][R16.64], R73 ;  /* 0x0000004910006986 */ /* 0x0009e2000c101904 */
[----:B--2---:R-:W-:-:S04]  /*78930*/  IMAD.WIDE R12, R229, 0x4, R2 ;  /* 0x00000004e50c7825 */ /* 0x004fc800078e0202 */
[----:B------:R-:W-:Y:S02]  /*78940*/  IMAD.WIDE R14, R229, 0x4, R4 ;  /* 0x00000004e50e7825 */ /* 0x000fe400078e0204 */
[----:B------:R-:W2:Y:S04]  /*78950*/  LDL.LU R229, [R1+0x16b8] ;  /* 0x0016b80001e57983 */ /* 0x000ea80000300800 */
[----:B------:R1:W-:Y:S01]  /*78960*/  @P0 STG.E desc[UR4][R10.64], R69 ;  /* 0x000000450a000986 */ /* 0x0003e2000c101904 */
        /* <DEDUP_REMOVED lines=53> */
[C---:B------:R-:W-:Y:S02]  /*78cc0*/  IADD3 R0, R7.reuse, 0x1d2, RZ ;  /* 0x000001d207007810 */ /* 0x040fe40007ffe0ff */
        /* <DEDUP_REMOVED lines=81> */
[----:B------:R-:W-:Y:S01]  /*791e0*/  ISETP.GE.AND P0, PT, R0, UR8, PT ;  /* 0x0000000800007c0c */ /* 0x000fe2000bf06270 */
[----:B------:R-:W-:Y:S01]  /*791f0*/  ULDC UR8, c[0x0][0x22c] ;  /* 0x00008b0000087ab9 */ /* 0x000fe20000000800 */
[----:B------:R-:W-:Y:S02]  /*79200*/  ISETP.LT.AND P5, PT, R9, UR6, !P5 ;  /* 0x0000000609007c0c */ /* 0x000fe4000efa1270 */
[----:B------:R-:W-:-:S02]  /*79210*/  IADD3 R0, R7, 0x1db, RZ ;  /* 0x000001db07007810 */ /* 0x000fc40007ffe0ff */
[----:B------:R-:W-:Y:S02]  /*79220*/  ISETP.LT.AND P4, PT, R8, UR6, !P0 ;  /* 0x0000000608007c0c */ /* 0x000fe4000c781270 */
[----:B------:R-:W-:Y:S02]  /*79230*/  ISETP.LT.AND P0, PT, R9, UR6, !P0 ;  /* 0x0000000609007c0c */ /* 0x000fe4000c701270 */
[----:B------:R-:W-:Y:S01]  /*79240*/  ISETP.GE.AND P3, PT, R0, UR8, PT ;  /* 0x0000000800007c0c */ /* 0x000fe2000bf66270 */
[----:B------:R3:W-:Y:S01]  /*79250*/  @P6 STG.E desc[UR4][R16.64], R104 ;  /* 0x0000006810006986 */ /* 0x0007e2000c101904 */
[----:B------:R-:W-:Y:S01]  /*79260*/  VIADD R0, R7, 0x1dc ;  /* 0x000001dc07007836 */ /* 0x000fe20000000000 */
[----:B------:R-:W-:Y:S01]  /*79270*/  ULDC UR8, c[0x0][0x22c] ;  /* 0x00008b0000087ab9 */ /* 0x000fe20000000800 */
[----:B------:R-:W-:Y:S02]  /*79280*/  ISETP.LT.AND P6, PT, R8, UR6, !P3 ;  /* 0x0000000608007c0c */ /* 0x000fe4000dfc1270 */
[----:B------:R-:W-:Y:S01]  /*79290*/  ISETP.LT.AND P3, PT, R9, UR6, !P3 ;  /* 0x0000000609007c0c */ /* 0x000fe2000df61270 */
[----:B------:R1:W-:Y:S04]  /*792a0*/  @P5 STG.E desc[UR4][R10.64], R100 ;  /* 0x000000640a005986 */ /* 0x0003e8000c101904 */
        /* <DEDUP_REMOVED lines=22> */
[C---:B------:R-:W-:Y:S02]  /*79410*/  VIADD R0, R7.reuse, 0x1dd ;  /* 0x000001dd07007836 */ /* 0x040fe40000000000 */
[----:B------:R-:W4:Y:S03]  /*79420*/  LDL.LU R165, [R1+0x15f4] ;  /* 0x0015f40001a57983 */ /* 0x000f260000300800 */
[----:B------:R-:W-:Y:S01]  /*79430*/  ISETP.GE.AND P0, PT, R0, UR8, PT ;  /* 0x0000000800007c0c */ /* 0x000fe2000bf06270 */
[----:B------:R-:W-:Y:S01]  /*79440*/  VIADD R0, R7, 0x1de ;  /* 0x000001de07007836 */ /* 0x000fe20000000000 */
[----:B------:R-:W-:-:S02]  /*79450*/  ULDC UR8, c[0x0][0x22c] ;  /* 0x00008b0000087ab9 */ /* 0x000fc40000000800 */
[----:B------:R-:W-:Y:S02]  /*79460*/  ISETP.LT.AND P6, PT, R8, UR6, !P0 ;  /* 0x0000000608007c0c */ /* 0x000fe4000c7c1270 */
[----:B------:R-:W-:Y:S01]  /*79470*/  ISETP.GE.AND P3, PT, R0, UR8, PT ;  /* 0x0000000800007c0c */ /* 0x000fe2000bf66270 */
[----:B------:R-:W-:Y:S01]  /*79480*/  VIADD R0, R7, 0x1df ;  /* 0x000001df07007836 */ /* 0x000fe20000000000 */
[C---:B------:R-:W-:Y:S01]  /*79490*/  ISETP.LT.AND P0, PT, R9.reuse, UR6, !P0 ;  /* 0x0000000609007c0c */ /* 0x040fe2000c701270 */
[----:B------:R-:W-:Y:S01]  /*794a0*/  ULDC UR8, c[0x0][0x22c] ;  /* 0x00008b0000087ab9 */ /* 0x000fe20000000800 */
[----:B------:R-:W-:Y:S02]  /*794b0*/  ISETP.LT.AND P4, PT, R8, UR6, !P3 ;  /* 0x0000000608007c0c */ /* 0x000fe4000df81270 */
[----:B------:R-:W-:Y:S02]  /*794c0*/  ISETP.GE.AND P5, PT, R0, UR8, PT ;  /* 0x0000000800007c0c */ /* 0x000fe4000bfa6270 */
[----:B------:R-:W-:-:S03]  /*794d0*/  ISETP.LT.AND P3, PT, R9, UR6, !P3 ;  /* 0x0000000609007c0c */ /* 0x000fc6000df61270 */
[----:B------:R3:W-:Y:S01]  /*794e0*/  @P6 STG.E desc[UR4][R16.64], R106 ;  /* 0x0000006a10006986 */ /* 0x0007e2000c101904 */
[----:B------:R-:W-:Y:S01]  /*794f0*/  ISETP.LT.AND P6, PT, R8, UR6, !P5 ;  /* 0x0000000608007c0c */ /* 0x000fe2000efc1270 */
[----:B------:R-:W-:Y:S01]  /*79500*/  VIADD R0, R7, 0x1e0 ;  /* 0x000001e007007836 */ /* 0x000fe20000000000 */
[----:B------:R-:W-:Y:S01]  /*79510*/  ULDC UR8, c[0x0][0x22c] ;  /* 0x00008b0000087ab9 */ /* 0x000fe20000000800 */
[----:B------:R2:W-:Y:S04]  /*79520*/  @P0 STG.E desc[UR4][R10.64], R102 ;  /* 0x000000660a000986 */ /* 0x0005e8000c101904 */
[----:B------:R1:W-:Y:S01]  /*79530*/  @P4 STG.E desc[UR4][R12.64], R83 ;  /* 0x000000530c004986 */ /* 0x0003e2000c101904 */
[----:B------:R-:W-:-:S03]  /*79540*/  ISETP.GE.AND P0, PT, R0, UR8, PT ;  /* 0x0000000800007c0c */ /* 0x000fc6000bf06270 */
[----:B------:R4:W-:Y:S01]  /*79550*/  @P3 STG.E desc[UR4][R14.64], R95 ;  /* 0x0000005f0e003986 */ /* 0x0009e2000c101904 */
[----:B------:R-:W-:Y:S01]  /*79560*/  ISETP.LT.AND P5, PT, R9, UR6, !P5 ;  /* 0x0000000609007c0c */ /* 0x000fe2000efa1270 */
[----:B---3--:R-:W-:Y:S01]  /*79570*/  IMAD.WIDE R16, R228, 0x4, R2 ;  /* 0x00000004e4107825 */ /* 0x008fe200078e0202 */
[----:B------:R-:W-:-:S04]  /*79580*/  ULDC UR8, c[0x0][0x22c] ;  /* 0x00008b0000087ab9 */ /* 0x000fc80000000800 */
[----:B------:R3:W-:Y:S01]  /*79590*/  @P6 STG.E desc[UR4][R16.64], R107 ;  /* 0x0000006b10006986 */ /* 0x0007e2000c101904 */
[----:B------:R-:W-:Y:S01]  /*795a0*/  ISETP.LT.AND P4, PT, R8, UR6, !P0 ;  /* 0x0000000608007c0c */ /* 0x000fe2000c781270 */
[----:B--2---:R-:W-:-:S04]  /*795b0*/  IMAD.WIDE R10, R229, 0x4, R2 ;  /* 0x00000004e50a7825 */ /* 0x004fc800078e0202 */
[--C-:B-1----:R-:W-:Y:S02]  /*795c0*/  IMAD.WIDE R12, R229, 0x4, R4.reuse ;  /* 0x00000004e50c7825 */ /* 0x102fe400078e0204 */
[----:B------:R-:W2:Y:S02]  /*795d0*/  LDL.LU R229, [R1+0x15e8] ;  /* 0x0015e80001e57983 */ /* 0x000ea40000300800 */
[----:B------:R-:W-:-:S04]  /*795e0*/  IMAD.WIDE R18, R228, 0x4, R4 ;  /* 0x00000004e4127825 */ /* 0x000fc800078e0204 */
[----:B----4-:R-:W-:-:S04]  /*795f0*/  IMAD.WIDE R14, R166, 0x4, R2 ;  /* 0x00000004a60e7825 */ /* 0x010fc800078e0202 */
[--C-:B---3--:R-:W-:Y:S02]  /*79600*/  IMAD.WIDE R16, R166, 0x4, R4.reuse ;  /* 0x00000004a6107825 */ /* 0x108fe400078e0204 */
[----:B------:R-:W3:Y:S04]  /*79610*/  LDL.LU R166, [R1+0x15e0] ;  /* 0x0015e00001a67983 */ /* 0x000ee80000300800 */
[----:B------:R1:W-:Y:S04]  /*79620*/  @P5 STG.E desc[UR4][R18.64], R103 ;  /* 0x0000006712005986 */ /* 0x0003e8000c101904 */
[----:B------:R4:W-:Y:S04]  /*79630*/  @P4 STG.E desc[UR4][R10.64], R96 ;  /* 0x000000600a004986 */ /* 0x0009e8000c101904 */
[----:B------:R-:W3:Y:S01]  /*79640*/  LDL.LU R228, [R1+0x15d8] ;  /* 0x0015d80001e47983 */ /* 0x000ee20000300800 */
[----:B-1----:R-:W-:-:S04]  /*79650*/  IMAD.WIDE R18, R167, 0x4, R4 ;  /* 0x00000004a7127825 */ /* 0x002fc800078e0204 */
[----:B----4-:R-:W-:Y:S02]  /*79660*/  IMAD.WIDE R10, R167, 0x4, R2 ;  /* 0x00000004a70a7825 */ /* 0x010fe400078e0202 */
[----:B------:R-:W4:Y:S02]  /*79670*/  LDL.LU R167, [R1+0x15d0] ;  /* 0x0015d00001a77983 */ /* 0x000f240000300800 */
[----:B------:R-:W-:Y:S01]  /*79680*/  VIADD R0, R7, 0x1e1 ;  /* 0x000001e107007836 */ /* 0x000fe20000000000 */
[----:B------:R-:W-:-:S04]  /*79690*/  ISETP.LT.AND P0, PT, R9, UR6, !P0 ;  /* 0x0000000609007c0c */ /* 0x000fc8000c701270 */
[----:B------:R-:W-:Y:S01]  /*796a0*/  ISETP.GE.AND P3, PT, R0, UR8, PT ;  /* 0x0000000800007c0c */ /* 0x000fe2000bf66270 */
[C---:B------:R-:W-:Y:S01]  /*796b0*/  VIADD R0, R7.reuse, 0x1e2 ;  /* 0x000001e207007836 */ /* 0x040fe20000000000 */
[----:B------:R-:W-:Y:S02]  /*796c0*/  ULDC UR8, c[0x0][0x22c] ;  /* 0x00008b0000087ab9 */ /* 0x000fe40000000800 */
[----:B------:R-:W-:Y:S02]  /*796d0*/  ISETP.LT.AND P5, PT, R8, UR6, !P3 ;  /* 0x0000000608007c0c */ /* 0x000fe4000dfa1270 */
[----:B------:R-:W-:Y:S01]  /*796e0*/  ISETP.GE.AND P6, PT, R0, UR8, PT ;  /* 0x0000000800007c0c */ /* 0x000fe2000bfc6270 */
[----:B------:R-:W-:Y:S01]  /*796f0*/  VIADD R0, R7, 0x1e3 ;  /* 0x000001e307007836 */ /* 0x000fe20000000000 */
[C---:B------:R-:W-:Y:S01]  /*79700*/  ISETP.LT.AND P3, PT, R9.reuse, UR6, !P3 ;  /* 0x0000000609007c0c */ /* 0x040fe2000df61270 */
[----:B------:R-:W-:Y:S01]  /*79710*/  ULDC UR8, c[0x0][0x22c] ;  /* 0x00008b0000087ab9 */ /* 0x000fe20000000800 */
[----:B------:R-:W-:Y:S01]  /*79720*/  ISETP.LT.AND P4, PT, R8, UR6, !P6 ;  /* 0x0000000608007c0c */ /* 0x000fe2000f781270 */
[----:B------:R1:W-:Y:S01]  /*79730*/  @P0 STG.E desc[UR4][R12.64], R108 ;  /* 0x0000006c0c000986 */ /* 0x0003e2000c101904 */
[----:B------:R-:W-:Y:S01]  /*79740*/  ISETP.GE.AND P0, PT, R0, UR8, PT ;  /* 0x0000000800007c0c */ /* 0x000fe2000bf06270 */
[----:B------:R-:W-:Y:S01]  /*79750*/  ULDC UR8, c[0x0][0x22c] ;  /* 0x00008b0000087ab9 */ /* 0x000fe20000000800 */
[----:B------:R-:W-:-:S03]  /*79760*/  ISETP.LT.AND P6, PT, R9, UR6, !P6 ;  /* 0x0000000609007c0c */ /* 0x000fc6000f7c1270 */
[----:B------:R1:W-:Y:S01]  /*79770*/  @P5 STG.E desc[UR4][R14.64], R120 ;  /* 0x000000780e005986 */ /* 0x0003e2000c101904 */
[----:B------:R-:W-:Y:S02]  /*79780*/  ISETP.LT.AND P5, PT, R8, UR6, !P0 ;  /* 0x0000000608007c0c */ /* 0x000fe4000c7a1270 */
[----:B------:R-:W-:Y:S01]  /*79790*/  ISETP.LT.AND P0, PT, R9, UR6, !P0 ;  /* 0x0000000609007c0c */ /* 0x000fe2000c701270 */
[----:B------:R-:W-:Y:S01]  /*797a0*/  @P3 STG.E desc[UR4][R16.64], R116 ;  /* 0x0000007410003986 */ /* 0x000fe2000c101904 */
[----:B-1----:R-:W-:-:S03]  /*797b0*/  IMAD.WIDE R12, R165, 0x4, R2 ;  /* 0x00000004a50c7825 */ /* 0x002fc600078e0202 */
[----:B------:R2:W-:Y:S01]  /*797c0*/  @P4 STG.E desc[UR4][R10.64], R97 ;  /* 0x000000610a004986 */ /* 0x0005e2000c101904 */
[----:B------:R-:W-:-:S03]  /*797d0*/  IMAD.WIDE R14, R165, 0x4, R4 ;  /* 0x00000004a50e7825 */ /* 0x000fc600078e0204 */
[----:B------:R-:W4:Y:S01]  /*797e0*/  LDL.LU R165, [R1+0x15c4] ;  /* 0x0015c40001a57983 */ /* 0x000f220000300800 */
[----:B------:R-:W-:-:S03]  /*797f0*/  IADD3 R0, R7, 0x1e4, RZ ;  /* 0x000001e407007810 */ /* 0x000fc60007ffe0ff */
[----:B------:R-:W-:Y:S01]  /*79800*/  @P6 STG.E desc[UR4][R18.64], R109 ;  /* 0x0000006d12006986 */ /* 0x000fe2000c101904 */
[----:B------:R-:W-:-:S03]  /*79810*/  ISETP.GE.AND P3, PT, R0, UR8, PT ;  /* 0x0000000800007c0c */ /* 0x000fc6000bf66270 */
[----:B------:R3:W-:Y:S01]  /*79820*/  @P5 STG.E desc[UR4][R12.64], R121 ;  /* 0x000000790c005986 */ /* 0x0007e2000c101904 */
[----:B--2---:R-:W-:-:S04]  /*79830*/  IMAD.WIDE R10, R229, 0x4, R2 ;  /* 0x00000004e50a7825 */ /* 0x004fc800078e0202 */
[----:B------:R-:W-:Y:S01]  /*79840*/  IMAD.WIDE R16, R229, 0x4, R4 ;  /* 0x00000004e5107825 */ /* 0x000fe200078e0204 */
[----:B------:R-:W-:Y:S01]  /*79850*/  ULDC UR8, c[0x0][0x22c] ;  /* 0x00008b0000087ab9 */ /* 0x000fe20000000800 */
[----:B------:R-:W2:Y:S04]  /*79860*/  LDL.LU R229, [R1+0x15b8] ;  /* 0x0015b80001e57983 */ /* 0x000ea80000300800 */
[----:B------:R1:W-:Y:S01]  /*79870*/  @P0 STG.E desc[UR4][R14.64], R117 ;  /* 0x000000750e000986 */ /* 0x0003e2000c101904 */
[----:B------:R-:W-:Y:S02]  /*79880*/  ISETP.LT.AND P6, PT, R8, UR6, !P3 ;  /* 0x0000000608007c0c */ /* 0x000fe4000dfc1270 */
[----:B------:R-:W-:Y:S01]  /*79890*/  ISETP.LT.AND P3, PT, R9, UR6, !P3 ;  /* 0x0000000609007c0c */ /* 0x000fe2000df61270 */
[----:B---3--:R-:W-:-:S04]  /*798a0*/  IMAD.WIDE R12, R166, 0x4, R2 ;  /* 0x00000004a60c7825 */ /* 0x008fc800078e0202 */
[--C-:B-1----:R-:W-:Y:S02]  /*798b0*/  IMAD.WIDE R14, R166, 0x4, R4.reuse ;  /* 0x00000004a60e7825 */ /* 0x102fe400078e0204 */
[----:B------:R-:W3:Y:S04]  /*798c0*/  LDL.LU R166, [R1+0x15b4] ;  /* 0x0015b40001a67983 */ /* 0x000ee80000300800 */
[----:B------:R-:W-:Y:S04]  /*798d0*/  @P6 STG.E desc[UR4][R10.64], R98 ;  /* 0x000000620a006986 */ /* 0x000fe8000c101904 */
[----:B------:R1:W-:Y:S01]  /*798e0*/  @P3 STG.E desc[UR4][R16.64], R110 ;  /* 0x0000006e10003986 */ /* 0x0003e2000c101904 */
[----:B----4-:R-:W-:-:S04]  /*798f0*/  IMAD.WIDE R22, R167, 0x4, R4 ;  /* 0x00000004a7167825 */ /* 0x010fc800078e0204 */
[----:B-1----:R-:W-:Y:S02]  /*79900*/  IMAD.WIDE R16, R167, 0x4, R2 ;  /* 0x00000004a7107825 */ /* 0x002fe400078e0202 */
        /* <DEDUP_REMOVED lines=11> */
[----:B------:R-:W-:Y:S02]  /*799c0*/  ISETP.GE.AND P3, PT, R0, UR8, PT ;  /* 0x0000000800007c0c */ /* 0x000fe4000bf66270 */
[----:B------:R-:W-:-:S03]  /*799d0*/  ISETP.LT.AND P5, PT, R9, UR6, !P5 ;  /* 0x0000000609007c0c */ /* 0x000fc6000efa1270 */
[----:B------:R1:W-:Y:S01]  /*799e0*/  @P0 STG.E desc[UR4][R12.64], R122 ;  /* 0x0000007a0c000986 */ /* 0x0003e2000c101904 */
[----:B------:R-:W-:Y:S01]  /*799f0*/  ISETP.LT.AND P0, PT, R8, UR6, !P3 ;  /* 0x0000000608007c0c */ /* 0x000fe2000df01270 */
[C---:B------:R-:W-:Y:S01]  /*79a00*/  IMAD.WIDE R18, R228.reuse, 0x4, R2 ;  /* 0x00000004e4127825 */ /* 0x040fe200078e0202 */
[----:B------:R-:W-:Y:S01]  /*79a10*/  ISETP.LT.AND P3, PT, R9, UR6, !P3 ;  /* 0x0000000609007c0c */ /* 0x000fe2000df61270 */
[----:B------:R-:W-:Y:S02]  /*79a20*/  @P4 STG.E desc[UR4][R14.64], R118 ;  /* 0x000000760e004986 */ /* 0x000fe4000c101904 */
[----:B------:R-:W-:Y:S02]  /*79a30*/  IMAD.WIDE R10, R228, 0x4, R4 ;  /* 0x00000004e40a7825 */ /* 0x000fe400078e0204 */
[----:B------:R-:W-:Y:S01]  /*79a40*/  @P6 STG.E desc[UR4][R18.64], R99 ;  /* 0x0000006312006986 */ /* 0x000fe2000c101904 */
[----:B------:R-:W-:-:S03]  /*79a50*/  ISETP.LT.AND P6, PT, R8, UR6, !P1 ;  /* 0x0000000608007c0c */ /* 0x000fc6000cfc1270 */
[----:B------:R1:W-:Y:S02]  /*79a60*/  @P5 STG.E desc[UR4][R10.64], R111 ;  /* 0x0000006f0a005986 */ /* 0x0003e4000c101904 */
[C---:B-1----:R-:W-:Y:S02]  /*79a70*/  IMAD.WIDE R12, R165.reuse, 0x4, R2 ;  /* 0x00000004a50c7825 */ /* 0x042fe400078e0202 */
[----:B------:R1:W-:Y:S04]  /*79a80*/  @P0 STG.E desc[UR4][R16.64], R123 ;  /* 0x0000007b10000986 */ /* 0x0003e8000c101904 */
[----:B------:R-:W4:Y:S04]  /*79a90*/  LDL.LU R228, [R1+0x159c] ;  /* 0x00159c0001e47983 */ /* 0x000f280000300800 */
[----:B------:R-:W-:Y:S01]  /*79aa0*/  @P3 STG.E desc[UR4][R22.64], R119 ;  /* 0x0000007716003986 */ /* 0x000fe2000c101904 */
[----:B------:R-:W-:-:S03]  /*79ab0*/  IMAD.WIDE R10, R165, 0x4, R4 ;  /* 0x00000004a50a7825 */ /* 0x000fc600078e0204 */
[----:B------:R3:W-:Y:S01]  /*79ac0*/  @P6 STG.E desc[UR4][R12.64], R112 ;  /* 0x000000700c006986 */ /* 0x0007e2000c101904 */
[----:B------:R-:W-:Y:S02]  /*79ad0*/  ISETP.LT.AND P1, PT, R9, UR6, !P1 ;  /* 0x0000000609007c0c */ /* 0x000fe4000cf21270 */
[----:B------:R-:W-:-:S11]  /*79ae0*/  ISETP.LT.AND P0, PT, R8, UR6, !P2 ;  /* 0x0000000608007c0c */ /* 0x000fd6000d701270 */
[----:B------:R4:W-:Y:S01]  /*79af0*/  @P1 STG.E desc[UR4][R10.64], R124 ;  /* 0x0000007c0a001986 */ /* 0x0009e2000c101904 */
[----:B--2---:R-:W-:-:S04]  /*79b00*/  IMAD.WIDE R14, R229, 0x4, R2 ;  /* 0x00000004e50e7825 */ /* 0x004fc800078e0202 */
[----:B-1----:R-:W-:Y:S02]  /*79b10*/  IMAD.WIDE R16, R229, 0x4, R4 ;  /* 0x00000004e5107825 */ /* 0x002fe400078e0204 */
[----:B------:R-:W2:Y:S04]  /*79b20*/  LDL.LU R229, [R1+0x1594] ;  /* 0x0015940001e57983 */ /* 0x000ea80000300800 */
[----:B------:R-:W2:Y:S01]  /*79b30*/  LDL.LU R165, [R1+0x158c] ;  /* 0x00158c0001a57983 */ /* 0x000ea20000300800 */
[----:B---3--:R-:W-:-:S04]  /*79b40*/  IMAD.WIDE R18, R166, 0x4, R2 ;  /* 0x00000004a6127825 */ /* 0x008fc800078e0202 */
[----:B------:R-:W-:Y:S02]  /*79b50*/  IMAD.WIDE R12, R166, 0x4, R4 ;  /* 0x00000004a60c7825 */ /* 0x000fe400078e0204 */
[----:B------:R-:W3:Y:S04]  /*79b60*/  LDL.LU R166, [R1+0x1584] ;  /* 0x0015840001a67983 */ /* 0x000ee80000300800 */
[----:B------:R1:W-:Y:S01]  /*79b70*/  @P0 STG.E desc[UR4][R14.64], R136 ;  /* 0x000000880e000986 */ /* 0x0003e2000c101904 */
[----:B----4-:R-:W-:-:S04]  /*79b80*/  IMAD.WIDE R10, R167, 0x4, R2 ;  /* 0x00000004a70a7825 */ /* 0x010fc800078e0202 */
[----:B-1----:R-:W-:Y:S02]  /*79b90*/  IMAD.WIDE R14, R167, 0x4, R4 ;  /* 0x00000004a70e7825 */ /* 0x002fe400078e0204 */
[----:B------:R-:W4:Y:S01]  /*79ba0*/  LDL.LU R167, [R1+0x1578] ;  /* 0x0015780001a77983 */ /* 0x000f220000300800 */
[----:B------:R-:W-:Y:S01]  /*79bb0*/  ISETP.GE.AND P4, PT, R6, UR7, PT ;  /* 0x0000000706007c0c */ /* 0x000fe2000bf86270 */
[----:B------:R-:W-:Y:S01]  /*79bc0*/  VIADD R0, R7, 0x1eb ;  /* 0x000001eb07007836 */ /* 0x000fe20000000000 */
[----:B------:R-:W-:Y:S02]  /*79bd0*/  ISETP.LT.AND P2, PT, R9, UR6, !P2 ;  /* 0x0000000609007c0c */ /* 0x000fe4000d741270 */
[----:B------:R-:W-:Y:S02]  /*79be0*/  ISETP.LT.AND P3, PT, R8, UR6, !P4 ;  /* 0x0000000608007c0c */ /* 0x000fe4000e761270 */
[----:B------:R-:W-:Y:S01]  /*79bf0*/  ISETP.GE.AND P5, PT, R0, UR7, PT ;  /* 0x0000000700007c0c */ /* 0x000fe2000bfa6270 */
[----:B------:R-:W-:Y:S01]  /*79c00*/  VIADD R0, R7, 0x1ec ;  /* 0x000001ec07007836 */ /* 0x000fe20000000000 */
[----:B------:R-:W-:-:S04]  /*79c10*/  ISETP.LT.AND P4, PT, R9, UR6, !P4 ;  /* 0x0000000609007c0c */ /* 0x000fc8000e781270 */
[----:B------:R-:W-:-:S03]  /*79c20*/  ISETP.GE.AND P6, PT, R0, UR7, PT ;  /* 0x0000000700007c0c */ /* 0x000fc6000bfc6270 */
[----:B------:R1:W-:Y:S01]  /*79c30*/  @P2 STG.E desc[UR4][R16.64], R132 ;  /* 0x0000008410002986 */ /* 0x0003e2000c101904 */
[C---:B------:R-:W-:Y:S02]  /*79c40*/  ISETP.LT.AND P2, PT, R8.reuse, UR6, !P5 ;  /* 0x0000000608007c0c */ /* 0x040fe4000ef41270 */
[----:B------:R-:W-:Y:S01]  /*79c50*/  ISETP.LT.AND P5, PT, R9, UR6, !P5 ;  /* 0x0000000609007c0c */ /* 0x000fe2000efa1270 */
[----:B------:R-:W-:Y:S01]  /*79c60*/  @P3 STG.E desc[UR4][R18.64], R113 ;  /* 0x0000007112003986 */ /* 0x000fe2000c101904 */
[----:B------:R-:W-:Y:S01]  /*79c70*/  ISETP.LT.AND P3, PT, R8, UR6, !P6 ;  /* 0x0000000608007c0c */ /* 0x000fe2000f761270 */
[C---:B------:R-:W-:Y:S02]  /*79c80*/  VIADD R0, R7.reuse, 0x1ed ;  /* 0x000001ed07007836 */ /* 0x040fe40000000000 */
[----:B------:R-:W-:Y:S01]  /*79c90*/  VIADD R6, R7, 0x1ee ;  /* 0x000001ee07067836 */ /* 0x000fe20000000000 */
[----:B------:R1:W-:Y:S02]  /*79ca0*/  @P4 STG.E desc[UR4][R12.64], R125 ;  /* 0x0000007d0c004986 */ /* 0x0003e4000c101904 */
[----:B------:R-:W-:-:S03]  /*79cb0*/  ISETP.GE.AND P1, PT, R0, UR7, PT ;  /* 0x0000000700007c0c */ /* 0x000fc6000bf26270 */
[----:B------:R-:W-:Y:S01]  /*79cc0*/  @P2 STG.E desc[UR4][R10.64], R137 ;  /* 0x000000890a002986 */ /* 0x000fe2000c101904 */
[----:B------:R-:W-:-:S03]  /*79cd0*/  ISETP.GE.AND P0, PT, R6, UR7, PT ;  /* 0x0000000706007c0c */ /* 0x000fc6000bf06270 */
[----:B------:R3:W-:Y:S01]  /*79ce0*/  @P5 STG.E desc[UR4][R14.64], R133 ;  /* 0x000000850e005986 */ /* 0x0007e2000c101904 */
[----:B-1----:R-:W-:Y:S01]  /*79cf0*/  IMAD.WIDE R16, R228, 0x4, R2 ;  /* 0x00000004e4107825 */ /* 0x002fe200078e0202 */
[----:B------:R-:W-:-:S03]  /*79d00*/  ISETP.LT.AND P6, PT, R9, UR6, !P6 ;  /* 0x0000000609007c0c */ /* 0x000fc6000f7c1270 */
[----:B------:R-:W-:Y:S01]  /*79d10*/  IMAD.WIDE R12, R228, 0x4, R4 ;  /* 0x00000004e40c7825 */ /* 0x000fe200078e0204 */
[----:B------:R1:W-:Y:S01]  /*79d20*/  @P3 STG.E desc[UR4][R16.64], R114 ;  /* 0x0000007210003986 */ /* 0x0003e2000c101904 */
[C---:B------:R-:W-:Y:S02]  /*79d30*/  ISETP.LT.AND P2, PT, R8.reuse, UR6, !P1 ;  /* 0x0000000608007c0c */ /* 0x040fe4000cf41270 */
[----:B------:R-:W-:Y:S02]  /*79d40*/  ISETP.LT.AND P1, PT, R9, UR6, !P1 ;  /* 0x0000000609007c0c */ /* 0x000fe4000cf21270 */
[----:B------:R-:W-:-:S04]  /*79d50*/  ISETP.LT.AND P5, PT, R8, UR6, !P0 ;  /* 0x0000000608007c0c */ /* 0x000fc8000c7a1270 */
[----:B------:R-:W-:Y:S01]  /*79d60*/  @P6 STG.E desc[UR4][R12.64], R126 ;  /* 0x0000007e0c006986 */ /* 0x000fe2000c101904 */
[----:B--2---:R-:W-:-:S04]  /*79d70*/  IMAD.WIDE R18, R229, 0x4, R2 ;  /* 0x00000004e5127825 */ /* 0x004fc800078e0202 */
[----:B------:R-:W-:Y:S02]  /*79d80*/  IMAD.WIDE R22, R229, 0x4, R4 ;  /* 0x00000004e5167825 */ /* 0x000fe400078e0204 */
[----:B------:R-:W2:Y:S04]  /*79d90*/  LDL.LU R229, [R1+0x156c] ;  /* 0x00156c0001e57983 */ /* 0x000ea80000300800 */
[----:B------:R-:W2:Y:S01]  /*79da0*/  LDL.LU R228, [R1+0x1564] ;  /* 0x0015640001e47983 */ /* 0x000ea20000300800 */
[----:B---3--:R-:W-:-:S04]  /*79db0*/  IMAD.WIDE R14, R166, 0x4, R2 ;  /* 0x00000004a60e7825 */ /* 0x008fc800078e0202 */
[----:B-1----:R-:W-:Y:S02]  /*79dc0*/  IMAD.WIDE R16, R166, 0x4, R4 ;  /* 0x00000004a6107825 */ /* 0x002fe400078e0204 */
[----:B------:R-:W3:Y:S02]  /*79dd0*/  LDL.LU R166, [R1+0x1558] ;  /* 0x0015580001a67983 */ /* 0x000ee40000300800 */
[--C-:B------:R-:W-:Y:S02]  /*79de0*/  IMAD.WIDE R10, R165, 0x4, R2.reuse ;  /* 0x00000004a50a7825 */ /* 0x100fe400078e0202 */
[----:B------:R4:W-:Y:S04]  /*79df0*/  @P2 STG.E desc[UR4][R18.64], R138 ;  /* 0x0000008a12002986 */ /* 0x0009e8000c101904 */
[----:B------:R-:W-:Y:S04]  /*79e00*/  @P1 STG.E desc[UR4][R22.64], R134 ;  /* 0x0000008616001986 */ /* 0x000fe8000c101904 */
[----:B------:R1:W-:Y:S01]  /*79e10*/  @P5 STG.E desc[UR4][R10.64], R115 ;  /* 0x000000730a005986 */ /* 0x0003e2000c101904 */
[----:B----4-:R-:W-:-:S04]  /*79e20*/  IMAD.WIDE R18, R167, 0x4, R2 ;  /* 0x00000004a7127825 */ /* 0x010fc800078e0202 */
[----:B-1----:R-:W-:Y:S02]  /*79e30*/  IMAD.WIDE R10, R167, 0x4, R4 ;  /* 0x00000004a70a7825 */ /* 0x002fe400078e0204 */
[----:B------:R-:W4:Y:S01]  /*79e40*/  LDL.LU R167, [R1+0x154c] ;  /* 0x00154c0001a77983 */ /* 0x000f220000300800 */
[C---:B------:R-:W-:Y:S01]  /*79e50*/  IADD3 R0, R7.reuse, 0x1ef, RZ ;  /* 0x000001ef07007810 */ /* 0x040fe20007ffe0ff */
[----:B------:R-:W-:-:S03]  /*79e60*/  VIADD R6, R7, 0x1f0 ;  /* 0x000001f007067836 */ /* 0x000fc60000000000 */
[----:B------:R-:W-:Y:S02]  /*79e70*/  ISETP.GE.AND P4, PT, R0, UR7, PT ;  /* 0x0000000700007c0c */ /* 0x000fe4000bf86270 */
[----:B------:R-:W-:Y:S02]  /*79e80*/  ISETP.LT.AND P0, PT, R9, UR6, !P0 ;  /* 0x0000000609007c0c */ /* 0x000fe4000c701270 */
[----:B------:R-:W-:Y:S02]  /*79e90*/  ISETP.LT.AND P1, PT, R8, UR6, !P4 ;  /* 0x0000000608007c0c */ /* 0x000fe4000e721270 */
[----:B------:R-:W-:Y:S01]  /*79ea0*/  ISETP.GE.AND P3, PT, R6, UR7, PT ;  /* 0x0000000706007c0c */ /* 0x000fe2000bf66270 */
[----:B------:R-:W-:Y:S01]  /*79eb0*/  IMAD.WIDE R12, R165, 0x4, R4 ;  /* 0x00000004a50c7825 */ /* 0x000fe200078e0204 */
[----:B------:R-:W-:Y:S01]  /*79ec0*/  ISETP.LT.AND P4, PT, R9, UR6, !P4 ;  /* 0x0000000609007c0c */ /* 0x000fe2000e781270 */
[----:B------:R-:W4:Y:S01]  /*79ed0*/  LDL.LU R165, [R1+0x1544] ;  /* 0x0015440001a57983 */ /* 0x000f220000300800 */
[----:B------:R-:W-:Y:S01]  /*79ee0*/  ISETP.LT.AND P2, PT, R8, UR6, !P3 ;  /* 0x0000000608007c0c */ /* 0x000fe2000df41270 */
[----:B------:R-:W-:-:S04]  /*79ef0*/  VIADD R0, R7, 0x1f1 ;  /* 0x000001f107007836 */ /* 0x000fc80000000000 */
[----:B------:R2:W-:Y:S01]  /*79f00*/  @P0 STG.E desc[UR4][R12.64], R127 ;  /* 0x0000007f0c000986 */ /* 0x0005e2000c101904 */
[----:B------:R-:W-:-:S03]  /*79f10*/  ISETP.GE.AND P6, PT, R0, UR7, PT ;  /* 0x0000000700007c0c */ /* 0x000fc6000bfc6270 */
[----:B------:R1:W-:Y:S01]  /*79f20*/  @P1 STG.E desc[UR4][R14.64], R139 ;  /* 0x0000008b0e001986 */ /* 0x0003e2000c101904 */
[----:B------:R-:W-:Y:S01]  /*79f30*/  VIADD R0, R7, 0x1f2 ;  /* 0x000001f207007836 */ /* 0x000fe20000000000 */
[C---:B------:R-:W-:Y:S02]  /*79f40*/  ISETP.LT.AND P3, PT, R9.reuse, UR6, !P3 ;  /* 0x0000000609007c0c */ /* 0x040fe4000df61270 */
[----:B------:R1:W-:Y:S02]  /*79f50*/  @P4 STG.E desc[UR4][R16.64], R135 ;  /* 0x0000008710004986 */ /* 0x0003e4000c101904 */
[----:B------:R-:W-:Y:S02]  /*79f60*/  ISETP.GE.AND P5, PT, R0, UR7, PT ;  /* 0x0000000700007c0c */ /* 0x000fe4000bfa6270 */
[----:B------:R3:W-:Y:S01]  /*79f70*/  @P2 STG.E desc[UR4][R18.64], R128 ;  /* 0x0000008012002986 */ /* 0x0007e2000c101904 */
[----:B------:R-:W-:Y:S02]  /*79f80*/  ISETP.LT.AND P2, PT, R8, UR6, !P6 ;  /* 0x0000000608007c0c */ /* 0x000fe4000f741270 */
[----:B------:R-:W-:-:S02]  /*79f90*/  ISETP.LT.AND P6, PT, R9, UR6, !P6 ;  /* 0x0000000609007c0c */ /* 0x000fc4000f7c1270 */
[----:B------:R-:W-:Y:S02]  /*79fa0*/  ISETP.LT.AND P4, PT, R8, UR6, !P5 ;  /* 0x0000000608007c0c */ /* 0x000fe4000ef81270 */
[----:B------:R-:W-:Y:S01]  /*79fb0*/  ISETP.LT.AND P5, PT, R9, UR6, !P5 ;  /* 0x0000000609007c0c */ /* 0x000fe2000efa1270 */
[----:B------:R3:W-:Y:S01]  /*79fc0*/  @P3 STG.E desc[UR4][R10.64], R140 ;  /* 0x0000008c0a003986 */ /* 0x0007e2000c101904 */
[----:B--2---:R-:W-:-:S04]  /*79fd0*/  IMAD.WIDE R12, R229, 0x4, R2 ;  /* 0x00000004e50c7825 */ /* 0x004fc800078e0202 */
[----:B-1----:R-:W-:Y:S02]  /*79fe0*/  IMAD.WIDE R14, R229, 0x4, R4 ;  /* 0x00000004e50e7825 */ /* 0x002fe400078e0204 */
[----:B------:R-:W2:Y:S02]  /*79ff0*/  LDL.LU R229, [R1+0x153c] ;  /* 0x00153c0001e57983 */ /* 0x000ea40000300800 */
[----:B------:R-:W-:-:S04]  /*7a000*/  IMAD.WIDE R16, R228, 0x4, R2 ;  /* 0x00000004e4107825 */ /* 0x000fc800078e0202 */
[----:B---3--:R-:W-:-:S04]  /*7a010*/  IMAD.WIDE R18, R166, 0x4, R2 ;  /* 0x00000004a6127825 */ /* 0x008fc800078e0202 */
[--C-:B------:R-:W-:Y:S02]  /*7a020*/  IMAD.WIDE R22, R166, 0x4, R4.reuse ;  /* 0x00000004a6167825 */ /* 0x100fe400078e0204 */
[----:B------:R-:W3:Y:S02]  /*7a030*/  LDL.LU R166, [R1+0x1534] ;  /* 0x0015340001a67983 */ /* 0x000ee40000300800 */
[----:B------:R-:W-:Y:S02]  /*7a040*/  IMAD.WIDE R10, R228, 0x4, R4 ;  /* 0x00000004e40a7825 */ /* 0x000fe400078e0204 */
[----:B------:R4:W-:Y:S04]  /*7a050*/  @P2 STG.E desc[UR4][R12.64], R152 ;  /* 0x000000980c002986 */ /* 0x0009e8000c101904 */
[----:B------:R-:W-:Y:S04]  /*7a060*/  @P6 STG.E desc[UR4][R14.64], R156 ;  /* 0x0000009c0e006986 */ /* 0x000fe8000c101904 */
[----:B------:R-:W-:Y:S04]  /*7a070*/  @P4 STG.E desc[UR4][R16.64], R129 ;  /* 0x0000008110004986 */ /* 0x000fe8000c101904 */
[----:B------:R1:W-:Y:S04]  /*7a080*/  @P5 STG.E desc[UR4][R10.64], R141 ;  /* 0x0000008d0a005986 */ /* 0x0003e8000c101904 */
[----:B------:R-:W3:Y:S01]  /*7a090*/  LDL.LU R228, [R1+0x1528] ;  /* 0x0015280001e47983 */ /* 0x000ee20000300800 */
[----:B----4-:R-:W-:-:S04]  /*7a0a0*/  IMAD.WIDE R12, R167, 0x4, R2 ;  /* 0x00000004a70c7825 */ /* 0x010fc800078e0202 */
[----:B-1----:R-:W-:Y:S02]  /*7a0b0*/  IMAD.WIDE R10, R167, 0x4, R4 ;  /* 0x00000004a70a7825 */ /* 0x002fe400078e0204 */
[----:B------:R-:W4:Y:S02]  /*7a0c0*/  LDL.LU R167, [R1+0x151c] ;  /* 0x00151c0001a77983 */ /* 0x000f240000300800 */
[C---:B------:R-:W-:Y:S02]  /*7a0d0*/  VIADD R0, R7.reuse, 0x1f3 ;  /* 0x000001f307007836 */ /* 0x040fe40000000000 */
[----:B------:R-:W-:-:S03]  /*7a0e0*/  VIADD R6, R7, 0x1f4 ;  /* 0x000001f407067836 */ /* 0x000fc60000000000 */
[----:B------:R-:W-:Y:S02]  /*7a0f0*/  ISETP.GE.AND P0, PT, R0, UR7, PT ;  /* 0x0000000700007c0c */ /* 0x000fe4000bf06270 */
[----:B------:R-:W-:Y:S02]  /*7a100*/  ISETP.GE.AND P1, PT, R6, UR7, PT ;  /* 0x0000000706007c0c */ /* 0x000fe4000bf26270 */
[C---:B------:R-:W-:Y:S01]  /*7a110*/  ISETP.LT.AND P2, PT, R8.reuse, UR6, !P0 ;  /* 0x0000000608007c0c */ /* 0x040fe2000c741270 */
[----:B------:R-:W-:Y:S01]  /*7a120*/  VIADD R0, R7, 0x1f5 ;  /* 0x000001f507007836 */ /* 0x000fe20000000000 */
[----:B------:R-:W-:Y:S02]  /*7a130*/  ISETP.LT.AND P0, PT, R9, UR6, !P0 ;  /* 0x0000000609007c0c */ /* 0x000fe4000c701270 */
[----:B------:R-:W-:Y:S02]  /*7a140*/  ISETP.LT.AND P6, PT, R8, UR6, !P1 ;  /* 0x0000000608007c0c */ /* 0x000fe4000cfc1270 */
[----:B------:R-:W-:-:S02]  /*7a150*/  ISETP.GE.AND P3, PT, R0, UR7, PT ;  /* 0x0000000700007c0c */ /* 0x000fc4000bf66270 */
[----:B------:R-:W-:-:S05]  /*7a160*/  ISETP.LT.AND P1, PT, R9, UR6, !P1 ;  /* 0x0000000609007c0c */ /* 0x000fca000cf21270 */
[----:B------:R2:W-:Y:S01]  /*7a170*/  @P2 STG.E desc[UR4][R18.64], R153 ;  /* 0x0000009912002986 */ /* 0x0005e2000c101904 */
[----:B------:R-:W-:-:S03]  /*7a180*/  ISETP.LT.AND P2, PT, R8, UR6, !P3 ;  /* 0x0000000608007c0c */ /* 0x000fc6000df41270 */
[----:B------:R-:W-:Y:S01]  /*7a190*/  @P0 STG.E desc[UR4][R22.64], R157 ;  /* 0x0000009d16000986 */ /* 0x000fe2000c101904 */
[----:B------:R-:W-:-:S03]  /*7a1a0*/  IMAD.WIDE R14, R165, 0x4, R2 ;  /* 0x00000004a50e7825 */ /* 0x000fc600078e0202 */
[----:B------:R1:W-:Y:S01]  /*7a1b0*/  @P6 STG.E desc[UR4][R12.64], R130 ;  /* 0x000000820c006986 */ /* 0x0003e2000c101904 */
[----:B------:R-:W-:-:S03]  /*7a1c0*/  VIADD R6, R7, 0x1f6 ;  /* 0x000001f607067836 */ /* 0x000fc60000000000 */
[----:B------:R3:W-:Y:S02]  /*7a1d0*/  @P1 STG.E desc[UR4][R10.64], R142 ;  /* 0x0000008e0a001986 */ /* 0x0007e4000c101904 */
[----:B------:R-:W-:Y:S02]  /*7a1e0*/  ISETP.GE.AND P4, PT, R6, UR7, PT ;  /* 0x0000000706007c0c */ /* 0x000fe4000bf86270 */
[----:B------:R3:W-:Y:S01]  /*7a1f0*/  @P2 STG.E desc[UR4][R14.64], R154 ;  /* 0x0000009a0e002986 */ /* 0x0007e2000c101904 */
[----:B------:R-:W-:Y:S02]  /*7a200*/  ISETP.LT.AND P3, PT, R9, UR6, !P3 ;  /* 0x0000000609007c0c */ /* 0x000fe4000df61270 */
[----:B------:R-:W-:Y:S01]  /*7a210*/  ISETP.LT.AND P6, PT, R8, UR6, !P4 ;  /* 0x0000000608007c0c */ /* 0x000fe2000e7c1270 */
[----:B------:R-:W-:-:S10]  /*7a220*/  IMAD.WIDE R16, R165, 0x4, R4 ;  /* 0x00000004a5107825 */ /* 0x000fd400078e0204 */
[----:B------:R-:W-:Y:S01]  /*7a230*/  @P3 STG.E desc[UR4][R16.64], R158 ;  /* 0x0000009e10003986 */ /* 0x000fe2000c101904 */
[----:B--2---:R-:W-:-:S04]  /*7a240*/  IMAD.WIDE R18, R229, 0x4, R2 ;  /* 0x00000004e5127825 */ /* 0x004fc800078e0202 */
[----:B-1----:R-:W-:Y:S02]  /*7a250*/  IMAD.WIDE R12, R229, 0x4, R4 ;  /* 0x00000004e50c7825 */ /* 0x002fe400078e0204 */
[----:B------:R-:W2:Y:S02]  /*7a260*/  LDL.LU R229, [R1+0x1518] ;  /* 0x0015180001e57983 */ /* 0x000ea40000300800 */
[----:B---3--:R-:W-:-:S04]  /*7a270*/  IMAD.WIDE R10, R166, 0x4, R2 ;  /* 0x00000004a60a7825 */ /* 0x008fc800078e0202 */
[----:B------:R-:W-:Y:S02]  /*7a280*/  IMAD.WIDE R14, R166, 0x4, R4 ;  /* 0x00000004a60e7825 */ /* 0x000fe400078e0204 */
[----:B------:R-:W3:Y:S04]  /*7a290*/  LDL.LU R166, [R1+0x150c] ;  /* 0x00150c0001a67983 */ /* 0x000ee80000300800 */
[----:B------:R4:W-:Y:S02]  /*7a2a0*/  @P6 STG.E desc[UR4][R18.64], R131 ;  /* 0x0000008312006986 */ /* 0x0009e4000c101904 */
[----:B----4-:R-:W-:-:S04]  /*7a2b0*/  IMAD.WIDE R18, R167, 0x4, R2 ;  /* 0x00000004a7127825 */ /* 0x010fc800078e0202 */
[----:B------:R-:W-:Y:S02]  /*7a2c0*/  IMAD.WIDE R20, R167, 0x4, R4 ;  /* 0x00000004a7147825 */ /* 0x000fe400078e0204 */
[----:B------:R-:W4:Y:S02]  /*7a2d0*/  LDL.LU R167, [R1+0x1740] ;  /* 0x0017400001a77983 */ /* 0x000f240000300800 */
[----:B------:R-:W-:Y:S01]  /*7a2e0*/  VIADD R0, R7, 0x1f7 ;  /* 0x000001f707007836 */ /* 0x000fe20000000000 */
[----:B------:R-:W-:-:S04]  /*7a2f0*/  ISETP.LT.AND P4, PT, R9, UR6, !P4 ;  /* 0x0000000609007c0c */ /* 0x000fc8000e781270 */
[----:B------:R-:W-:Y:S02]  /*7a300*/  ISETP.GE.AND P5, PT, R0, UR7, PT ;  /* 0x0000000700007c0c */ /* 0x000fe4000bfa6270 */
[C---:B------:R-:W-:Y:S02]  /*7a310*/  IADD3 R0, R7.reuse, 0x1f8, RZ ;  /* 0x000001f807007810 */ /* 0x040fe40007ffe0ff */
[----:B------:R-:W-:Y:S02]  /*7a320*/  ISETP.LT.AND P2, PT, R8, UR6, !P5 ;  /* 0x0000000608007c0c */ /* 0x000fe4000ef41270 */
[----:B------:R-:W-:Y:S01]  /*7a330*/  ISETP.GE.AND P0, PT, R0, UR7, PT ;  /* 0x0000000700007c0c */ /* 0x000fe2000bf06270 */
[----:B------:R-:W-:Y:S01]  /*7a340*/  VIADD R0, R7, 0x1f9 ;  /* 0x000001f907007836 */ /* 0x000fe20000000000 */
[----:B------:R-:W-:Y:S02]  /*7a350*/  ISETP.LT.AND P5, PT, R9, UR6, !P5 ;  /* 0x0000000609007c0c */ /* 0x000fe4000efa1270 */
[----:B------:R-:W-:-:S02]  /*7a360*/  ISETP.LT.AND P6, PT, R8, UR6, !P0 ;  /* 0x0000000608007c0c */ /* 0x000fc4000c7c1270 */
[----:B------:R-:W-:Y:S01]  /*7a370*/  ISETP.GE.AND P1, PT, R0, UR7, PT ;  /* 0x0000000700007c0c */ /* 0x000fe2000bf26270 */
[----:B------:R-:W-:Y:S01]  /*7a380*/  VIADD R0, R7, 0x1fa ;  /* 0x000001fa07007836 */ /* 0x000fe20000000000 */
[----:B------:R1:W-:Y:S01]  /*7a390*/  @P4 STG.E desc[UR4][R12.64], R143 ;  /* 0x0000008f0c004986 */ /* 0x0003e2000c101904 */
[C---:B------:R-:W-:Y:S01]  /*7a3a0*/  ISETP.LT.AND P0, PT, R9.reuse, UR6, !P0 ;  /* 0x0000000609007c0c */ /* 0x040fe2000c701270 */
[----:B------:R-:W-:Y:S01]  /*7a3b0*/  IMAD.WIDE R16, R228, 0x4, R2 ;  /* 0x00000004e4107825 */ /* 0x000fe200078e0202 */
[----:B------:R-:W-:Y:S02]  /*7a3c0*/  ISETP.LT.AND P4, PT, R8, UR6, !P1 ;  /* 0x0000000608007c0c */ /* 0x000fe4000cf81270 */
[----:B------:R-:W-:Y:S02]  /*7a3d0*/  ISETP.LT.AND P1, PT, R9, UR6, !P1 ;  /* 0x0000000609007c0c */ /* 0x000fe4000cf21270 */
[----:B------:R-:W-:Y:S01]  /*7a3e0*/  ISETP.GE.AND P3, PT, R0, UR7, PT ;  /* 0x0000000700007c0c */ /* 0x000fe2000bf66270 */
[----:B------:R-:W-:Y:S01]  /*7a3f0*/  VIADD R0, R7, 0x1fb ;  /* 0x000001fb07007836 */ /* 0x000fe20000000000 */
[----:B------:R-:W-:Y:S04]  /*7a400*/  @P2 STG.E desc[UR4][R10.64], R155 ;  /* 0x0000009b0a002986 */ /* 0x000fe8000c101904 */
[----:B------:R-:W-:Y:S01]  /*7a410*/  @P5 STG.E desc[UR4][R14.64], R159 ;  /* 0x0000009f0e005986 */ /* 0x000fe2000c101904 */
[----:B-1----:R-:W-:Y:S01]  /*7a420*/  IMAD.WIDE R12, R228, 0x4, R4 ;  /* 0x00000004e40c7825 */ /* 0x002fe200078e0204 */
[----:B------:R-:W-:-:S02]  /*7a430*/  ISETP.GE.AND P2, PT, R0, UR7, PT ;  /* 0x0000000700007c0c */ /* 0x000fc4000bf46270 */
[----:B------:R1:W-:Y:S01]  /*7a440*/  @P6 STG.E desc[UR4][R16.64], R144 ;  /* 0x0000009010006986 */ /* 0x0003e2000c101904 */
[----:B------:R-:W-:Y:S01]  /*7a450*/  ISETP.LT.AND P6, PT, R8, UR6, !P3 ;  /* 0x0000000608007c0c */ /* 0x000fe2000dfc1270 */
[----:B------:R-:W-:Y:S02]  /*7a460*/  VIADD R0, R7, 0x1fc ;  /* 0x000001fc07007836 */ /* 0x000fe40000000000 */
[----:B------:R2:W-:Y:S01]  /*7a470*/  @P0 STG.E desc[UR4][R12.64], R160 ;  /* 0x000000a00c000986 */ /* 0x0005e2000c101904 */
[----:B------:R-:W-:Y:S02]  /*7a480*/  ISETP.LT.AND P3, PT, R9, UR6, !P3 ;  /* 0x0000000609007c0c */ /* 0x000fe4000df61270 */
[----:B------:R-:W-:Y:S01]  /*7a490*/  ISETP.GE.AND P5, PT, R0, UR7, PT ;  /* 0x0000000700007c0c */ /* 0x000fe2000bfa6270 */
[----:B------:R-:W-:Y:S01]  /*7a4a0*/  @P4 STG.E desc[UR4][R18.64], R148 ;  /* 0x0000009412004986 */ /* 0x000fe2000c101904 */
[----:B------:R-:W-:-:S03]  /*7a4b0*/  VIADD R0, R7, 0x1fe ;  /* 0x000001fe07007836 */ /* 0x000fc60000000000 */
[----:B------:R-:W-:Y:S01]  /*7a4c0*/  @P1 STG.E desc[UR4][R20.64], R24 ;  /* 0x0000001814001986 */ /* 0x000fe2000c101904 */
[C---:B------:R-:W-:Y:S01]  /*7a4d0*/  ISETP.LT.AND P1, PT, R8.reuse, UR6, !P2 ;  /* 0x0000000608007c0c */ /* 0x040fe2000d721270 */
[----:B------:R-:W-:Y:S01]  /*7a4e0*/  VIADD R6, R7, 0x1fd ;  /* 0x000001fd07067836 */ /* 0x000fe20000000000 */
[C---:B------:R-:W-:Y:S02]  /*7a4f0*/  ISETP.LT.AND P2, PT, R9.reuse, UR6, !P2 ;  /* 0x0000000609007c0c */ /* 0x040fe4000d741270 */
[----:B------:R-:W-:Y:S02]  /*7a500*/  ISETP.LT.AND P4, PT, R8, UR6, !P5 ;  /* 0x0000000608007c0c */ /* 0x000fe4000ef81270 */
[----:B------:R-:W-:Y:S01]  /*7a510*/  ISETP.GE.AND P0, PT, R6, UR7, PT ;  /* 0x0000000706007c0c */ /* 0x000fe2000bf06270 */
[----:B-1----:R-:W-:Y:S01]  /*7a520*/  IMAD.WIDE R16, R252, 0x4, R2 ;  /* 0x00000004fc107825 */ /* 0x002fe200078e0202 */
[----:B------:R-:W-:-:S03]  /*7a530*/  ISETP.LT.AND P5, PT, R9, UR6, !P5 ;  /* 0x0000000609007c0c */ /* 0x000fc6000efa1270 */
[----:B--2---:R-:W-:-:S05]  /*7a540*/  IMAD.WIDE R10, R229, 0x4, R2 ;  /* 0x00000004e50a7825 */ /* 0x004fca00078e0202 */
[----:B------:R-:W-:Y:S01]  /*7a550*/  @P6 STG.E desc[UR4][R10.64], R145 ;  /* 0x000000910a006986 */ /* 0x000fe2000c101904 */
[----:B------:R-:W-:Y:S01]  /*7a560*/  ISETP.GE.AND P6, PT, R0, UR7, PT ;  /* 0x0000000700007c0c */ /* 0x000fe2000bfc6270 */
[----:B------:R-:W-:-:S04]  /*7a570*/  IMAD.WIDE R12, R229, 0x4, R4 ;  /* 0x00000004e50c7825 */ /* 0x000fc800078e0204 */
[----:B------:R-:W-:Y:S01]  /*7a580*/  VIADD R0, R7, 0x1ff ;  /* 0x000001ff07007836 */ /* 0x000fe20000000000 */
[----:B------:R-:W-:Y:S01]  /*7a590*/  @P3 STG.E desc[UR4][R12.64], R161 ;  /* 0x000000a10c003986 */ /* 0x000fe2000c101904 */
[----:B---3--:R-:W-:-:S04]  /*7a5a0*/  IMAD.WIDE R6, R166, 0x4, R2 ;  /* 0x00000004a6067825 */ /* 0x008fc800078e0202 */
[----:B------:R-:W-:Y:S01]  /*7a5b0*/  IMAD.WIDE R14, R166, 0x4, R4 ;  /* 0x00000004a60e7825 */ /* 0x000fe200078e0204 */
[----:B------:R1:W-:Y:S01]  /*7a5c0*/  @P1 STG.E desc[UR4][R6.64], R149 ;  /* 0x0000009506001986 */ /* 0x0003e2000c101904 */
[----:B------:R-:W-:-:S03]  /*7a5d0*/  ISETP.GE.AND P3, PT, R0, UR7, PT ;  /* 0x0000000700007c0c */ /* 0x000fc6000bf66270 */
[----:B------:R2:W-:Y:S01]  /*7a5e0*/  @P2 STG.E desc[UR4][R14.64], R25 ;  /* 0x000000190e002986 */ /* 0x0005e2000c101904 */
[C---:B------:R-:W-:Y:S02]  /*7a5f0*/  ISETP.LT.AND P2, PT, R8.reuse, UR6, !P0 ;  /* 0x0000000608007c0c */ /* 0x040fe4000c741270 */
[C---:B------:R-:W-:Y:S01]  /*7a600*/  ISETP.LT.AND P0, PT, R9.reuse, UR6, !P0 ;  /* 0x0000000609007c0c */ /* 0x040fe2000c701270 */
[----:B------:R2:W-:Y:S01]  /*7a610*/  @P4 STG.E desc[UR4][R16.64], R146 ;  /* 0x0000009210004986 */ /* 0x0005e2000c101904 */
[C---:B------:R-:W-:Y:S02]  /*7a620*/  ISETP.LT.AND P4, PT, R8.reuse, UR6, !P6 ;  /* 0x0000000608007c0c */ /* 0x040fe4000f781270 */
[C---:B------:R-:W-:Y:S02]  /*7a630*/  ISETP.LT.AND P6, PT, R9.reuse, UR6, !P6 ;  /* 0x0000000609007c0c */ /* 0x040fe4000f7c1270 */
[----:B------:R-:W-:Y:S02]  /*7a640*/  ISETP.LT.AND P1, PT, R8, UR6, !P3 ;  /* 0x0000000608007c0c */ /* 0x000fe4000df21270 */
[----:B------:R-:W-:Y:S01]  /*7a650*/  ISETP.LT.AND P3, PT, R9, UR6, !P3 ;  /* 0x0000000609007c0c */ /* 0x000fe2000df61270 */
[----:B------:R-:W-:-:S04]  /*7a660*/  IMAD.WIDE R8, R252, 0x4, R4 ;  /* 0x00000004fc087825 */ /* 0x000fc800078e0204 */
[C---:B-1----:R-:W-:Y:S01]  /*7a670*/  IMAD.WIDE R6, R231.reuse, 0x4, R2 ;  /* 0x00000004e7067825 */ /* 0x042fe200078e0202 */
[----:B------:R2:W-:Y:S03]  /*7a680*/  @P5 STG.E desc[UR4][R8.64], R162 ;  /* 0x000000a208005986 */ /* 0x0005e6000c101904 */
[----:B------:R-:W-:Y:S01]  /*7a690*/  IMAD.WIDE R10, R231, 0x4, R4 ;  /* 0x00000004e70a7825 */ /* 0x000fe200078e0204 */
[----:B------:R2:W-:Y:S03]  /*7a6a0*/  @P2 STG.E desc[UR4][R6.64], R150 ;  /* 0x0000009606002986 */ /* 0x0005e6000c101904 */
[C---:B------:R-:W-:Y:S01]  /*7a6b0*/  IMAD.WIDE R12, R230.reuse, 0x4, R2 ;  /* 0x00000004e60c7825 */ /* 0x040fe200078e0202 */
[----:B------:R2:W-:Y:S03]  /*7a6c0*/  @P0 STG.E desc[UR4][R10.64], R26 ;  /* 0x0000001a0a000986 */ /* 0x0005e6000c101904 */
[----:B------:R-:W-:Y:S01]  /*7a6d0*/  IMAD.WIDE R230, R230, 0x4, R4 ;  /* 0x00000004e6e67825 */ /* 0x000fe200078e0204 */
[----:B------:R2:W-:Y:S03]  /*7a6e0*/  @P4 STG.E desc[UR4][R12.64], R147 ;  /* 0x000000930c004986 */ /* 0x0005e6000c101904 */
[C---:B----4-:R-:W-:Y:S01]  /*7a6f0*/  IMAD.WIDE R2, R167.reuse, 0x4, R2 ;  /* 0x00000004a7027825 */ /* 0x050fe200078e0202 */
[----:B------:R2:W-:Y:S04]  /*7a700*/  @P6 STG.E desc[UR4][R230.64], R163 ;  /* 0x000000a3e6006986 */ /* 0x0005e8000c101904 */
[----:B------:R2:W-:Y:S01]  /*7a710*/  @P1 STG.E desc[UR4][R2.64], R151 ;  /* 0x0000009702001986 */ /* 0x0005e2000c101904 */
[----:B------:R-:W-:Y:S01]  /*7a720*/  IMAD.WIDE R4, R167, 0x4, R4 ;  /* 0x00000004a7047825 */ /* 0x000fe200078e0204 */
[----:B------:R-:W-:Y:S06]  /*7a730*/  @!P3 EXIT ;  /* 0x000000000000b94d */ /* 0x000fec0003800000 */
[----:B------:R-:W-:Y:S01]  /*7a740*/  STG.E desc[UR4][R4.64], R27 ;  /* 0x0000001b04007986 */ /* 0x000fe2000c101904 */
[----:B------:R-:W-:Y:S05]  /*7a750*/  EXIT ;  /* 0x000000000000794d */ /* 0x000fea0003800000 */
.L_x_2:
[----:B------:R-:W-:-:S00]  /*7a760*/  BRA `(.L_x_2) ;  /* 0xfffffffc00fc7947 */ /* 0x000fc0000383ffff */
[----:B------:R-:W-:-:S00]  /*7a770*/  NOP ;  /* 0x0000000000007918 */ /* 0x000fc00000000000 */
        /* <DEDUP_REMOVED lines=8> */
.L_x_3:


//--------------------- .nv.shared.matmul_kernel  --------------------------
	.section	.nv.shared.matmul_kernel,"aw",@nobits
	.sectionflags	@""
	.align	16
	.zero		1024


//--------------------- .nv.shared.reserved.0     --------------------------
	.section	.nv.shared.reserved.0,"aw",@nobits
	.weak		__nv_reservedSMEM_offset_0_alias
	.size		__nv_reservedSMEM_offset_0_alias, 0, 0
	.other		__nv_reservedSMEM_offset_0_alias,@"STO_CUDA_RESERVED_SHARED STV_DEFAULT"
__nv_reservedSMEM_offset_0_alias:
	.zero		0


//--------------------- .nv.constant0.matmul_kernel --------------------------
	.section	.nv.constant0.matmul_kernel,"a",@progbits
	.sectionflags	@""
	.align	4
.nv.constant0.matmul_kernel:
	.zero		608


//--------------------- SYMBOLS --------------------------

	.type		.nv.reservedSmem.offset0,@object
	.size		.nv.reservedSmem.offset0,0x4
